	.target	sm_80

	.elftype	@"ET_EXEC"


//--------------------- .note.nv.tkinfo           --------------------------
	.section	.note.nv.tkinfo,"",@"SHT_NOTE"
	.sectionflags	@"SHF_NOTE_NV_TKINFO"
	.tkinfo
        /*0018*/ 	.word	0x00000002
        /*0030*/ 	.string	""
        /*0030*/ 	.string	"ptxas"
        /*0030*/ 	.string	"Cuda compilation tools, release 13.0, V13.0.88"
        /*0030*/ 	.string	"Build cuda_13.0.r13.0/compiler.36424714_0"
        /*0030*/ 	.string	"-arch sm_80 -m 64 "



//--------------------- .note.nv.cuinfo           --------------------------
	.section	.note.nv.cuinfo,"",@"SHT_NOTE"
	.sectionflags	@"SHF_NOTE_NV_CUINFO"
        /*0018*/ 	.short	0x0002
        /*001a*/ 	.short	0x0050
        /*001c*/ 	.short	0x0082
	.zero		2


//--------------------- .nv.info                  --------------------------
	.section	.nv.info,"",@"SHT_CUDA_INFO"
	.align	4


	//----- nvinfo : EIATTR_REGCOUNT
	.align		4
        /*0000*/ 	.byte	0x04, 0x2f
        /*0002*/ 	.short	(.L_12 - .L_11)
	.align		4
.L_11:
        /*0004*/ 	.word	index@(_ZN7cutlass6KernelINS_4conv6kernel29ImplicitGemmConvolutionFusionINS1_11threadblock33ImplicitGemmFpropFusionMultistageINS_4gemm9GemmShapeILi128ELi128ELi32EEENS4_48Conv2dFpropActivationTileAccessIteratorOptimizedINS_11MatrixShapeILi128ELi32EEENS_6half_tENS_6layout10TensorNHWCENS_9transform29PitchLinearWarpRakedThreadMapINS_16PitchLinearShapeILi32ELi128EEELi128ENSH_ILi4ELi8EEELi8EEENS_12AlignedArrayISC_Li8ELi16EEEEENSF_11threadblock25RegularTileAccessIteratorISB_SC_NSD_37RowMajorTensorOpMultiplicandCrosswiseILi16ELi32EEELi0ESK_Li16EEELNS_4arch14CacheOperation4KindE0ENS4_44Conv2dFpropFilterTileAccessIteratorOptimizedINSA_ILi32ELi128EEESC_SE_SK_SM_Lb0EEENSP_ISX_SC_NSD_40ColumnMajorTensorOpMultiplicandCrosswiseILi16ELi32EEELi1ESK_Li16EEELSV_1ENS4_39PredicatedScaleBiasVectorAccessIteratorINSA_ILi1ELi32EEESC_NSD_8RowMajorEEENSO_36RegularScaleBiasVectorAccessIteratorIS13_SC_S14_EELSV_0ENS6_11threadblock9MmaPolicyINS6_4warp11MmaTensorOpINS7_ILi64ELi64ELi32EEESC_SR_SC_S10_fS14_NS1A_17MmaTensorOpPolicyINST_3MmaINS7_ILi16ELi8ELi16EEELi32ESC_S14_SC_NSD_11ColumnMajorEfS14_NST_13OpMultiplyAddEEENSA_ILi1ELi1EEEEELi1ELb0EbEENSA_ILi0ELi0EEES1M_Li1EEENS1A_21ScaleBiasTileIteratorINSA_ILi64ELi32EEESC_S14_NSA_ILi16ELi16EEENS1A_35MmaTensorOpMultiplicandTileIteratorINSH_ILi32ELi64EEELNS6_7OperandE0ESC_NSD_29TensorOpMultiplicandCrosswiseILi16ELi32EEENSH_ILi16ELi16EEELi1ELi32ELi1EE6PolicyELi32ELi1EEELi4EbEENS_8epilogue11threadblock8EpilogueIS8_S1L_Li1ENS22_22PredicatedTileIteratorINS22_26OutputTileOptimalThreadMapINS22_15OutputTileShapeILi128ELi8ELi2ELi1ELi1EEENS26_ILi1ELi8ELi1ELi1ELi8EEELi128ELi4ELi32EEEfLb0ENSD_9NoPermuteELb0EEENS21_4warp24FragmentIteratorTensorOpIS1C_S1F_fNS_5ArrayIfLi4ELb1EEES14_EENS2C_20TileIteratorTensorOpIS1C_S1F_fS14_EENS22_18SharedLoadIteratorINS29_18CompactedThreadMapEfLi16EEENS21_6thread17LinearCombinationIfLi4EffLNS2M_9ScaleType4KindE0ELNS_15FloatRoundStyleE2EfEENSA_ILi0ELi8EEELi2ELi1EEENS18_30GemmIdentityThreadblockSwizzleILi1EEELNS1_8OperatorE0ENS1_17Conv2dProblemSizeEEEEEvNT_6ParamsE)
        /*0008*/ 	.word	0x000000ff


	//----- nvinfo : EIATTR_FRAME_SIZE
	.align		4
.L_12:
        /*000c*/ 	.byte	0x04, 0x11
        /*000e*/ 	.short	(.L_14 - .L_13)
	.align		4
.L_13:
        /*0010*/ 	.word	index@(_ZN7cutlass6KernelINS_4conv6kernel29ImplicitGemmConvolutionFusionINS1_11threadblock33ImplicitGemmFpropFusionMultistageINS_4gemm9GemmShapeILi128ELi128ELi32EEENS4_48Conv2dFpropActivationTileAccessIteratorOptimizedINS_11MatrixShapeILi128ELi32EEENS_6half_tENS_6layout10TensorNHWCENS_9transform29PitchLinearWarpRakedThreadMapINS_16PitchLinearShapeILi32ELi128EEELi128ENSH_ILi4ELi8EEELi8EEENS_12AlignedArrayISC_Li8ELi16EEEEENSF_11threadblock25RegularTileAccessIteratorISB_SC_NSD_37RowMajorTensorOpMultiplicandCrosswiseILi16ELi32EEELi0ESK_Li16EEELNS_4arch14CacheOperation4KindE0ENS4_44Conv2dFpropFilterTileAccessIteratorOptimizedINSA_ILi32ELi128EEESC_SE_SK_SM_Lb0EEENSP_ISX_SC_NSD_40ColumnMajorTensorOpMultiplicandCrosswiseILi16ELi32EEELi1ESK_Li16EEELSV_1ENS4_39PredicatedScaleBiasVectorAccessIteratorINSA_ILi1ELi32EEESC_NSD_8RowMajorEEENSO_36RegularScaleBiasVectorAccessIteratorIS13_SC_S14_EELSV_0ENS6_11threadblock9MmaPolicyINS6_4warp11MmaTensorOpINS7_ILi64ELi64ELi32EEESC_SR_SC_S10_fS14_NS1A_17MmaTensorOpPolicyINST_3MmaINS7_ILi16ELi8ELi16EEELi32ESC_S14_SC_NSD_11ColumnMajorEfS14_NST_13OpMultiplyAddEEENSA_ILi1ELi1EEEEELi1ELb0EbEENSA_ILi0ELi0EEES1M_Li1EEENS1A_21ScaleBiasTileIteratorINSA_ILi64ELi32EEESC_S14_NSA_ILi16ELi16EEENS1A_35MmaTensorOpMultiplicandTileIteratorINSH_ILi32ELi64EEELNS6_7OperandE0ESC_NSD_29TensorOpMultiplicandCrosswiseILi16ELi32EEENSH_ILi16ELi16EEELi1ELi32ELi1EE6PolicyELi32ELi1EEELi4EbEENS_8epilogue11threadblock8EpilogueIS8_S1L_Li1ENS22_22PredicatedTileIteratorINS22_26OutputTileOptimalThreadMapINS22_15OutputTileShapeILi128ELi8ELi2ELi1ELi1EEENS26_ILi1ELi8ELi1ELi1ELi8EEELi128ELi4ELi32EEEfLb0ENSD_9NoPermuteELb0EEENS21_4warp24FragmentIteratorTensorOpIS1C_S1F_fNS_5ArrayIfLi4ELb1EEES14_EENS2C_20TileIteratorTensorOpIS1C_S1F_fS14_EENS22_18SharedLoadIteratorINS29_18CompactedThreadMapEfLi16EEENS21_6thread17LinearCombinationIfLi4EffLNS2M_9ScaleType4KindE0ELNS_15FloatRoundStyleE2EfEENSA_ILi0ELi8EEELi2ELi1EEENS18_30GemmIdentityThreadblockSwizzleILi1EEELNS1_8OperatorE0ENS1_17Conv2dProblemSizeEEEEEvNT_6ParamsE)
        /*0014*/ 	.word	0x00000000


	//----- nvinfo : EIATTR_REGCOUNT
	.align		4
.L_14:
        /*0018*/ 	.byte	0x04, 0x2f
        /*001a*/ 	.short	(.L_16 - .L_15)
	.align		4
.L_15:
        /*001c*/ 	.word	index@(_ZN7cutlass9reference6device6kernel11Conv2dFpropINS_6half_tENS_6layout10TensorNHWCES4_S6_fS6_ffNS_16NumericConverterIffLNS_15FloatRoundStyleE2EEENS_12multiply_addIfffEELi4ELi4ELi16ELi8EEEvNS_4conv17Conv2dProblemSizeENS_9TensorRefIT_T0_EENSE_IT1_T2_EENSE_IT3_T4_EESN_T5_SO_)
        /*0020*/ 	.word	0x0000005e


	//----- nvinfo : EIATTR_FRAME_SIZE
	.align		4
.L_16:
        /*0024*/ 	.byte	0x04, 0x11
        /*0026*/ 	.short	(.L_18 - .L_17)
	.align		4
.L_17:
        /*0028*/ 	.word	index@($__internal_0_$__cuda_sm20_div_s64)
        /*002c*/ 	.word	0x00000000


	//----- nvinfo : EIATTR_FRAME_SIZE
	.align		4
.L_18:
        /*0030*/ 	.byte	0x04, 0x11
        /*0032*/ 	.short	(.L_20 - .L_19)
	.align		4
.L_19:
        /*0034*/ 	.word	index@(_ZN7cutlass9reference6device6kernel11Conv2dFpropINS_6half_tENS_6layout10TensorNHWCES4_S6_fS6_ffNS_16NumericConverterIffLNS_15FloatRoundStyleE2EEENS_12multiply_addIfffEELi4ELi4ELi16ELi8EEEvNS_4conv17Conv2dProblemSizeENS_9TensorRefIT_T0_EENSE_IT1_T2_EENSE_IT3_T4_EESN_T5_SO_)
        /*0038*/ 	.word	0x00000000


	//----- nvinfo : EIATTR_MIN_STACK_SIZE
	.align		4
.L_20:
        /*003c*/ 	.byte	0x04, 0x12
        /*003e*/ 	.short	(.L_22 - .L_21)
	.align		4
.L_21:
        /*0040*/ 	.word	index@(_ZN7cutlass6KernelINS_4conv6kernel29ImplicitGemmConvolutionFusionINS1_11threadblock33ImplicitGemmFpropFusionMultistageINS_4gemm9GemmShapeILi128ELi128ELi32EEENS4_48Conv2dFpropActivationTileAccessIteratorOptimizedINS_11MatrixShapeILi128ELi32EEENS_6half_tENS_6layout10TensorNHWCENS_9transform29PitchLinearWarpRakedThreadMapINS_16PitchLinearShapeILi32ELi128EEELi128ENSH_ILi4ELi8EEELi8EEENS_12AlignedArrayISC_Li8ELi16EEEEENSF_11threadblock25RegularTileAccessIteratorISB_SC_NSD_37RowMajorTensorOpMultiplicandCrosswiseILi16ELi32EEELi0ESK_Li16EEELNS_4arch14CacheOperation4KindE0ENS4_44Conv2dFpropFilterTileAccessIteratorOptimizedINSA_ILi32ELi128EEESC_SE_SK_SM_Lb0EEENSP_ISX_SC_NSD_40ColumnMajorTensorOpMultiplicandCrosswiseILi16ELi32EEELi1ESK_Li16EEELSV_1ENS4_39PredicatedScaleBiasVectorAccessIteratorINSA_ILi1ELi32EEESC_NSD_8RowMajorEEENSO_36RegularScaleBiasVectorAccessIteratorIS13_SC_S14_EELSV_0ENS6_11threadblock9MmaPolicyINS6_4warp11MmaTensorOpINS7_ILi64ELi64ELi32EEESC_SR_SC_S10_fS14_NS1A_17MmaTensorOpPolicyINST_3MmaINS7_ILi16ELi8ELi16EEELi32ESC_S14_SC_NSD_11ColumnMajorEfS14_NST_13OpMultiplyAddEEENSA_ILi1ELi1EEEEELi1ELb0EbEENSA_ILi0ELi0EEES1M_Li1EEENS1A_21ScaleBiasTileIteratorINSA_ILi64ELi32EEESC_S14_NSA_ILi16ELi16EEENS1A_35MmaTensorOpMultiplicandTileIteratorINSH_ILi32ELi64EEELNS6_7OperandE0ESC_NSD_29TensorOpMultiplicandCrosswiseILi16ELi32EEENSH_ILi16ELi16EEELi1ELi32ELi1EE6PolicyELi32ELi1EEELi4EbEENS_8epilogue11threadblock8EpilogueIS8_S1L_Li1ENS22_22PredicatedTileIteratorINS22_26OutputTileOptimalThreadMapINS22_15OutputTileShapeILi128ELi8ELi2ELi1ELi1EEENS26_ILi1ELi8ELi1ELi1ELi8EEELi128ELi4ELi32EEEfLb0ENSD_9NoPermuteELb0EEENS21_4warp24FragmentIteratorTensorOpIS1C_S1F_fNS_5ArrayIfLi4ELb1EEES14_EENS2C_20TileIteratorTensorOpIS1C_S1F_fS14_EENS22_18SharedLoadIteratorINS29_18CompactedThreadMapEfLi16EEENS21_6thread17LinearCombinationIfLi4EffLNS2M_9ScaleType4KindE0ELNS_15FloatRoundStyleE2EfEENSA_ILi0ELi8EEELi2ELi1EEENS18_30GemmIdentityThreadblockSwizzleILi1EEELNS1_8OperatorE0ENS1_17Conv2dProblemSizeEEEEEvNT_6ParamsE)
        /*0044*/ 	.word	0x00000000


	//----- nvinfo : EIATTR_MIN_STACK_SIZE
	.align		4
.L_22:
        /*0048*/ 	.byte	0x04, 0x12
        /*004a*/ 	.short	(.L_24 - .L_23)
	.align		4
.L_23:
        /*004c*/ 	.word	index@(_ZN7cutlass9reference6device6kernel11Conv2dFpropINS_6half_tENS_6layout10TensorNHWCES4_S6_fS6_ffNS_16NumericConverterIffLNS_15FloatRoundStyleE2EEENS_12multiply_addIfffEELi4ELi4ELi16ELi8EEEvNS_4conv17Conv2dProblemSizeENS_9TensorRefIT_T0_EENSE_IT1_T2_EENSE_IT3_T4_EESN_T5_SO_)
        /*0050*/ 	.word	0x00000000
.L_24:


//--------------------- .nv.info._ZN7cutlass9reference6device6kernel11Conv2dFpropINS_6half_tENS_6layout10TensorNHWCES4_S6_fS6_ffNS_16NumericConverterIffLNS_15FloatRoundStyleE2EEENS_12multiply_addIfffEELi4ELi4ELi16ELi8EEEvNS_4conv17Conv2dProblemSizeENS_9TensorRefIT_T0_EENSE_IT1_T2_EENSE_IT3_T4_EESN_T5_SO_ --------------------------
	.section	.nv.info._ZN7cutlass9reference6device6kernel11Conv2dFpropINS_6half_tENS_6layout10TensorNHWCES4_S6_fS6_ffNS_16NumericConverterIffLNS_15FloatRoundStyleE2EEENS_12multiply_addIfffEELi4ELi4ELi16ELi8EEEvNS_4conv17Conv2dProblemSizeENS_9TensorRefIT_T0_EENSE_IT1_T2_EENSE_IT3_T4_EESN_T5_SO_,"",@"SHT_CUDA_INFO"
	.sectionflags	@""
	.align	4


	//----- nvinfo : EIATTR_CUDA_API_VERSION
	.align		4
        /*0000*/ 	.byte	0x04, 0x37
        /*0002*/ 	.short	(.L_26 - .L_25)
.L_25:
        /*0004*/ 	.word	0x00000082


	//----- nvinfo : EIATTR_SW2861232_WAR
	.align		4
.L_26:
        /*0008*/ 	.byte	0x01, 0x35
	.zero		2


	//----- nvinfo : EIATTR_PARAM_CBANK
	.align		4
        /*000c*/ 	.byte	0x04, 0x0a
        /*000e*/ 	.short	(.L_28 - .L_27)
	.align		4
.L_27:
        /*0010*/ 	.word	index@(.nv.constant0._ZN7cutlass9reference6device6kernel11Conv2dFpropINS_6half_tENS_6layout10TensorNHWCES4_S6_fS6_ffNS_16NumericConverterIffLNS_15FloatRoundStyleE2EEENS_12multiply_addIfffEELi4ELi4ELi16ELi8EEEvNS_4conv17Conv2dProblemSizeENS_9TensorRefIT_T0_EENSE_IT1_T2_EENSE_IT3_T4_EESN_T5_SO_)
        /*0014*/ 	.short	0x0160
        /*0016*/ 	.short	0x00b0


	//----- nvinfo : EIATTR_CBANK_PARAM_SIZE
	.align		4
.L_28:
        /*0018*/ 	.byte	0x03, 0x19
        /*001a*/ 	.short	0x00b0


	//----- nvinfo : EIATTR_KPARAM_INFO
	.align		4
        /*001c*/ 	.byte	0x04, 0x17
        /*001e*/ 	.short	(.L_30 - .L_29)
.L_29:
        /*0020*/ 	.word	0x00000000
        /*0024*/ 	.short	0x0006
        /*0026*/ 	.short	0x00ac
        /*0028*/ 	.byte	0x00, 0xf0, 0x11, 0x00


	//----- nvinfo : EIATTR_KPARAM_INFO
	.align		4
.L_30:
        /*002c*/ 	.byte	0x04, 0x17
        /*002e*/ 	.short	(.L_32 - .L_31)
.L_31:
        /*0030*/ 	.word	0x00000000
        /*0034*/ 	.short	0x0005
        /*0036*/ 	.short	0x00a8
        /*0038*/ 	.byte	0x00, 0xf0, 0x11, 0x00


	//----- nvinfo : EIATTR_KPARAM_INFO
	.align		4
.L_32:
        /*003c*/ 	.byte	0x04, 0x17
        /*003e*/ 	.short	(.L_34 - .L_33)
.L_33:
        /*0040*/ 	.word	0x00000000
        /*0044*/ 	.short	0x0004
        /*0046*/ 	.short	0x0090
        /*0048*/ 	.byte	0x00, 0xf0, 0x61, 0x00


	//----- nvinfo : EIATTR_KPARAM_INFO
	.align		4
.L_34:
        /*004c*/ 	.byte	0x04, 0x17
        /*004e*/ 	.short	(.L_36 - .L_35)
.L_35:
        /*0050*/ 	.word	0x00000000
        /*0054*/ 	.short	0x0003
        /*0056*/ 	.short	0x0078
        /*0058*/ 	.byte	0x00, 0xf0, 0x61, 0x00


	//----- nvinfo : EIATTR_KPARAM_INFO
	.align		4
.L_36:
        /*005c*/ 	.byte	0x04, 0x17
        /*005e*/ 	.short	(.L_38 - .L_37)
.L_37:
        /*0060*/ 	.word	0x00000000
        /*0064*/ 	.short	0x0002
        /*0066*/ 	.short	0x0060
        /*0068*/ 	.byte	0x00, 0xf0, 0x61, 0x00


	//----- nvinfo : EIATTR_KPARAM_INFO
	.align		4
.L_38:
        /*006c*/ 	.byte	0x04, 0x17
        /*006e*/ 	.short	(.L_40 - .L_39)
.L_39:
        /*0070*/ 	.word	0x00000000
        /*0074*/ 	.short	0x0001
        /*0076*/ 	.short	0x0048
        /*0078*/ 	.byte	0x00, 0xf0, 0x61, 0x00


	//----- nvinfo : EIATTR_KPARAM_INFO
	.align		4
.L_40:
        /*007c*/ 	.byte	0x04, 0x17
        /*007e*/ 	.short	(.L_42 - .L_41)
.L_41:
        /*0080*/ 	.word	0x00000000
        /*0084*/ 	.short	0x0000
        /*0086*/ 	.short	0x0000
        /*0088*/ 	.byte	0x00, 0xf0, 0x21, 0x01


	//----- nvinfo : EIATTR_MAXREG_COUNT
	.align		4
.L_42:
        /*008c*/ 	.byte	0x03, 0x1b
        /*008e*/ 	.short	0x00ff


	//----- nvinfo : EIATTR_MERCURY_ISA_VERSION
	.align		4
        /*0090*/ 	.byte	0x03, 0x5f
        /*0092*/ 	.short	0x0000


	//----- nvinfo : EIATTR_EXIT_INSTR_OFFSETS
	.align		4
        /*0094*/ 	.byte	0x04, 0x1c
        /*0096*/ 	.short	(.L_44 - .L_43)


	//   ....[0]....
.L_43:
        /*0098*/ 	.word	0x00003eb0


	//   ....[1]....
        /*009c*/ 	.word	0x000040b0


	//   ....[2]....
        /*00a0*/ 	.word	0x000040f0


	//   ....[3]....
        /*00a4*/ 	.word	0x00004380


	//   ....[4]....
        /*00a8*/ 	.word	0x000043d0


	//----- nvinfo : EIATTR_CRS_STACK_SIZE
	.align		4
.L_44:
        /*00ac*/ 	.byte	0x04, 0x1e
        /*00ae*/ 	.short	(.L_46 - .L_45)
.L_45:
        /*00b0*/ 	.word	0x00000000
.L_46:


//--------------------- .nv.info._ZN7cutlass6KernelINS_4conv6kernel29ImplicitGemmConvolutionFusionINS1_11threadblock33ImplicitGemmFpropFusionMultistageINS_4gemm9GemmShapeILi128ELi128ELi32EEENS4_48Conv2dFpropActivationTileAccessIteratorOptimizedINS_11MatrixShapeILi128ELi32EEENS_6half_tENS_6layout10TensorNHWCENS_9transform29PitchLinearWarpRakedThreadMapINS_16PitchLinearShapeILi32ELi128EEELi128ENSH_ILi4ELi8EEELi8EEENS_12AlignedArrayISC_Li8ELi16EEEEENSF_11threadblock25RegularTileAccessIteratorISB_SC_NSD_37RowMajorTensorOpMultiplicandCrosswiseILi16ELi32EEELi0ESK_Li16EEELNS_4arch14CacheOperation4KindE0ENS4_44Conv2dFpropFilterTileAccessIteratorOptimizedINSA_ILi32ELi128EEESC_SE_SK_SM_Lb0EEENSP_ISX_SC_NSD_40ColumnMajorTensorOpMultiplicandCrosswiseILi16ELi32EEELi1ESK_Li16EEELSV_1ENS4_39PredicatedScaleBiasVectorAccessIteratorINSA_ILi1ELi32EEESC_NSD_8RowMajorEEENSO_36RegularScaleBiasVectorAccessIteratorIS13_SC_S14_EELSV_0ENS6_11threadblock9MmaPolicyINS6_4warp11MmaTensorOpINS7_ILi64ELi64ELi32EEESC_SR_SC_S10_fS14_NS1A_17MmaTensorOpPolicyINST_3MmaINS7_ILi16ELi8ELi16EEELi32ESC_S14_SC_NSD_11ColumnMajorEfS14_NST_13OpMultiplyAddEEENSA_ILi1ELi1EEEEELi1ELb0EbEENSA_ILi0ELi0EEES1M_Li1EEENS1A_21ScaleBiasTileIteratorINSA_ILi64ELi32EEESC_S14_NSA_ILi16ELi16EEENS1A_35MmaTensorOpMultiplicandTileIteratorINSH_ILi32ELi64EEELNS6_7OperandE0ESC_NSD_29TensorOpMultiplicandCrosswiseILi16ELi32EEENSH_ILi16ELi16EEELi1ELi32ELi1EE6PolicyELi32ELi1EEELi4EbEENS_8epilogue11threadblock8EpilogueIS8_S1L_Li1ENS22_22PredicatedTileIteratorINS22_26OutputTileOptimalThreadMapINS22_15OutputTileShapeILi128ELi8ELi2ELi1ELi1EEENS26_ILi1ELi8ELi1ELi1ELi8EEELi128ELi4ELi32EEEfLb0ENSD_9NoPermuteELb0EEENS21_4warp24FragmentIteratorTensorOpIS1C_S1F_fNS_5ArrayIfLi4ELb1EEES14_EENS2C_20TileIteratorTensorOpIS1C_S1F_fS14_EENS22_18SharedLoadIteratorINS29_18CompactedThreadMapEfLi16EEENS21_6thread17LinearCombinationIfLi4EffLNS2M_9ScaleType4KindE0ELNS_15FloatRoundStyleE2EfEENSA_ILi0ELi8EEELi2ELi1EEENS18_30GemmIdentityThreadblockSwizzleILi1EEELNS1_8OperatorE0ENS1_17Conv2dProblemSizeEEEEEvNT_6ParamsE --------------------------
	.section	.nv.info._ZN7cutlass6KernelINS_4conv6kernel29ImplicitGemmConvolutionFusionINS1_11threadblock33ImplicitGemmFpropFusionMultistageINS_4gemm9GemmShapeILi128ELi128ELi32EEENS4_48Conv2dFpropActivationTileAccessIteratorOptimizedINS_11MatrixShapeILi128ELi32EEENS_6half_tENS_6layout10TensorNHWCENS_9transform29PitchLinearWarpRakedThreadMapINS_16PitchLinearShapeILi32ELi128EEELi128ENSH_ILi4ELi8EEELi8EEENS_12AlignedArrayISC_Li8ELi16EEEEENSF_11threadblock25RegularTileAccessIteratorISB_SC_NSD_37RowMajorTensorOpMultiplicandCrosswiseILi16ELi32EEELi0ESK_Li16EEELNS_4arch14CacheOperation4KindE0ENS4_44Conv2dFpropFilterTileAccessIteratorOptimizedINSA_ILi32ELi128EEESC_SE_SK_SM_Lb0EEENSP_ISX_SC_NSD_40ColumnMajorTensorOpMultiplicandCrosswiseILi16ELi32EEELi1ESK_Li16EEELSV_1ENS4_39PredicatedScaleBiasVectorAccessIteratorINSA_ILi1ELi32EEESC_NSD_8RowMajorEEENSO_36RegularScaleBiasVectorAccessIteratorIS13_SC_S14_EELSV_0ENS6_11threadblock9MmaPolicyINS6_4warp11MmaTensorOpINS7_ILi64ELi64ELi32EEESC_SR_SC_S10_fS14_NS1A_17MmaTensorOpPolicyINST_3MmaINS7_ILi16ELi8ELi16EEELi32ESC_S14_SC_NSD_11ColumnMajorEfS14_NST_13OpMultiplyAddEEENSA_ILi1ELi1EEEEELi1ELb0EbEENSA_ILi0ELi0EEES1M_Li1EEENS1A_21ScaleBiasTileIteratorINSA_ILi64ELi32EEESC_S14_NSA_ILi16ELi16EEENS1A_35MmaTensorOpMultiplicandTileIteratorINSH_ILi32ELi64EEELNS6_7OperandE0ESC_NSD_29TensorOpMultiplicandCrosswiseILi16ELi32EEENSH_ILi16ELi16EEELi1ELi32ELi1EE6PolicyELi32ELi1EEELi4EbEENS_8epilogue11threadblock8EpilogueIS8_S1L_Li1ENS22_22PredicatedTileIteratorINS22_26OutputTileOptimalThreadMapINS22_15OutputTileShapeILi128ELi8ELi2ELi1ELi1EEENS26_ILi1ELi8ELi1ELi1ELi8EEELi128ELi4ELi32EEEfLb0ENSD_9NoPermuteELb0EEENS21_4warp24FragmentIteratorTensorOpIS1C_S1F_fNS_5ArrayIfLi4ELb1EEES14_EENS2C_20TileIteratorTensorOpIS1C_S1F_fS14_EENS22_18SharedLoadIteratorINS29_18CompactedThreadMapEfLi16EEENS21_6thread17LinearCombinationIfLi4EffLNS2M_9ScaleType4KindE0ELNS_15FloatRoundStyleE2EfEENSA_ILi0ELi8EEELi2ELi1EEENS18_30GemmIdentityThreadblockSwizzleILi1EEELNS1_8OperatorE0ENS1_17Conv2dProblemSizeEEEEEvNT_6ParamsE,"",@"SHT_CUDA_INFO"
	.sectionflags	@""
	.align	4


	//----- nvinfo : EIATTR_CUDA_API_VERSION
	.align		4
        /*0000*/ 	.byte	0x04, 0x37
        /*0002*/ 	.short	(.L_48 - .L_47)
.L_47:
        /*0004*/ 	.word	0x00000082


	//----- nvinfo : EIATTR_SW2861232_WAR
	.align		4
.L_48:
        /*0008*/ 	.byte	0x01, 0x35
	.zero		2


	//----- nvinfo : EIATTR_PARAM_CBANK
	.align		4
        /*000c*/ 	.byte	0x04, 0x0a
        /*000e*/ 	.short	(.L_50 - .L_49)
	.align		4
.L_49:
        /*0010*/ 	.word	index@(.nv.constant0._ZN7cutlass6KernelINS_4conv6kernel29ImplicitGemmConvolutionFusionINS1_11threadblock33ImplicitGemmFpropFusionMultistageINS_4gemm9GemmShapeILi128ELi128ELi32EEENS4_48Conv2dFpropActivationTileAccessIteratorOptimizedINS_11MatrixShapeILi128ELi32EEENS_6half_tENS_6layout10TensorNHWCENS_9transform29PitchLinearWarpRakedThreadMapINS_16PitchLinearShapeILi32ELi128EEELi128ENSH_ILi4ELi8EEELi8EEENS_12AlignedArrayISC_Li8ELi16EEEEENSF_11threadblock25RegularTileAccessIteratorISB_SC_NSD_37RowMajorTensorOpMultiplicandCrosswiseILi16ELi32EEELi0ESK_Li16EEELNS_4arch14CacheOperation4KindE0ENS4_44Conv2dFpropFilterTileAccessIteratorOptimizedINSA_ILi32ELi128EEESC_SE_SK_SM_Lb0EEENSP_ISX_SC_NSD_40ColumnMajorTensorOpMultiplicandCrosswiseILi16ELi32EEELi1ESK_Li16EEELSV_1ENS4_39PredicatedScaleBiasVectorAccessIteratorINSA_ILi1ELi32EEESC_NSD_8RowMajorEEENSO_36RegularScaleBiasVectorAccessIteratorIS13_SC_S14_EELSV_0ENS6_11threadblock9MmaPolicyINS6_4warp11MmaTensorOpINS7_ILi64ELi64ELi32EEESC_SR_SC_S10_fS14_NS1A_17MmaTensorOpPolicyINST_3MmaINS7_ILi16ELi8ELi16EEELi32ESC_S14_SC_NSD_11ColumnMajorEfS14_NST_13OpMultiplyAddEEENSA_ILi1ELi1EEEEELi1ELb0EbEENSA_ILi0ELi0EEES1M_Li1EEENS1A_21ScaleBiasTileIteratorINSA_ILi64ELi32EEESC_S14_NSA_ILi16ELi16EEENS1A_35MmaTensorOpMultiplicandTileIteratorINSH_ILi32ELi64EEELNS6_7OperandE0ESC_NSD_29TensorOpMultiplicandCrosswiseILi16ELi32EEENSH_ILi16ELi16EEELi1ELi32ELi1EE6PolicyELi32ELi1EEELi4EbEENS_8epilogue11threadblock8EpilogueIS8_S1L_Li1ENS22_22PredicatedTileIteratorINS22_26OutputTileOptimalThreadMapINS22_15OutputTileShapeILi128ELi8ELi2ELi1ELi1EEENS26_ILi1ELi8ELi1ELi1ELi8EEELi128ELi4ELi32EEEfLb0ENSD_9NoPermuteELb0EEENS21_4warp24FragmentIteratorTensorOpIS1C_S1F_fNS_5ArrayIfLi4ELb1EEES14_EENS2C_20TileIteratorTensorOpIS1C_S1F_fS14_EENS22_18SharedLoadIteratorINS29_18CompactedThreadMapEfLi16EEENS21_6thread17LinearCombinationIfLi4EffLNS2M_9ScaleType4KindE0ELNS_15FloatRoundStyleE2EfEENSA_ILi0ELi8EEELi2ELi1EEENS18_30GemmIdentityThreadblockSwizzleILi1EEELNS1_8OperatorE0ENS1_17Conv2dProblemSizeEEEEEvNT_6ParamsE)
        /*0014*/ 	.short	0x0160
        /*0016*/ 	.short	0x01d0


	//----- nvinfo : EIATTR_CBANK_PARAM_SIZE
	.align		4
.L_50:
        /*0018*/ 	.byte	0x03, 0x19
        /*001a*/ 	.short	0x01d0


	//----- nvinfo : EIATTR_KPARAM_INFO
	.align		4
        /*001c*/ 	.byte	0x04, 0x17
        /*001e*/ 	.short	(.L_52 - .L_51)
.L_51:
        /*0020*/ 	.word	0x00000000
        /*0024*/ 	.short	0x0000
        /*0026*/ 	.short	0x0000
        /*0028*/ 	.byte	0x00, 0xf0, 0x41, 0x07


	//----- nvinfo : EIATTR_MAXREG_COUNT
	.align		4
.L_52:
        /*002c*/ 	.byte	0x03, 0x1b
        /*002e*/ 	.short	0x00ff


	//----- nvinfo : EIATTR_NUM_BARRIERS
	.align		4
        /*0030*/ 	.byte	0x02, 0x4c
        /*0032*/ 	.byte	0x01
	.zero		1


	//----- nvinfo : EIATTR_MERCURY_ISA_VERSION
	.align		4
        /*0034*/ 	.byte	0x03, 0x5f
        /*0036*/ 	.short	0x0000


	//----- nvinfo : EIATTR_COOP_GROUP_MASK_REGIDS
	.align		4
        /*0038*/ 	.byte	0x04, 0x29
        /*003a*/ 	.short	(.L_54 - .L_53)


	//   ....[0]....
.L_53:
        /*003c*/ 	.word	0xffffffff


	//----- nvinfo : EIATTR_COOP_GROUP_INSTR_OFFSETS
	.align		4
.L_54:
        /*0040*/ 	.byte	0x04, 0x28
        /*0042*/ 	.short	(.L_56 - .L_55)


	//   ....[0]....
.L_55:
        /*0044*/ 	.word	0x00000e40


	//----- nvinfo : EIATTR_EXIT_INSTR_OFFSETS
	.align		4
.L_56:
        /*0048*/ 	.byte	0x04, 0x1c
        /*004a*/ 	.short	(.L_58 - .L_57)


	//   ....[0]....
.L_57:
        /*004c*/ 	.word	0x000000b0


	//   ....[1]....
        /*0050*/ 	.word	0x0000a240


	//   ....[2]....
        /*0054*/ 	.word	0x0000a270


	//   ....[3]....
        /*0058*/ 	.word	0x0000a2a0


	//   ....[4]....
        /*005c*/ 	.word	0x0000a350


	//----- nvinfo : EIATTR_CTAIDZ_USED
	.align		4
.L_58:
        /*0060*/ 	.byte	0x01, 0x04
	.zero		2


	//----- nvinfo : EIATTR_CRS_STACK_SIZE
	.align		4
        /*0064*/ 	.byte	0x04, 0x1e
        /*0066*/ 	.short	(.L_60 - .L_59)
.L_59:
        /*0068*/ 	.word	0x00000000
.L_60:


//--------------------- .nv.callgraph             --------------------------
	.section	.nv.callgraph,"",@"SHT_CUDA_CALLGRAPH"
	.align	4
	.sectionentsize	8
	.align		4
        /*0000*/ 	.word	0x00000000
	.align		4
        /*0004*/ 	.word	0xffffffff
	.align		4
        /*0008*/ 	.word	0x00000000
	.align		4
        /*000c*/ 	.word	0xfffffffe
	.align		4
        /*0010*/ 	.word	0x00000000
	.align		4
        /*0014*/ 	.word	0xfffffffd
	.align		4
        /*0018*/ 	.word	0x00000000
	.align		4
        /*001c*/ 	.word	0xfffffffc


//--------------------- .nv.rel.action            --------------------------
	.section	.nv.rel.action,"",@"SHT_CUDA_RELOCINFO"
	.align	8
	.sectionentsize	8
        /*0000*/ 	.byte	0x73, 0x00, 0x00, 0x00, 0x00, 0x00, 0x00, 0x00, 0x00, 0x00, 0x00, 0x11, 0x25, 0x00, 0x05, 0x36


//--------------------- .nv.constant4             --------------------------
	.section	.nv.constant4,"a",@progbits
	.align	8
	.align		8
.nv.constant4:
        /*0000*/ 	.dword	_ZN34_INTERNAL_2c512592_4_k_cu_2106836d4cuda3std3__45__cpo5beginE
	.align		8
        /*0008*/ 	.dword	_ZN34_INTERNAL_2c512592_4_k_cu_2106836d4cuda3std3__45__cpo3endE
	.align		8
        /*0010*/ 	.dword	_ZN34_INTERNAL_2c512592_4_k_cu_2106836d4cuda3std3__45__cpo6cbeginE
	.align		8
        /*0018*/ 	.dword	_ZN34_INTERNAL_2c512592_4_k_cu_2106836d4cuda3std3__45__cpo4cendE
	.align		8
        /*0020*/ 	.dword	_ZN34_INTERNAL_2c512592_4_k_cu_2106836d4cuda3std3__436_GLOBAL__N__2c512592_4_k_cu_2106836d6ignoreE
	.align		8
        /*0028*/ 	.dword	_ZN34_INTERNAL_2c512592_4_k_cu_2106836d4cuda3std3__419piecewise_constructE
	.align		8
        /*0030*/ 	.dword	_ZN34_INTERNAL_2c512592_4_k_cu_2106836d4cuda3std3__48in_placeE
	.align		8
        /*0038*/ 	.dword	_ZN34_INTERNAL_2c512592_4_k_cu_2106836d4cuda3std6ranges3__45__cpo4swapE
	.align		8
        /*0040*/ 	.dword	_ZN34_INTERNAL_2c512592_4_k_cu_2106836d4cuda3std6ranges3__45__cpo9iter_moveE
	.align		8
        /*0048*/ 	.dword	_ZN34_INTERNAL_2c512592_4_k_cu_2106836d4cute7productE
	.align		8
        /*0050*/ 	.dword	_ZN34_INTERNAL_2c512592_4_k_cu_2106836d4cute1_E


//--------------------- .nv.constant0._ZN7cutlass9reference6device6kernel11Conv2dFpropINS_6half_tENS_6layout10TensorNHWCES4_S6_fS6_ffNS_16NumericConverterIffLNS_15FloatRoundStyleE2EEENS_12multiply_addIfffEELi4ELi4ELi16ELi8EEEvNS_4conv17Conv2dProblemSizeENS_9TensorRefIT_T0_EENSE_IT1_T2_EENSE_IT3_T4_EESN_T5_SO_ --------------------------
	.section	.nv.constant0._ZN7cutlass9reference6device6kernel11Conv2dFpropINS_6half_tENS_6layout10TensorNHWCES4_S6_fS6_ffNS_16NumericConverterIffLNS_15FloatRoundStyleE2EEENS_12multiply_addIfffEELi4ELi4ELi16ELi8EEEvNS_4conv17Conv2dProblemSizeENS_9TensorRefIT_T0_EENSE_IT1_T2_EENSE_IT3_T4_EESN_T5_SO_,"a",@progbits
	.sectionflags	@""
	.align	4
.nv.constant0._ZN7cutlass9reference6device6kernel11Conv2dFpropINS_6half_tENS_6layout10TensorNHWCES4_S6_fS6_ffNS_16NumericConverterIffLNS_15FloatRoundStyleE2EEENS_12multiply_addIfffEELi4ELi4ELi16ELi8EEEvNS_4conv17Conv2dProblemSizeENS_9TensorRefIT_T0_EENSE_IT1_T2_EENSE_IT3_T4_EESN_T5_SO_:
	.zero		528


//--------------------- .nv.constant2._ZN7cutlass6KernelINS_4conv6kernel29ImplicitGemmConvolutionFusionINS1_11threadblock33ImplicitGemmFpropFusionMultistageINS_4gemm9GemmShapeILi128ELi128ELi32EEENS4_48Conv2dFpropActivationTileAccessIteratorOptimizedINS_11MatrixShapeILi128ELi32EEENS_6half_tENS_6layout10TensorNHWCENS_9transform29PitchLinearWarpRakedThreadMapINS_16PitchLinearShapeILi32ELi128EEELi128ENSH_ILi4ELi8EEELi8EEENS_12AlignedArrayISC_Li8ELi16EEEEENSF_11threadblock25RegularTileAccessIteratorISB_SC_NSD_37RowMajorTensorOpMultiplicandCrosswiseILi16ELi32EEELi0ESK_Li16EEELNS_4arch14CacheOperation4KindE0ENS4_44Conv2dFpropFilterTileAccessIteratorOptimizedINSA_ILi32ELi128EEESC_SE_SK_SM_Lb0EEENSP_ISX_SC_NSD_40ColumnMajorTensorOpMultiplicandCrosswiseILi16ELi32EEELi1ESK_Li16EEELSV_1ENS4_39PredicatedScaleBiasVectorAccessIteratorINSA_ILi1ELi32EEESC_NSD_8RowMajorEEENSO_36RegularScaleBiasVectorAccessIteratorIS13_SC_S14_EELSV_0ENS6_11threadblock9MmaPolicyINS6_4warp11MmaTensorOpINS7_ILi64ELi64ELi32EEESC_SR_SC_S10_fS14_NS1A_17MmaTensorOpPolicyINST_3MmaINS7_ILi16ELi8ELi16EEELi32ESC_S14_SC_NSD_11ColumnMajorEfS14_NST_13OpMultiplyAddEEENSA_ILi1ELi1EEEEELi1ELb0EbEENSA_ILi0ELi0EEES1M_Li1EEENS1A_21ScaleBiasTileIteratorINSA_ILi64ELi32EEESC_S14_NSA_ILi16ELi16EEENS1A_35MmaTensorOpMultiplicandTileIteratorINSH_ILi32ELi64EEELNS6_7OperandE0ESC_NSD_29TensorOpMultiplicandCrosswiseILi16ELi32EEENSH_ILi16ELi16EEELi1ELi32ELi1EE6PolicyELi32ELi1EEELi4EbEENS_8epilogue11threadblock8EpilogueIS8_S1L_Li1ENS22_22PredicatedTileIteratorINS22_26OutputTileOptimalThreadMapINS22_15OutputTileShapeILi128ELi8ELi2ELi1ELi1EEENS26_ILi1ELi8ELi1ELi1ELi8EEELi128ELi4ELi32EEEfLb0ENSD_9NoPermuteELb0EEENS21_4warp24FragmentIteratorTensorOpIS1C_S1F_fNS_5ArrayIfLi4ELb1EEES14_EENS2C_20TileIteratorTensorOpIS1C_S1F_fS14_EENS22_18SharedLoadIteratorINS29_18CompactedThreadMapEfLi16EEENS21_6thread17LinearCombinationIfLi4EffLNS2M_9ScaleType4KindE0ELNS_15FloatRoundStyleE2EfEENSA_ILi0ELi8EEELi2ELi1EEENS18_30GemmIdentityThreadblockSwizzleILi1EEELNS1_8OperatorE0ENS1_17Conv2dProblemSizeEEEEEvNT_6ParamsE --------------------------
	.section	.nv.constant2._ZN7cutlass6KernelINS_4conv6kernel29ImplicitGemmConvolutionFusionINS1_11threadblock33ImplicitGemmFpropFusionMultistageINS_4gemm9GemmShapeILi128ELi128ELi32EEENS4_48Conv2dFpropActivationTileAccessIteratorOptimizedINS_11MatrixShapeILi128ELi32EEENS_6half_tENS_6layout10TensorNHWCENS_9transform29PitchLinearWarpRakedThreadMapINS_16PitchLinearShapeILi32ELi128EEELi128ENSH_ILi4ELi8EEELi8EEENS_12AlignedArrayISC_Li8ELi16EEEEENSF_11threadblock25RegularTileAccessIteratorISB_SC_NSD_37RowMajorTensorOpMultiplicandCrosswiseILi16ELi32EEELi0ESK_Li16EEELNS_4arch14CacheOperation4KindE0ENS4_44Conv2dFpropFilterTileAccessIteratorOptimizedINSA_ILi32ELi128EEESC_SE_SK_SM_Lb0EEENSP_ISX_SC_NSD_40ColumnMajorTensorOpMultiplicandCrosswiseILi16ELi32EEELi1ESK_Li16EEELSV_1ENS4_39PredicatedScaleBiasVectorAccessIteratorINSA_ILi1ELi32EEESC_NSD_8RowMajorEEENSO_36RegularScaleBiasVectorAccessIteratorIS13_SC_S14_EELSV_0ENS6_11threadblock9MmaPolicyINS6_4warp11MmaTensorOpINS7_ILi64ELi64ELi32EEESC_SR_SC_S10_fS14_NS1A_17MmaTensorOpPolicyINST_3MmaINS7_ILi16ELi8ELi16EEELi32ESC_S14_SC_NSD_11ColumnMajorEfS14_NST_13OpMultiplyAddEEENSA_ILi1ELi1EEEEELi1ELb0EbEENSA_ILi0ELi0EEES1M_Li1EEENS1A_21ScaleBiasTileIteratorINSA_ILi64ELi32EEESC_S14_NSA_ILi16ELi16EEENS1A_35MmaTensorOpMultiplicandTileIteratorINSH_ILi32ELi64EEELNS6_7OperandE0ESC_NSD_29TensorOpMultiplicandCrosswiseILi16ELi32EEENSH_ILi16ELi16EEELi1ELi32ELi1EE6PolicyELi32ELi1EEELi4EbEENS_8epilogue11threadblock8EpilogueIS8_S1L_Li1ENS22_22PredicatedTileIteratorINS22_26OutputTileOptimalThreadMapINS22_15OutputTileShapeILi128ELi8ELi2ELi1ELi1EEENS26_ILi1ELi8ELi1ELi1ELi8EEELi128ELi4ELi32EEEfLb0ENSD_9NoPermuteELb0EEENS21_4warp24FragmentIteratorTensorOpIS1C_S1F_fNS_5ArrayIfLi4ELb1EEES14_EENS2C_20TileIteratorTensorOpIS1C_S1F_fS14_EENS22_18SharedLoadIteratorINS29_18CompactedThreadMapEfLi16EEENS21_6thread17LinearCombinationIfLi4EffLNS2M_9ScaleType4KindE0ELNS_15FloatRoundStyleE2EfEENSA_ILi0ELi8EEELi2ELi1EEENS18_30GemmIdentityThreadblockSwizzleILi1EEELNS1_8OperatorE0ENS1_17Conv2dProblemSizeEEEEEvNT_6ParamsE,"a",@progbits
	.sectionflags	@""
	.align	4
.nv.constant2._ZN7cutlass6KernelINS_4conv6kernel29ImplicitGemmConvolutionFusionINS1_11threadblock33ImplicitGemmFpropFusionMultistageINS_4gemm9GemmShapeILi128ELi128ELi32EEENS4_48Conv2dFpropActivationTileAccessIteratorOptimizedINS_11MatrixShapeILi128ELi32EEENS_6half_tENS_6layout10TensorNHWCENS_9transform29PitchLinearWarpRakedThreadMapINS_16PitchLinearShapeILi32ELi128EEELi128ENSH_ILi4ELi8EEELi8EEENS_12AlignedArrayISC_Li8ELi16EEEEENSF_11threadblock25RegularTileAccessIteratorISB_SC_NSD_37RowMajorTensorOpMultiplicandCrosswiseILi16ELi32EEELi0ESK_Li16EEELNS_4arch14CacheOperation4KindE0ENS4_44Conv2dFpropFilterTileAccessIteratorOptimizedINSA_ILi32ELi128EEESC_SE_SK_SM_Lb0EEENSP_ISX_SC_NSD_40ColumnMajorTensorOpMultiplicandCrosswiseILi16ELi32EEELi1ESK_Li16EEELSV_1ENS4_39PredicatedScaleBiasVectorAccessIteratorINSA_ILi1ELi32EEESC_NSD_8RowMajorEEENSO_36RegularScaleBiasVectorAccessIteratorIS13_SC_S14_EELSV_0ENS6_11threadblock9MmaPolicyINS6_4warp11MmaTensorOpINS7_ILi64ELi64ELi32EEESC_SR_SC_S10_fS14_NS1A_17MmaTensorOpPolicyINST_3MmaINS7_ILi16ELi8ELi16EEELi32ESC_S14_SC_NSD_11ColumnMajorEfS14_NST_13OpMultiplyAddEEENSA_ILi1ELi1EEEEELi1ELb0EbEENSA_ILi0ELi0EEES1M_Li1EEENS1A_21ScaleBiasTileIteratorINSA_ILi64ELi32EEESC_S14_NSA_ILi16ELi16EEENS1A_35MmaTensorOpMultiplicandTileIteratorINSH_ILi32ELi64EEELNS6_7OperandE0ESC_NSD_29TensorOpMultiplicandCrosswiseILi16ELi32EEENSH_ILi16ELi16EEELi1ELi32ELi1EE6PolicyELi32ELi1EEELi4EbEENS_8epilogue11threadblock8EpilogueIS8_S1L_Li1ENS22_22PredicatedTileIteratorINS22_26OutputTileOptimalThreadMapINS22_15OutputTileShapeILi128ELi8ELi2ELi1ELi1EEENS26_ILi1ELi8ELi1ELi1ELi8EEELi128ELi4ELi32EEEfLb0ENSD_9NoPermuteELb0EEENS21_4warp24FragmentIteratorTensorOpIS1C_S1F_fNS_5ArrayIfLi4ELb1EEES14_EENS2C_20TileIteratorTensorOpIS1C_S1F_fS14_EENS22_18SharedLoadIteratorINS29_18CompactedThreadMapEfLi16EEENS21_6thread17LinearCombinationIfLi4EffLNS2M_9ScaleType4KindE0ELNS_15FloatRoundStyleE2EfEENSA_ILi0ELi8EEELi2ELi1EEENS18_30GemmIdentityThreadblockSwizzleILi1EEELNS1_8OperatorE0ENS1_17Conv2dProblemSizeEEEEEvNT_6ParamsE:
        /*0000*/ 	.byte	0x78, 0x00, 0x00, 0x00, 0x00, 0x00, 0x00, 0x00


//--------------------- .nv.constant0._ZN7cutlass6KernelINS_4conv6kernel29ImplicitGemmConvolutionFusionINS1_11threadblock33ImplicitGemmFpropFusionMultistageINS_4gemm9GemmShapeILi128ELi128ELi32EEENS4_48Conv2dFpropActivationTileAccessIteratorOptimizedINS_11MatrixShapeILi128ELi32EEENS_6half_tENS_6layout10TensorNHWCENS_9transform29PitchLinearWarpRakedThreadMapINS_16PitchLinearShapeILi32ELi128EEELi128ENSH_ILi4ELi8EEELi8EEENS_12AlignedArrayISC_Li8ELi16EEEEENSF_11threadblock25RegularTileAccessIteratorISB_SC_NSD_37RowMajorTensorOpMultiplicandCrosswiseILi16ELi32EEELi0ESK_Li16EEELNS_4arch14CacheOperation4KindE0ENS4_44Conv2dFpropFilterTileAccessIteratorOptimizedINSA_ILi32ELi128EEESC_SE_SK_SM_Lb0EEENSP_ISX_SC_NSD_40ColumnMajorTensorOpMultiplicandCrosswiseILi16ELi32EEELi1ESK_Li16EEELSV_1ENS4_39PredicatedScaleBiasVectorAccessIteratorINSA_ILi1ELi32EEESC_NSD_8RowMajorEEENSO_36RegularScaleBiasVectorAccessIteratorIS13_SC_S14_EELSV_0ENS6_11threadblock9MmaPolicyINS6_4warp11MmaTensorOpINS7_ILi64ELi64ELi32EEESC_SR_SC_S10_fS14_NS1A_17MmaTensorOpPolicyINST_3MmaINS7_ILi16ELi8ELi16EEELi32ESC_S14_SC_NSD_11ColumnMajorEfS14_NST_13OpMultiplyAddEEENSA_ILi1ELi1EEEEELi1ELb0EbEENSA_ILi0ELi0EEES1M_Li1EEENS1A_21ScaleBiasTileIteratorINSA_ILi64ELi32EEESC_S14_NSA_ILi16ELi16EEENS1A_35MmaTensorOpMultiplicandTileIteratorINSH_ILi32ELi64EEELNS6_7OperandE0ESC_NSD_29TensorOpMultiplicandCrosswiseILi16ELi32EEENSH_ILi16ELi16EEELi1ELi32ELi1EE6PolicyELi32ELi1EEELi4EbEENS_8epilogue11threadblock8EpilogueIS8_S1L_Li1ENS22_22PredicatedTileIteratorINS22_26OutputTileOptimalThreadMapINS22_15OutputTileShapeILi128ELi8ELi2ELi1ELi1EEENS26_ILi1ELi8ELi1ELi1ELi8EEELi128ELi4ELi32EEEfLb0ENSD_9NoPermuteELb0EEENS21_4warp24FragmentIteratorTensorOpIS1C_S1F_fNS_5ArrayIfLi4ELb1EEES14_EENS2C_20TileIteratorTensorOpIS1C_S1F_fS14_EENS22_18SharedLoadIteratorINS29_18CompactedThreadMapEfLi16EEENS21_6thread17LinearCombinationIfLi4EffLNS2M_9ScaleType4KindE0ELNS_15FloatRoundStyleE2EfEENSA_ILi0ELi8EEELi2ELi1EEENS18_30GemmIdentityThreadblockSwizzleILi1EEELNS1_8OperatorE0ENS1_17Conv2dProblemSizeEEEEEvNT_6ParamsE --------------------------
	.section	.nv.constant0._ZN7cutlass6KernelINS_4conv6kernel29ImplicitGemmConvolutionFusionINS1_11threadblock33ImplicitGemmFpropFusionMultistageINS_4gemm9GemmShapeILi128ELi128ELi32EEENS4_48Conv2dFpropActivationTileAccessIteratorOptimizedINS_11MatrixShapeILi128ELi32EEENS_6half_tENS_6layout10TensorNHWCENS_9transform29PitchLinearWarpRakedThreadMapINS_16PitchLinearShapeILi32ELi128EEELi128ENSH_ILi4ELi8EEELi8EEENS_12AlignedArrayISC_Li8ELi16EEEEENSF_11threadblock25RegularTileAccessIteratorISB_SC_NSD_37RowMajorTensorOpMultiplicandCrosswiseILi16ELi32EEELi0ESK_Li16EEELNS_4arch14CacheOperation4KindE0ENS4_44Conv2dFpropFilterTileAccessIteratorOptimizedINSA_ILi32ELi128EEESC_SE_SK_SM_Lb0EEENSP_ISX_SC_NSD_40ColumnMajorTensorOpMultiplicandCrosswiseILi16ELi32EEELi1ESK_Li16EEELSV_1ENS4_39PredicatedScaleBiasVectorAccessIteratorINSA_ILi1ELi32EEESC_NSD_8RowMajorEEENSO_36RegularScaleBiasVectorAccessIteratorIS13_SC_S14_EELSV_0ENS6_11threadblock9MmaPolicyINS6_4warp11MmaTensorOpINS7_ILi64ELi64ELi32EEESC_SR_SC_S10_fS14_NS1A_17MmaTensorOpPolicyINST_3MmaINS7_ILi16ELi8ELi16EEELi32ESC_S14_SC_NSD_11ColumnMajorEfS14_NST_13OpMultiplyAddEEENSA_ILi1ELi1EEEEELi1ELb0EbEENSA_ILi0ELi0EEES1M_Li1EEENS1A_21ScaleBiasTileIteratorINSA_ILi64ELi32EEESC_S14_NSA_ILi16ELi16EEENS1A_35MmaTensorOpMultiplicandTileIteratorINSH_ILi32ELi64EEELNS6_7OperandE0ESC_NSD_29TensorOpMultiplicandCrosswiseILi16ELi32EEENSH_ILi16ELi16EEELi1ELi32ELi1EE6PolicyELi32ELi1EEELi4EbEENS_8epilogue11threadblock8EpilogueIS8_S1L_Li1ENS22_22PredicatedTileIteratorINS22_26OutputTileOptimalThreadMapINS22_15OutputTileShapeILi128ELi8ELi2ELi1ELi1EEENS26_ILi1ELi8ELi1ELi1ELi8EEELi128ELi4ELi32EEEfLb0ENSD_9NoPermuteELb0EEENS21_4warp24FragmentIteratorTensorOpIS1C_S1F_fNS_5ArrayIfLi4ELb1EEES14_EENS2C_20TileIteratorTensorOpIS1C_S1F_fS14_EENS22_18SharedLoadIteratorINS29_18CompactedThreadMapEfLi16EEENS21_6thread17LinearCombinationIfLi4EffLNS2M_9ScaleType4KindE0ELNS_15FloatRoundStyleE2EfEENSA_ILi0ELi8EEELi2ELi1EEENS18_30GemmIdentityThreadblockSwizzleILi1EEELNS1_8OperatorE0ENS1_17Conv2dProblemSizeEEEEEvNT_6ParamsE,"a",@progbits
	.sectionflags	@""
	.align	4
.nv.constant0._ZN7cutlass6KernelINS_4conv6kernel29ImplicitGemmConvolutionFusionINS1_11threadblock33ImplicitGemmFpropFusionMultistageINS_4gemm9GemmShapeILi128ELi128ELi32EEENS4_48Conv2dFpropActivationTileAccessIteratorOptimizedINS_11MatrixShapeILi128ELi32EEENS_6half_tENS_6layout10TensorNHWCENS_9transform29PitchLinearWarpRakedThreadMapINS_16PitchLinearShapeILi32ELi128EEELi128ENSH_ILi4ELi8EEELi8EEENS_12AlignedArrayISC_Li8ELi16EEEEENSF_11threadblock25RegularTileAccessIteratorISB_SC_NSD_37RowMajorTensorOpMultiplicandCrosswiseILi16ELi32EEELi0ESK_Li16EEELNS_4arch14CacheOperation4KindE0ENS4_44Conv2dFpropFilterTileAccessIteratorOptimizedINSA_ILi32ELi128EEESC_SE_SK_SM_Lb0EEENSP_ISX_SC_NSD_40ColumnMajorTensorOpMultiplicandCrosswiseILi16ELi32EEELi1ESK_Li16EEELSV_1ENS4_39PredicatedScaleBiasVectorAccessIteratorINSA_ILi1ELi32EEESC_NSD_8RowMajorEEENSO_36RegularScaleBiasVectorAccessIteratorIS13_SC_S14_EELSV_0ENS6_11threadblock9MmaPolicyINS6_4warp11MmaTensorOpINS7_ILi64ELi64ELi32EEESC_SR_SC_S10_fS14_NS1A_17MmaTensorOpPolicyINST_3MmaINS7_ILi16ELi8ELi16EEELi32ESC_S14_SC_NSD_11ColumnMajorEfS14_NST_13OpMultiplyAddEEENSA_ILi1ELi1EEEEELi1ELb0EbEENSA_ILi0ELi0EEES1M_Li1EEENS1A_21ScaleBiasTileIteratorINSA_ILi64ELi32EEESC_S14_NSA_ILi16ELi16EEENS1A_35MmaTensorOpMultiplicandTileIteratorINSH_ILi32ELi64EEELNS6_7OperandE0ESC_NSD_29TensorOpMultiplicandCrosswiseILi16ELi32EEENSH_ILi16ELi16EEELi1ELi32ELi1EE6PolicyELi32ELi1EEELi4EbEENS_8epilogue11threadblock8EpilogueIS8_S1L_Li1ENS22_22PredicatedTileIteratorINS22_26OutputTileOptimalThreadMapINS22_15OutputTileShapeILi128ELi8ELi2ELi1ELi1EEENS26_ILi1ELi8ELi1ELi1ELi8EEELi128ELi4ELi32EEEfLb0ENSD_9NoPermuteELb0EEENS21_4warp24FragmentIteratorTensorOpIS1C_S1F_fNS_5ArrayIfLi4ELb1EEES14_EENS2C_20TileIteratorTensorOpIS1C_S1F_fS14_EENS22_18SharedLoadIteratorINS29_18CompactedThreadMapEfLi16EEENS21_6thread17LinearCombinationIfLi4EffLNS2M_9ScaleType4KindE0ELNS_15FloatRoundStyleE2EfEENSA_ILi0ELi8EEELi2ELi1EEENS18_30GemmIdentityThreadblockSwizzleILi1EEELNS1_8OperatorE0ENS1_17Conv2dProblemSizeEEEEEvNT_6ParamsE:
	.zero		816


//--------------------- .text._ZN7cutlass9reference6device6kernel11Conv2dFpropINS_6half_tENS_6layout10TensorNHWCES4_S6_fS6_ffNS_16NumericConverterIffLNS_15FloatRoundStyleE2EEENS_12multiply_addIfffEELi4ELi4ELi16ELi8EEEvNS_4conv17Conv2dProblemSizeENS_9TensorRefIT_T0_EENSE_IT1_T2_EENSE_IT3_T4_EESN_T5_SO_ --------------------------
	.section	.text._ZN7cutlass9reference6device6kernel11Conv2dFpropINS_6half_tENS_6layout10TensorNHWCES4_S6_fS6_ffNS_16NumericConverterIffLNS_15FloatRoundStyleE2EEENS_12multiply_addIfffEELi4ELi4ELi16ELi8EEEvNS_4conv17Conv2dProblemSizeENS_9TensorRefIT_T0_EENSE_IT1_T2_EENSE_IT3_T4_EESN_T5_SO_,"ax",@progbits
	.sectioninfo	@"SHI_REGISTERS=94"
	.align	128
        .global         _ZN7cutlass9reference6device6kernel11Conv2dFpropINS_6half_tENS_6layout10TensorNHWCES4_S6_fS6_ffNS_16NumericConverterIffLNS_15FloatRoundStyleE2EEENS_12multiply_addIfffEELi4ELi4ELi16ELi8EEEvNS_4conv17Conv2dProblemSizeENS_9TensorRefIT_T0_EENSE_IT1_T2_EENSE_IT3_T4_EESN_T5_SO_
        .type           _ZN7cutlass9reference6device6kernel11Conv2dFpropINS_6half_tENS_6layout10TensorNHWCES4_S6_fS6_ffNS_16NumericConverterIffLNS_15FloatRoundStyleE2EEENS_12multiply_addIfffEELi4ELi4ELi16ELi8EEEvNS_4conv17Conv2dProblemSizeENS_9TensorRefIT_T0_EENSE_IT1_T2_EENSE_IT3_T4_EESN_T5_SO_,@function
        .size           _ZN7cutlass9reference6device6kernel11Conv2dFpropINS_6half_tENS_6layout10TensorNHWCES4_S6_fS6_ffNS_16NumericConverterIffLNS_15FloatRoundStyleE2EEENS_12multiply_addIfffEELi4ELi4ELi16ELi8EEEvNS_4conv17Conv2dProblemSizeENS_9TensorRefIT_T0_EENSE_IT1_T2_EENSE_IT3_T4_EESN_T5_SO_,(.L_x_103 - _ZN7cutlass9reference6device6kernel11Conv2dFpropINS_6half_tENS_6layout10TensorNHWCES4_S6_fS6_ffNS_16NumericConverterIffLNS_15FloatRoundStyleE2EEENS_12multiply_addIfffEELi4ELi4ELi16ELi8EEEvNS_4conv17Conv2dProblemSizeENS_9TensorRefIT_T0_EENSE_IT1_T2_EENSE_IT3_T4_EESN_T5_SO_)
        .other          _ZN7cutlass9reference6device6kernel11Conv2dFpropINS_6half_tENS_6layout10TensorNHWCES4_S6_fS6_ffNS_16NumericConverterIffLNS_15FloatRoundStyleE2EEENS_12multiply_addIfffEELi4ELi4ELi16ELi8EEEvNS_4conv17Conv2dProblemSizeENS_9TensorRefIT_T0_EENSE_IT1_T2_EENSE_IT3_T4_EESN_T5_SO_,@"STO_CUDA_ENTRY STV_DEFAULT"
_ZN7cutlass9reference6device6kernel11Conv2dFpropINS_6half_tENS_6layout10TensorNHWCES4_S6_fS6_ffNS_16NumericConverterIffLNS_15FloatRoundStyleE2EEENS_12multiply_addIfffEELi4ELi4ELi16ELi8EEEvNS_4conv17Conv2dProblemSizeENS_9TensorRefIT_T0_EENSE_IT1_T2_EENSE_IT3_T4_EESN_T5_SO_:
.text._ZN7cutlass9reference6device6kernel11Conv2dFpropINS_6half_tENS_6layout10TensorNHWCES4_S6_fS6_ffNS_16NumericConverterIffLNS_15FloatRoundStyleE2EEENS_12multiply_addIfffEELi4ELi4ELi16ELi8EEEvNS_4conv17Conv2dProblemSizeENS_9TensorRefIT_T0_EENSE_IT1_T2_EENSE_IT3_T4_EESN_T5_SO_:
[----:B------:R-:W-:Y:S02]  /*0000*/  MOV R1, c[0x0][0x28] ;  /* 0x00000a0000017a02 */ /* 0x000fe40000000f00 */
[----:B------:R-:W0:Y:S01]  /*0010*/  S2R R0, SR_TID.X ;  /* 0x0000000000007919 */ /* 0x000e220000002100 */
[----:B------:R-:W-:Y:S01]  /*0020*/  HFMA2.MMA R3, -RZ, RZ, 0, 0 ;  /* 0x00000000ff037435 */ /* 0x000fe200000001ff */
[----:B------:R-:W-:Y:S01]  /*0030*/  ULDC.64 UR4, c[0x0][0x170] ;  /* 0x00005c0000047ab9 */ /* 0x000fe20000000a00 */
[----:B------:R-:W-:Y:S01]  /*0040*/  BSSY B0, `(.L_x_0) ;  /* 0x000002e000007945 */ /* 0x000fe20003800000 */
[----:B------:R-:W1:Y:S01]  /*0050*/  S2R R16, SR_CTAID.X ;  /* 0x0000000000107919 */ /* 0x000e620000002500 */
[----:B------:R-:W-:Y:S02]  /*0060*/  UIMAD.WIDE UR6, UR5, UR4, URZ ;  /* 0x00000004050672a5 */ /* 0x000fe4000f8e023f */
[----:B------:R-:W-:Y:S01]  /*0070*/  USHF.R.S32.HI UR5, URZ, 0x1f, UR5 ;  /* 0x0000001f3f057899 */ /* 0x000fe20008011405 */
[----:B0-----:R-:W-:-:S04]  /*0080*/  IMAD.SHL.U32 R2, R0, 0x4, RZ ;  /* 0x0000000400027824 */ /* 0x001fc800078e00ff */
[----:B-1----:R-:W-:-:S05]  /*0090*/  IMAD.WIDE.U32 R16, R16, 0x40, R2 ;  /* 0x0000004010107825 */ /* 0x002fca00078e0002 */
[----:B------:R-:W-:-:S04]  /*00a0*/  LOP3.LUT R0, R17, UR7, RZ, 0xfc, !PT ;  /* 0x0000000711007c12 */ /* 0x000fc8000f8efcff */
[----:B------:R-:W-:-:S13]  /*00b0*/  ISETP.NE.U32.AND P0, PT, R0, RZ, PT ;  /* 0x000000ff0000720c */ /* 0x000fda0003f05070 */
[----:B------:R-:W-:Y:S05]  /*00c0*/  @!P0 BRA `(.L_x_1) ;  /* 0x0000010000008947 */ /* 0x000fea0003800000 */
[----:B------:R-:W-:Y:S01]  /*00d0*/  IMAD.U32 R9, RZ, RZ, UR7 ;  /* 0x00000007ff097e24 */ /* 0x000fe2000f8e00ff */
[----:B------:R-:W-:Y:S01]  /*00e0*/  MOV R6, UR6 ;  /* 0x0000000600067c02 */ /* 0x000fe20008000f00 */
[----:B------:R-:W-:Y:S01]  /*00f0*/  IMAD.U32 R8, RZ, RZ, UR6 ;  /* 0x00000006ff087e24 */ /* 0x000fe2000f8e00ff */
[----:B------:R-:W-:Y:S01]  /*0100*/  MOV R14, R16 ;  /* 0x00000010000e7202 */ /* 0x000fe20000000f00 */
[----:B------:R-:W-:Y:S01]  /*0110*/  IMAD.U32 R7, RZ, RZ, UR7 ;  /* 0x00000007ff077e24 */ /* 0x000fe2000f8e00ff */
[----:B------:R-:W-:Y:S02]  /*0120*/  MOV R9, R17 ;  /* 0x0000001100097202 */ /* 0x000fe40000000f00 */
[----:B------:R-:W-:Y:S02]  /*0130*/  MOV R6, 0x150 ;  /* 0x0000015000067802 */ /* 0x000fe40000000f00 */
[----:B------:R-:W-:Y:S05]  /*0140*/  CALL.REL.NOINC `($__internal_0_$__cuda_sm20_div_s64) ;  /* 0x0000429000007944 */ /* 0x000fea0003c00000 */
[-C--:B------:R-:W-:Y:S02]  /*0150*/  IADD3 R3, P0, RZ, -R71.reuse, RZ ;  /* 0x80000047ff037210 */ /* 0x080fe40007f1e0ff */
[----:B------:R-:W-:Y:S02]  /*0160*/  MOV R78, R71 ;  /* 0x00000047004e7202 */ /* 0x000fe40000000f00 */
[----:B------:R-:W-:Y:S01]  /*0170*/  IADD3.X R0, RZ, ~R2, RZ, P0, !PT ;  /* 0x80000002ff007210 */ /* 0x000fe200007fe4ff */
[----:B------:R-:W-:-:S04]  /*0180*/  IMAD.WIDE.U32 R14, R3, UR6, R16 ;  /* 0x00000006030e7c25 */ /* 0x000fc8000f8e0010 */
[----:B------:R-:W-:-:S04]  /*0190*/  IMAD R0, R0, UR6, RZ ;  /* 0x0000000600007c24 */ /* 0x000fc8000f8e02ff */
[----:B------:R-:W-:-:S05]  /*01a0*/  IMAD R0, R3, UR7, R0 ;  /* 0x0000000703007c24 */ /* 0x000fca000f8e0200 */
[----:B------:R-:W-:Y:S01]  /*01b0*/  IADD3 R9, R15, R0, RZ ;  /* 0x000000000f097210 */ /* 0x000fe20007ffe0ff */
[----:B------:R-:W-:Y:S05]  /*01c0*/  BRA `(.L_x_2) ;  /* 0x0000015000007947 */ /* 0x000fea0003800000 */
.L_x_1:
[----:B------:R-:W0:Y:S01]  /*01d0*/  I2F.U32.RP R4, UR6 ;  /* 0x0000000600047d06 */ /* 0x000e220008209000 */
[----:B------:R-:W-:Y:S01]  /*01e0*/  IMAD R0, RZ, RZ, -UR6 ;  /* 0x80000006ff007e24 */ /* 0x000fe2000f8e02ff */
[----:B------:R-:W-:Y:S02]  /*01f0*/  ISETP.NE.U32.AND P1, PT, RZ, UR6, PT ;  /* 0x00000006ff007c0c */ /* 0x000fe4000bf25070 */
[----:B------:R-:W-:-:S04]  /*0200*/  MOV R9, RZ ;  /* 0x000000ff00097202 */ /* 0x000fc80000000f00 */
[----:B0-----:R-:W0:Y:S02]  /*0210*/  MUFU.RCP R2, R4 ;  /* 0x0000000400027308 */ /* 0x001e240000001000 */
[----:B0-----:R-:W-:-:S06]  /*0220*/  IADD3 R2, R2, 0xffffffe, RZ ;  /* 0x0ffffffe02027810 */ /* 0x001fcc0007ffe0ff */
[----:B------:R-:W0:Y:S02]  /*0230*/  F2I.FTZ.U32.TRUNC.NTZ R3, R2 ;  /* 0x0000000200037305 */ /* 0x000e24000021f000 */
[----:B0-----:R-:W-:Y:S02]  /*0240*/  IMAD R5, R0, R3, RZ ;  /* 0x0000000300057224 */ /* 0x001fe400078e02ff */
[----:B------:R-:W-:-:S04]  /*0250*/  IMAD.MOV.U32 R2, RZ, RZ, RZ ;  /* 0x000000ffff027224 */ /* 0x000fc800078e00ff */
[----:B------:R-:W-:-:S06]  /*0260*/  IMAD.HI.U32 R5, R3, R5, R2 ;  /* 0x0000000503057227 */ /* 0x000fcc00078e0002 */
[----:B------:R-:W-:-:S05]  /*0270*/  IMAD.HI.U32 R78, R5, R16, RZ ;  /* 0x00000010054e7227 */ /* 0x000fca00078e00ff */
[----:B------:R-:W-:-:S05]  /*0280*/  IADD3 R3, -R78, RZ, RZ ;  /* 0x000000ff4e037210 */ /* 0x000fca0007ffe1ff */
[----:B------:R-:W-:-:S05]  /*0290*/  IMAD R3, R3, UR6, R16 ;  /* 0x0000000603037c24 */ /* 0x000fca000f8e0210 */
[----:B------:R-:W-:-:S13]  /*02a0*/  ISETP.GE.U32.AND P0, PT, R3, UR6, PT ;  /* 0x0000000603007c0c */ /* 0x000fda000bf06070 */
[----:B------:R-:W-:Y:S02]  /*02b0*/  @P0 IADD3 R3, R3, -UR6, RZ ;  /* 0x8000000603030c10 */ /* 0x000fe4000fffe0ff */
[----:B------:R-:W-:Y:S02]  /*02c0*/  @P0 IADD3 R78, R78, 0x1, RZ ;  /* 0x000000014e4e0810 */ /* 0x000fe40007ffe0ff */
[----:B------:R-:W-:-:S13]  /*02d0*/  ISETP.GE.U32.AND P2, PT, R3, UR6, PT ;  /* 0x0000000603007c0c */ /* 0x000fda000bf46070 */
[----:B------:R-:W-:Y:S02]  /*02e0*/  @P2 IADD3 R78, R78, 0x1, RZ ;  /* 0x000000014e4e2810 */ /* 0x000fe40007ffe0ff */
[----:B------:R-:W-:-:S05]  /*02f0*/  @!P1 LOP3.LUT R78, RZ, UR6, RZ, 0x33, !PT ;  /* 0x00000006ff4e9c12 */ /* 0x000fca000f8e33ff */
[----:B------:R-:W-:-:S04]  /*0300*/  IMAD.MOV R3, RZ, RZ, -R78 ;  /* 0x000000ffff037224 */ /* 0x000fc800078e0a4e */
[----:B------:R-:W-:Y:S02]  /*0310*/  IMAD R14, R3, UR6, R16 ;  /* 0x00000006030e7c24 */ /* 0x000fe4000f8e0210 */
.L_x_2:
[----:B------:R-:W-:Y:S05]  /*0320*/  BSYNC B0 ;  /* 0x0000000000007941 */ /* 0x000fea0003800000 */
.L_x_0:
[----:B------:R-:W-:Y:S01]  /*0330*/  LOP3.LUT R0, R9, UR5, RZ, 0xfc, !PT ;  /* 0x0000000509007c12 */ /* 0x000fe2000f8efcff */
[----:B------:R-:W-:Y:S03]  /*0340*/  BSSY B0, `(.L_x_3) ;  /* 0x000001f000007945 */ /* 0x000fe60003800000 */
[----:B------:R-:W-:-:S13]  /*0350*/  ISETP.NE.U32.AND P0, PT, R0, RZ, PT ;  /* 0x000000ff0000720c */ /* 0x000fda0003f05070 */
[----:B------:R-:W-:Y:S05]  /*0360*/  @!P0 BRA `(.L_x_4) ;  /* 0x0000008000008947 */ /* 0x000fea0003800000 */
[----:B------:R-:W-:Y:S01]  /*0370*/  IMAD.MOV.U32 R8, RZ, RZ, c[0x0][0x174] ;  /* 0x00005d00ff087624 */ /* 0x000fe200078e00ff */
[----:B------:R-:W-:Y:S02]  /*0380*/  MOV R7, UR5 ;  /* 0x0000000500077c02 */ /* 0x000fe40008000f00 */
[----:B------:R-:W-:Y:S02]  /*0390*/  MOV R6, 0x3b0 ;  /* 0x000003b000067802 */ /* 0x000fe40000000f00 */
[----:B------:R-:W-:Y:S05]  /*03a0*/  CALL.REL.NOINC `($__internal_0_$__cuda_sm20_div_s64) ;  /* 0x0000403000007944 */ /* 0x000fea0003c00000 */
[----:B------:R-:W-:Y:S02]  /*03b0*/  IADD3 R57, -R71, RZ, RZ ;  /* 0x000000ff47397210 */ /* 0x000fe40007ffe1ff */
[----:B------:R-:W-:-:S03]  /*03c0*/  MOV R77, R71 ;  /* 0x00000047004d7202 */ /* 0x000fc60000000f00 */
[----:B------:R-:W-:Y:S01]  /*03d0*/  IMAD R57, R57, c[0x0][0x174], R14 ;  /* 0x00005d0039397a24 */ /* 0x000fe200078e020e */
[----:B------:R-:W-:Y:S05]  /*03e0*/  BRA `(.L_x_5) ;  /* 0x0000014000007947 */ /* 0x000fea0003800000 */
.L_x_4:
[----:B------:R-:W0:Y:S01]  /*03f0*/  I2F.U32.RP R4, c[0x0][0x174] ;  /* 0x00005d0000047b06 */ /* 0x000e220000209000 */
[----:B------:R-:W-:-:S07]  /*0400*/  ISETP.NE.U32.AND P2, PT, RZ, c[0x0][0x174], PT ;  /* 0x00005d00ff007a0c */ /* 0x000fce0003f45070 */
[----:B0-----:R-:W0:Y:S02]  /*0410*/  MUFU.RCP R2, R4 ;  /* 0x0000000400027308 */ /* 0x001e240000001000 */
[----:B0-----:R-:W-:-:S06]  /*0420*/  IADD3 R2, R2, 0xffffffe, RZ ;  /* 0x0ffffffe02027810 */ /* 0x001fcc0007ffe0ff */
[----:B------:R-:W0:Y:S02]  /*0430*/  F2I.FTZ.U32.TRUNC.NTZ R3, R2 ;  /* 0x0000000200037305 */ /* 0x000e24000021f000 */
[----:B0-----:R-:W-:Y:S02]  /*0440*/  IMAD.MOV R0, RZ, RZ, -R3 ;  /* 0x000000ffff007224 */ /* 0x001fe400078e0a03 */
[----:B------:R-:W-:Y:S02]  /*0450*/  IMAD.MOV.U32 R2, RZ, RZ, RZ ;  /* 0x000000ffff027224 */ /* 0x000fe400078e00ff */
[----:B------:R-:W-:-:S04]  /*0460*/  IMAD R5, R0, c[0x0][0x174], RZ ;  /* 0x00005d0000057a24 */ /* 0x000fc800078e02ff */
[----:B------:R-:W-:-:S06]  /*0470*/  IMAD.HI.U32 R5, R3, R5, R2 ;  /* 0x0000000503057227 */ /* 0x000fcc00078e0002 */
[----:B------:R-:W-:-:S05]  /*0480*/  IMAD.HI.U32 R77, R5, R14, RZ ;  /* 0x0000000e054d7227 */ /* 0x000fca00078e00ff */
[----:B------:R-:W-:-:S05]  /*0490*/  IADD3 R3, -R77, RZ, RZ ;  /* 0x000000ff4d037210 */ /* 0x000fca0007ffe1ff */
[----:B------:R-:W-:-:S05]  /*04a0*/  IMAD R3, R3, c[0x0][0x174], R14 ;  /* 0x00005d0003037a24 */ /* 0x000fca00078e020e */
[----:B------:R-:W-:-:S13]  /*04b0*/  ISETP.GE.U32.AND P0, PT, R3, c[0x0][0x174], PT ;  /* 0x00005d0003007a0c */ /* 0x000fda0003f06070 */
[----:B------:R-:W-:Y:S02]  /*04c0*/  @P0 IADD3 R3, R3, -c[0x0][0x174], RZ ;  /* 0x80005d0003030a10 */ /* 0x000fe40007ffe0ff */
[----:B------:R-:W-:Y:S02]  /*04d0*/  @P0 IADD3 R77, R77, 0x1, RZ ;  /* 0x000000014d4d0810 */ /* 0x000fe40007ffe0ff */
[----:B------:R-:W-:-:S13]  /*04e0*/  ISETP.GE.U32.AND P1, PT, R3, c[0x0][0x174], PT ;  /* 0x00005d0003007a0c */ /* 0x000fda0003f26070 */
[----:B------:R-:W-:Y:S02]  /*04f0*/  @P1 IADD3 R77, R77, 0x1, RZ ;  /* 0x000000014d4d1810 */ /* 0x000fe40007ffe0ff */
[----:B------:R-:W-:-:S05]  /*0500*/  @!P2 LOP3.LUT R77, RZ, c[0x0][0x174], RZ, 0x33, !PT ;  /* 0x00005d00ff4daa12 */ /* 0x000fca00078e33ff */
[----:B------:R-:W-:-:S04]  /*0510*/  IMAD.MOV R57, RZ, RZ, -R77 ;  /* 0x000000ffff397224 */ /* 0x000fc800078e0a4d */
[----:B------:R-:W-:Y:S02]  /*0520*/  IMAD R57, R57, c[0x0][0x174], R14 ;  /* 0x00005d0039397a24 */ /* 0x000fe400078e020e */
.L_x_5:
[----:B------:R-:W-:Y:S05]  /*0530*/  BSYNC B0 ;  /* 0x0000000000007941 */ /* 0x000fea0003800000 */
.L_x_3:
[----:B------:R-:W-:Y:S01]  /*0540*/  IADD3 R58, P0, R16, 0x1, RZ ;  /* 0x00000001103a7810 */ /* 0x000fe20007f1e0ff */
[----:B------:R-:W-:Y:S04]  /*0550*/  BSSY B0, `(.L_x_6) ;  /* 0x000002a000007945 */ /* 0x000fe80003800000 */
[----:B------:R-:W-:-:S05]  /*0560*/  IMAD.X R59, RZ, RZ, R17, P0 ;  /* 0x000000ffff3b7224 */ /* 0x000fca00000e0611 */
        /* <DEDUP_REMOVED lines=19> */
.L_x_7:
[----:B------:R-:W0:Y:S01]  /*06a0*/  I2F.U32.RP R4, UR6 ;  /* 0x0000000600047d06 */ /* 0x000e220008209000 */
[----:B------:R-:W-:Y:S01]  /*06b0*/  IMAD R0, RZ, RZ, -UR6 ;  /* 0x80000006ff007e24 */ /* 0x000fe2000f8e02ff */
[----:B------:R-:W-:Y:S01]  /*06c0*/  ISETP.NE.U32.AND P1, PT, RZ, UR6, PT ;  /* 0x00000006ff007c0c */ /* 0x000fe2000bf25070 */
[----:B------:R-:W-:-:S05]  /*06d0*/  HFMA2.MMA R9, -RZ, RZ, 0, 0 ;  /* 0x00000000ff097435 */ /* 0x000fca00000001ff */
        /* <DEDUP_REMOVED lines=17> */
.L_x_8:
[----:B------:R-:W-:Y:S05]  /*07f0*/  BSYNC B0 ;  /* 0x0000000000007941 */ /* 0x000fea0003800000 */
.L_x_6:
[----:B------:R-:W-:Y:S01]  /*0800*/  LOP3.LUT R0, R9, UR5, RZ, 0xfc, !PT ;  /* 0x0000000509007c12 */ /* 0x000fe2000f8efcff */
[----:B------:R-:W-:Y:S03]  /*0810*/  BSSY B0, `(.L_x_9) ;  /* 0x0000020000007945 */ /* 0x000fe60003800000 */
[----:B------:R-:W-:-:S13]  /*0820*/  ISETP.NE.U32.AND P0, PT, R0, RZ, PT ;  /* 0x000000ff0000720c */ /* 0x000fda0003f05070 */
[----:B------:R-:W-:Y:S05]  /*0830*/  @!P0 BRA `(.L_x_10) ;  /* 0x0000009000008947 */ /* 0x000fea0003800000 */
[----:B------:R-:W-:Y:S01]  /*0840*/  IMAD.MOV.U32 R14, RZ, RZ, R58 ;  /* 0x000000ffff0e7224 */ /* 0x000fe200078e003a */
[----:B------:R-:W-:Y:S01]  /*0850*/  MOV R8, c[0x0][0x174] ;  /* 0x00005d0000087a02 */ /* 0x000fe20000000f00 */
[----:B------:R-:W-:Y:S01]  /*0860*/  IMAD.U32 R7, RZ, RZ, UR5 ;  /* 0x00000005ff077e24 */ /* 0x000fe2000f8e00ff */
[----:B------:R-:W-:Y:S02]  /*0870*/  MOV R6, 0x890 ;  /* 0x0000089000067802 */ /* 0x000fe40000000f00 */
[----:B------:R-:W-:Y:S05]  /*0880*/  CALL.REL.NOINC `($__internal_0_$__cuda_sm20_div_s64) ;  /* 0x00003b5000007944 */ /* 0x000fea0003c00000 */
[----:B------:R-:W-:Y:S02]  /*0890*/  IADD3 R3, -R71, RZ, RZ ;  /* 0x000000ff47037210 */ /* 0x000fe40007ffe1ff */
[----:B------:R-:W-:-:S03]  /*08a0*/  MOV R75, R71 ;  /* 0x00000047004b7202 */ /* 0x000fc60000000f00 */
[----:B------:R-:W-:Y:S01]  /*08b0*/  IMAD R58, R3, c[0x0][0x174], R58 ;  /* 0x00005d00033a7a24 */ /* 0x000fe200078e023a */
[----:B------:R-:W-:Y:S05]  /*08c0*/  BRA `(.L_x_11) ;  /* 0x0000014000007947 */ /* 0x000fea0003800000 */
.L_x_10:
        /* <DEDUP_REMOVED lines=20> */
.L_x_11:
[----:B------:R-:W-:Y:S05]  /*0a10*/  BSYNC B0 ;  /* 0x0000000000007941 */ /* 0x000fea0003800000 */
.L_x_9:
        /* <DEDUP_REMOVED lines=22> */
.L_x_13:
        /* <DEDUP_REMOVED lines=21> */
.L_x_14:
[----:B------:R-:W-:Y:S05]  /*0cd0*/  BSYNC B0 ;  /* 0x0000000000007941 */ /* 0x000fea0003800000 */
.L_x_12:
        /* <DEDUP_REMOVED lines=12> */
.L_x_16:
        /* <DEDUP_REMOVED lines=20> */
.L_x_17:
[----:B------:R-:W-:Y:S05]  /*0ee0*/  BSYNC B0 ;  /* 0x0000000000007941 */ /* 0x000fea0003800000 */
.L_x_15:
        /* <DEDUP_REMOVED lines=22> */
.L_x_19:
        /* <DEDUP_REMOVED lines=21> */
.L_x_20:
[----:B------:R-:W-:Y:S05]  /*11a0*/  BSYNC B0 ;  /* 0x0000000000007941 */ /* 0x000fea0003800000 */
.L_x_18:
        /* <DEDUP_REMOVED lines=9> */
[----:B------:R-:W-:-:S05]  /*1240*/  IADD3 R3, -R71, RZ, RZ ;  /* 0x000000ff47037210 */ /* 0x000fca0007ffe1ff */
[----:B------:R-:W-:Y:S01]  /*1250*/  IMAD R60, R3, c[0x0][0x174], R60 ;  /* 0x00005d00033c7a24 */ /* 0x000fe200078e023c */
[----:B------:R-:W-:Y:S05]  /*1260*/  BRA `(.L_x_23) ;  /* 0x0000014000007947 */ /* 0x000fea0003800000 */
.L_x_22:
        /* <DEDUP_REMOVED lines=20> */
.L_x_23:
[----:B------:R-:W-:Y:S05]  /*13b0*/  BSYNC B0 ;  /* 0x0000000000007941 */ /* 0x000fea0003800000 */
.L_x_21:
[----:B------:R-:W-:Y:S01]  /*13c0*/  IABS R0, c[0x0][0x1a4] ;  /* 0x0000690000007a13 */ /* 0x000fe20000000000 */
[----:B------:R-:W-:Y:S01]  /*13d0*/  UMOV UR8, URZ ;  /* 0x0000003f00087c82 */ /* 0x000fe20008000000 */
[----:B------:R-:W-:Y:S01]  /*13e0*/  IABS R2, c[0x0][0x16c] ;  /* 0x00005b0000027a13 */ /* 0x000fe20000000000 */
[----:B------:R-:W0:Y:S01]  /*13f0*/  S2R R70, SR_CTAID.Y ;  /* 0x0000000000467919 */ /* 0x000e220000002600 */
[----:B------:R-:W-:Y:S01]  /*1400*/  ULDC.64 UR12, c[0x0][0x118] ;  /* 0x00004600000c7ab9 */ /* 0x000fe20000000a00 */
[----:B------:R-:W-:Y:S01]  /*1410*/  IMAD.MOV.U32 R4, RZ, RZ, R0 ;  /* 0x000000ffff047224 */ /* 0x000fe200078e0000 */
[----:B------:R-:W-:Y:S01]  /*1420*/  IABS R0, c[0x0][0x178] ;  /* 0x00005e0000007a13 */ /* 0x000fe20000000000 */
[----:B------:R-:W1:Y:S01]  /*1430*/  R2UR UR5, R2 ;  /* 0x00000000020573c2 */ /* 0x000e6200000e0000 */
[----:B------:R-:W-:Y:S01]  /*1440*/  HFMA2.MMA R16, -RZ, RZ, 0, 0 ;  /* 0x00000000ff107435 */ /* 0x000fe200000001ff */
[----:B------:R-:W-:Y:S01]  /*1450*/  CS2R R14, SRZ ;  /* 0x00000000000e7805 */ /* 0x000fe2000001ff00 */
[----:B------:R-:W-:Y:S01]  /*1460*/  CS2R R12, SRZ ;  /* 0x00000000000c7805 */ /* 0x000fe2000001ff00 */
[----:B------:R-:W-:Y:S01]  /*1470*/  CS2R R10, SRZ ;  /* 0x00000000000a7805 */ /* 0x000fe2000001ff00 */
[----:B------:R-:W-:Y:S01]  /*1480*/  CS2R R8, SRZ ;  /* 0x0000000000087805 */ /* 0x000fe2000001ff00 */
[----:B------:R-:W-:-:S02]  /*1490*/  CS2R R6, SRZ ;  /* 0x0000000000067805 */ /* 0x000fc4000001ff00 */
[----:B------:R-:W2:Y:S08]  /*14a0*/  R2UR UR7, R4 ;  /* 0x00000000040773c2 */ /* 0x000eb000000e0000 */
[----:B------:R3:W4:Y:S01]  /*14b0*/  R2UR UR4, R0 ;  /* 0x00000000000473c2 */ /* 0x00072200000e0000 */
[----:B--2---:R-:W2:Y:S01]  /*14c0*/  I2F.RP R5, UR7 ;  /* 0x0000000700057d06 */ /* 0x004ea20008209400 */
[----:B---3--:R-:W-:-:S05]  /*14d0*/  IMAD.MOV.U32 R0, RZ, RZ, c[0x0][0x17c] ;  /* 0x00005f00ff007624 */ /* 0x008fca00078e00ff */
[----:B------:R-:W-:Y:S01]  /*14e0*/  ISETP.GE.AND P0, PT, R0, 0x1, PT ;  /* 0x000000010000780c */ /* 0x000fe20003f06270 */
[----:B------:R-:W-:Y:S01]  /*14f0*/  IMAD.MOV.U32 R0, RZ, RZ, RZ ;  /* 0x000000ffff007224 */ /* 0x000fe200078e00ff */
[----:B--2---:R-:W2:Y:S02]  /*1500*/  MUFU.RCP R3, R5 ;  /* 0x0000000500037308 */ /* 0x004ea40000001000 */
[----:B--2---:R-:W-:Y:S01]  /*1510*/  IADD3 R3, R3, 0xffffffe, RZ ;  /* 0x0ffffffe03037810 */ /* 0x004fe20007ffe0ff */
[----:B------:R-:W-:-:S05]  /*1520*/  CS2R R4, SRZ ;  /* 0x0000000000047805 */ /* 0x000fca000001ff00 */
[----:B------:R-:W2:Y:S02]  /*1530*/  F2I.FTZ.U32.TRUNC.NTZ R3, R3 ;  /* 0x0000000300037305 */ /* 0x000ea4000021f000 */
[----:B--2---:R2:W3:Y:S02]  /*1540*/  R2UR UR9, R3 ;  /* 0x00000000030973c2 */ /* 0x0044e400000e0000 */
[----:B--2---:R-:W0:Y:S01]  /*1550*/  S2R R3, SR_TID.Y ;  /* 0x0000000000037919 */ /* 0x004e220000002200 */
[----:B---3--:R-:W-:-:S04]  /*1560*/  UIADD3 UR6, URZ, -UR9, URZ ;  /* 0x800000093f067290 */ /* 0x008fc8000fffe03f */
[----:B------:R-:W-:-:S04]  /*1570*/  UIMAD UR6, UR6, UR7, URZ ;  /* 0x00000007060672a4 */ /* 0x000fc8000f8e023f */
[----:B------:R-:W-:-:S03]  /*1580*/  UIMAD.WIDE.U32 UR8, UR9, UR6, UR8 ;  /* 0x00000006090872a5 */ /* 0x000fc6000f8e0008 */
[----:B------:R-:W-:Y:S02]  /*1590*/  ULDC UR6, c[0x0][0x16c] ;  /* 0x00005b0000067ab9 */ /* 0x000fe40000000800 */
[----:B-1----:R-:W-:Y:S02]  /*15a0*/  UIMAD.WIDE.U32 UR10, UR9, UR5, URZ ;  /* 0x00000005090a72a5 */ /* 0x002fe4000f8e003f */
[----:B----4-:R-:W-:Y:S02]  /*15b0*/  UIMAD.WIDE.U32 UR8, UR9, UR4, URZ ;  /* 0x00000004090872a5 */ /* 0x010fe4000f8e003f */
[----:B------:R-:W-:Y:S02]  /*15c0*/  UIADD3 UR10, -UR11, URZ, URZ ;  /* 0x0000003f0b0a7290 */ /* 0x000fe4000fffe13f */
[----:B------:R-:W-:Y:S02]  /*15d0*/  UIADD3 UR8, -UR9, URZ, URZ ;  /* 0x0000003f09087290 */ /* 0x000fe4000fffe13f */
[----:B------:R-:W-:-:S02]  /*15e0*/  UIMAD UR10, UR7, UR10, UR5 ;  /* 0x0000000a070a72a4 */ /* 0x000fc4000f8e0205 */
[----:B------:R-:W-:Y:S01]  /*15f0*/  UIMAD UR8, UR7, UR8, UR4 ;  /* 0x00000008070872a4 */ /* 0x000fe2000f8e0204 */
[----:B0-----:R-:W-:Y:S01]  /*1600*/  IMAD R70, R70, 0x8, R3 ;  /* 0x0000000846467824 */ /* 0x001fe200078e0203 */
[----:B------:R-:W-:Y:S01]  /*1610*/  UISETP.GT.U32.AND UP3, UPT, UR7, UR10, UPT ;  /* 0x0000000a0700728c */ /* 0x000fe2000bf64070 */
[----:B------:R-:W-:Y:S01]  /*1620*/  CS2R R2, SRZ ;  /* 0x0000000000027805 */ /* 0x000fe2000001ff00 */
[----:B------:R-:W-:Y:S02]  /*1630*/  UISETP.GT.U32.AND UP1, UPT, UR7, UR8, UPT ;  /* 0x000000080700728c */ /* 0x000fe4000bf24070 */
[----:B------:R-:W-:Y:S01]  /*1640*/  ULDC UR4, c[0x0][0x1a4] ;  /* 0x0000690000047ab9 */ /* 0x000fe20000000800 */
[----:B------:R-:W-:Y:S01]  /*1650*/  SHF.L.U32 R70, R70, 0x2, RZ ;  /* 0x0000000246467819 */ /* 0x000fe200000006ff */
[----:B------:R-:W-:Y:S02]  /*1660*/  ULDC UR5, c[0x0][0x178] ;  /* 0x00005e0000057ab9 */ /* 0x000fe40000000800 */
[----:B------:R-:W-:-:S02]  /*1670*/  ULOP3.LUT UR6, UR6, UR4, URZ, 0x3c, !UPT ;  /* 0x0000000406067292 */ /* 0x000fc4000f8e3c3f */
[----:B------:R-:W-:Y:S02]  /*1680*/  ULOP3.LUT UR5, UR5, UR4, URZ, 0x3c, !UPT ;  /* 0x0000000405057292 */ /* 0x000fe4000f8e3c3f */
[----:B------:R-:W-:Y:S02]  /*1690*/  @!UP3 UIADD3 UR10, UR10, -UR7, URZ ;  /* 0x800000070a0ab290 */ /* 0x000fe4000fffe03f */
[----:B------:R-:W-:Y:S02]  /*16a0*/  @!UP1 UIADD3 UR8, UR8, -UR7, URZ ;  /* 0x8000000708089290 */ /* 0x000fe4000fffe03f */
[----:B------:R-:W-:Y:S02]  /*16b0*/  UISETP.GE.U32.AND UP5, UPT, UR10, UR7, UPT ;  /* 0x000000070a00728c */ /* 0x000fe4000bfa6070 */
[----:B------:R-:W-:Y:S02]  /*16c0*/  UISETP.GE.U32.AND UP4, UPT, UR8, UR7, UPT ;  /* 0x000000070800728c */ /* 0x000fe4000bf86070 */
[----:B------:R-:W-:-:S02]  /*16d0*/  UISETP.GE.AND UP2, UPT, UR6, URZ, UPT ;  /* 0x0000003f0600728c */ /* 0x000fc4000bf46270 */
[----:B------:R-:W-:Y:S02]  /*16e0*/  UISETP.GE.AND UP0, UPT, UR5, URZ, UPT ;  /* 0x0000003f0500728c */ /* 0x000fe4000bf06270 */
[----:B------:R-:W-:Y:S02]  /*16f0*/  @!UP3 UIADD3 UR11, UR11, 0x1, URZ ;  /* 0x000000010b0bb890 */ /* 0x000fe4000fffe03f */
[----:B------:R-:W-:Y:S02]  /*1700*/  @!UP1 UIADD3 UR9, UR9, 0x1, URZ ;  /* 0x0000000109099890 */ /* 0x000fe4000fffe03f */
[----:B------:R-:W-:Y:S02]  /*1710*/  @UP5 UIADD3 UR11, UR11, 0x1, URZ ;  /* 0x000000010b0b5890 */ /* 0x000fe4000fffe03f */
[----:B------:R-:W-:Y:S02]  /*1720*/  @UP4 UIADD3 UR9, UR9, 0x1, URZ ;  /* 0x0000000109094890 */ /* 0x000fe4000fffe03f */
[----:B------:R-:W-:-:S02]  /*1730*/  UISETP.NE.AND UP1, UPT, URZ, UR4, UPT ;  /* 0x000000043f00728c */ /* 0x000fc4000bf25270 */
[----:B------:R-:W-:Y:S02]  /*1740*/  ULOP3.LUT UR4, URZ, UR4, URZ, 0x33, !UPT ;  /* 0x000000043f047292 */ /* 0x000fe4000f8e333f */
[----:B------:R-:W-:Y:S02]  /*1750*/  @!UP2 UIADD3 UR11, -UR11, URZ, URZ ;  /* 0x0000003f0b0ba290 */ /* 0x000fe4000fffe13f */
[----:B------:R-:W-:Y:S02]  /*1760*/  @!UP0 UIADD3 UR9, -UR9, URZ, URZ ;  /* 0x0000003f09098290 */ /* 0x000fe4000fffe13f */
[----:B------:R-:W-:Y:S02]  /*1770*/  USEL UR10, UR4, UR11, !UP1 ;  /* 0x0000000b040a7287 */ /* 0x000fe4000c800000 */
[----:B------:R-:W-:Y:S01]  /*1780*/  USEL UR9, UR4, UR9, !UP1 ;  /* 0x0000000904097287 */ /* 0x000fe2000c800000 */
[----:B------:R-:W-:Y:S05]  /*1790*/  @!P0 BRA `(.L_x_24) ;  /* 0x0000169000008947 */ /* 0x000fea0003800000 */
[----:B------:R-:W-:Y:S01]  /*17a0*/  IMAD R69, R70, c[0x0][0x1d0], RZ ;  /* 0x0000740046457a24 */ /* 0x000fe200078e02ff */
[----:B------:R-:W-:Y:S01]  /*17b0*/  MOV R16, RZ ;  /* 0x000000ff00107202 */ /* 0x000fe20000000f00 */
[----:B------:R-:W-:-:S02]  /*17c0*/  UMOV UR11, URZ ;  /* 0x0000003f000b7c82 */ /* 0x000fc40008000000 */
[----:B------:R-:W-:Y:S01]  /*17d0*/  ULDC UR6, c[0x0][0x1cc] ;  /* 0x0000730000067ab9 */ /* 0x000fe20000000800 */
[----:B------:R-:W-:Y:S01]  /*17e0*/  IADD3 R69, R69, c[0x0][0x1d0], RZ ;  /* 0x0000740045457a10 */ /* 0x000fe20007ffe0ff */
[----:B------:R-:W-:Y:S02]  /*17f0*/  UISETP.NE.AND UP1, UPT, UR9, URZ, UPT ;  /* 0x0000003f0900728c */ /* 0x000fe4000bf25270 */
[----:B------:R-:W-:Y:S01]  /*1800*/  ULDC UR5, c[0x0][0x1cc] ;  /* 0x0000730000057ab9 */ /* 0x000fe20000000800 */
[----:B------:R-:W-:Y:S01]  /*1810*/  SHF.R.S32.HI R61, RZ, 0x1f, R69 ;  /* 0x0000001fff3d7819 */ /* 0x000fe20000011445 */
[----:B------:R-:W-:Y:S02]  /*1820*/  ULDC UR4, c[0x0][0x17c] ;  /* 0x00005f0000047ab9 */ /* 0x000fe40000000800 */
.L_x_37:
[----:B------:R-:W-:-:S04]  /*1830*/  MOV R17, c[0x0][0x180] ;  /* 0x0000600000117a02 */ /* 0x000fc80000000f00 */
[----:B------:R-:W-:-:S13]  /*1840*/  ISETP.GE.AND P0, PT, R17, 0x1, PT ;  /* 0x000000011100780c */ /* 0x000fda0003f06270 */
[----:B------:R-:W-:Y:S05]  /*1850*/  @!P0 BRA `(.L_x_25) ;  /* 0x0000158000008947 */ /* 0x000fea0003800000 */
[----:B------:R-:W-:Y:S01]  /*1860*/  IMAD.MOV.U32 R17, RZ, RZ, c[0x0][0x19c] ;  /* 0x00006700ff117624 */ /* 0x000fe200078e00ff */
[----:B------:R-:W-:Y:S01]  /*1870*/  LOP3.LUT R18, RZ, UR11, RZ, 0x33, !PT ;  /* 0x0000000bff127c12 */ /* 0x000fe2000f8e33ff */
[----:B------:R-:W-:Y:S02]  /*1880*/  IMAD.MOV.U32 R26, RZ, RZ, c[0x0][0x18c] ;  /* 0x00006300ff1a7624 */ /* 0x000fe400078e00ff */
[----:B------:R-:W-:Y:S01]  /*1890*/  IMAD R33, R78, c[0x0][0x1b8], RZ ;  /* 0x00006e004e217a24 */ /* 0x000fe200078e02ff */
[----:B------:R-:W-:Y:S01]  /*18a0*/  ISETP.NE.AND P0, PT, R17, 0x1, PT ;  /* 0x000000011100780c */ /* 0x000fe20003f05270 */
[-C--:B------:R-:W-:Y:S01]  /*18b0*/  IMAD R29, R77, R26.reuse, -c[0x0][0x184] ;  /* 0x800061004d1d7624 */ /* 0x080fe200078e021a */
[----:B------:R-:W-:Y:S01]  /*18c0*/  IADD3 R17, R18, c[0x0][0x17c], RZ ;  /* 0x00005f0012117a10 */ /* 0x000fe20007ffe0ff */
[-C--:B------:R-:W-:Y:S01]  /*18d0*/  IMAD R28, R75, R26.reuse, -c[0x0][0x184] ;  /* 0x800061004b1c7624 */ /* 0x080fe200078e021a */
[----:B------:R-:W-:Y:S01]  /*18e0*/  SHF.R.S32.HI R52, RZ, 0x1f, R33 ;  /* 0x0000001fff347819 */ /* 0x000fe20000011421 */
[-C--:B------:R-:W-:Y:S01]  /*18f0*/  IMAD R27, R73, R26.reuse, -c[0x0][0x184] ;  /* 0x80006100491b7624 */ /* 0x080fe200078e021a */
[----:B------:R-:W-:Y:S01]  /*1900*/  SEL R17, R17, UR11, !P0 ;  /* 0x0000000b11117c07 */ /* 0x000fe2000c000000 */
[----:B------:R-:W-:-:S02]  /*1910*/  IMAD R26, R71, R26, -c[0x0][0x184] ;  /* 0x80006100471a7624 */ /* 0x000fc400078e021a */
[----:B------:R-:W-:Y:S02]  /*1920*/  IMAD R32, R76, c[0x0][0x1b8], RZ ;  /* 0x00006e004c207a24 */ /* 0x000fe400078e02ff */
[----:B------:R-:W-:Y:S02]  /*1930*/  IMAD R19, R17, c[0x0][0x194], R29 ;  /* 0x0000650011137a24 */ /* 0x000fe400078e021d */
[----:B------:R-:W-:Y:S01]  /*1940*/  IMAD R31, R74, c[0x0][0x1b8], RZ ;  /* 0x00006e004a1f7a24 */ /* 0x000fe200078e02ff */
[----:B------:R-:W-:Y:S01]  /*1950*/  SHF.R.S32.HI R51, RZ, 0x1f, R32 ;  /* 0x0000001fff337819 */ /* 0x000fe20000011420 */
[C---:B------:R-:W-:Y:S01]  /*1960*/  IMAD R18, R19.reuse, c[0x0][0x1b4], RZ ;  /* 0x00006d0013127a24 */ /* 0x040fe200078e02ff */
[----:B------:R-:W-:Y:S01]  /*1970*/  ISETP.GT.AND P0, PT, R19, -0x1, PT ;  /* 0xffffffff1300780c */ /* 0x000fe20003f04270 */
[----:B------:R-:W-:Y:S01]  /*1980*/  IMAD R30, R72, c[0x0][0x1b8], RZ ;  /* 0x00006e00481e7a24 */ /* 0x000fe200078e02ff */
[----:B------:R-:W-:Y:S01]  /*1990*/  SHF.R.S32.HI R50, RZ, 0x1f, R31 ;  /* 0x0000001fff327819 */ /* 0x000fe2000001141f */
[----:B------:R-:W-:Y:S01]  /*19a0*/  IMAD.MOV.U32 R68, RZ, RZ, RZ ;  /* 0x000000ffff447224 */ /* 0x000fe200078e00ff */
[----:B------:R-:W-:-:S02]  /*19b0*/  ISETP.LT.AND P0, PT, R78, c[0x0][0x160], P0 ;  /* 0x000058004e007a0c */ /* 0x000fc40000701270 */
[----:B------:R-:W-:Y:S02]  /*19c0*/  SHF.R.S32.HI R49, RZ, 0x1f, R30 ;  /* 0x0000001fff317819 */ /* 0x000fe4000001141e */
[----:B------:R-:W-:Y:S01]  /*19d0*/  ISETP.LT.AND P1, PT, R19, c[0x0][0x164], P0 ;  /* 0x0000590013007a0c */ /* 0x000fe20000721270 */
[----:B------:R-:W-:Y:S01]  /*19e0*/  IMAD R19, R17, c[0x0][0x194], R28 ;  /* 0x0000650011137a24 */ /* 0x000fe200078e021c */
[----:B------:R-:W-:Y:S02]  /*19f0*/  IADD3 RZ, P0, R33, R18, RZ ;  /* 0x0000001221ff7210 */ /* 0x000fe40007f1e0ff */
[----:B------:R-:W-:Y:S02]  /*1a00*/  P2R R82, PR, RZ, 0x2 ;  /* 0x00000002ff527803 */ /* 0x000fe40000000000 */
[----:B------:R-:W-:Y:S01]  /*1a10*/  LEA.HI.X.SX32 R52, R18, R52, 0x1, P0 ;  /* 0x0000003412347211 */ /* 0x000fe200000f0eff */
[----:B------:R-:W-:Y:S01]  /*1a20*/  IMAD R18, R17, c[0x0][0x194], R27 ;  /* 0x0000650011127a24 */ /* 0x000fe200078e021b */
[----:B------:R-:W-:Y:S01]  /*1a30*/  ISETP.GT.AND P1, PT, R19, -0x1, PT ;  /* 0xffffffff1300780c */ /* 0x000fe20003f24270 */
[----:B------:R-:W-:-:S03]  /*1a40*/  IMAD R17, R17, c[0x0][0x194], R26 ;  /* 0x0000650011117a24 */ /* 0x000fc600078e021a */
[----:B------:R-:W-:Y:S02]  /*1a50*/  ISETP.GT.AND P0, PT, R18, -0x1, PT ;  /* 0xffffffff1200780c */ /* 0x000fe40003f04270 */
[----:B------:R-:W-:Y:S02]  /*1a60*/  ISETP.GT.AND P2, PT, R17, -0x1, PT ;  /* 0xffffffff1100780c */ /* 0x000fe40003f44270 */
[----:B------:R-:W-:Y:S02]  /*1a70*/  ISETP.LT.AND P3, PT, R76, c[0x0][0x160], P1 ;  /* 0x000058004c007a0c */ /* 0x000fe40000f61270 */
[----:B------:R-:W-:Y:S02]  /*1a80*/  ISETP.LT.AND P1, PT, R74, c[0x0][0x160], P0 ;  /* 0x000058004a007a0c */ /* 0x000fe40000721270 */
[----:B------:R-:W-:Y:S02]  /*1a90*/  ISETP.LT.AND P0, PT, R72, c[0x0][0x160], P2 ;  /* 0x0000580048007a0c */ /* 0x000fe40001701270 */
[C---:B------:R-:W-:Y:S01]  /*1aa0*/  ISETP.LT.AND P2, PT, R19.reuse, c[0x0][0x164], P3 ;  /* 0x0000590013007a0c */ /* 0x040fe20001f41270 */
[----:B------:R-:W-:Y:S01]  /*1ab0*/  IMAD R19, R19, c[0x0][0x1b4], RZ ;  /* 0x00006d0013137a24 */ /* 0x000fe200078e02ff */
[C---:B------:R-:W-:Y:S01]  /*1ac0*/  ISETP.LT.AND P1, PT, R18.reuse, c[0x0][0x164], P1 ;  /* 0x0000590012007a0c */ /* 0x040fe20000f21270 */
[----:B------:R-:W-:Y:S01]  /*1ad0*/  IMAD R18, R18, c[0x0][0x1b4], RZ ;  /* 0x00006d0012127a24 */ /* 0x000fe200078e02ff */
[C---:B------:R-:W-:Y:S01]  /*1ae0*/  ISETP.LT.AND P0, PT, R17.reuse, c[0x0][0x164], P0 ;  /* 0x0000590011007a0c */ /* 0x040fe20000701270 */
[----:B------:R-:W-:Y:S01]  /*1af0*/  IMAD R17, R17, c[0x0][0x1b4], RZ ;  /* 0x00006d0011117a24 */ /* 0x000fe200078e02ff */
[----:B------:R-:W-:-:S02]  /*1b00*/  P2R R81, PR, RZ, 0x4 ;  /* 0x00000004ff517803 */ /* 0x000fc40000000000 */
[----:B------:R-:W-:Y:S02]  /*1b10*/  P2R R80, PR, RZ, 0x2 ;  /* 0x00000002ff507803 */ /* 0x000fe40000000000 */
[----:B------:R-:W-:Y:S02]  /*1b20*/  P2R R79, PR, RZ, 0x1 ;  /* 0x00000001ff4f7803 */ /* 0x000fe40000000000 */
[----:B------:R-:W-:Y:S02]  /*1b30*/  IADD3 RZ, P2, R32, R19, RZ ;  /* 0x0000001320ff7210 */ /* 0x000fe40007f5e0ff */
[----:B------:R-:W-:Y:S02]  /*1b40*/  IADD3 RZ, P1, R31, R18, RZ ;  /* 0x000000121fff7210 */ /* 0x000fe40007f3e0ff */
[----:B------:R-:W-:Y:S02]  /*1b50*/  IADD3 RZ, P0, R30, R17, RZ ;  /* 0x000000111eff7210 */ /* 0x000fe40007f1e0ff */
[----:B------:R-:W-:-:S02]  /*1b60*/  LEA.HI.X.SX32 R51, R19, R51, 0x1, P2 ;  /* 0x0000003313337211 */ /* 0x000fc400010f0eff */
[----:B------:R-:W-:Y:S02]  /*1b70*/  LEA.HI.X.SX32 R50, R18, R50, 0x1, P1 ;  /* 0x0000003212327211 */ /* 0x000fe400008f0eff */
[----:B------:R-:W-:Y:S02]  /*1b80*/  LEA.HI.X.SX32 R49, R17, R49, 0x1, P0 ;  /* 0x0000003111317211 */ /* 0x000fe400000f0eff */
.L_x_36:
[----:B------:R-:W-:-:S10]  /*1b90*/  HFMA2.MMA R17, -RZ, RZ, 0, 5.9604644775390625e-08 ;  /* 0x00000001ff117435 */ /* 0x000fd400000001ff */
[----:B------:R-:W-:-:S13]  /*1ba0*/  ISETP.LE.AND P0, PT, R17, c[0x0][0x16c], PT ;  /* 0x00005b0011007a0c */ /* 0x000fda0003f03270 */
[----:B------:R-:W-:Y:S05]  /*1bb0*/  @!P0 BRA `(.L_x_26) ;  /* 0x000011e000008947 */ /* 0x000fea0003800000 */
[----:B------:R-:W-:Y:S01]  /*1bc0*/  UIMAD UR8, UR11, UR6, URZ ;  /* 0x000000060b0872a4 */ /* 0x000fe2000f8e023f */
[----:B------:R-:W-:Y:S01]  /*1bd0*/  IMAD R17, R70, c[0x0][0x1d0], RZ ;  /* 0x0000740046117a24 */ /* 0x000fe200078e02ff */
[----:B------:R-:W-:Y:S01]  /*1be0*/  IADD3 R35, R69, c[0x0][0x1d0], RZ ;  /* 0x0000740045237a10 */ /* 0x000fe20007ffe0ff */
[----:B------:R-:W-:Y:S01]  /*1bf0*/  IMAD R36, R68, c[0x0][0x1c8], RZ ;  /* 0x0000720044247a24 */ /* 0x000fe200078e02ff */
[----:B------:R-:W-:Y:S01]  /*1c00*/  USHF.R.S32.HI UR7, URZ, 0x1f, UR8 ;  /* 0x0000001f3f077899 */ /* 0x000fe20008011408 */
[----:B------:R-:W-:Y:S01]  /*1c10*/  IMAD.MOV.U32 R18, RZ, RZ, c[0x0][0x19c] ;  /* 0x00006700ff127624 */ /* 0x000fe200078e00ff */
[--C-:B------:R-:W-:Y:S01]  /*1c20*/  SHF.R.S32.HI R39, RZ, 0x1f, R17.reuse ;  /* 0x0000001fff277819 */ /* 0x100fe20000011411 */
[----:B------:R-:W-:Y:S01]  /*1c30*/  IMAD.MOV.U32 R67, RZ, RZ, RZ ;  /* 0x000000ffff437224 */ /* 0x000fe200078e00ff */
[----:B------:R-:W-:Y:S01]  /*1c40*/  IADD3 R40, P1, P0, R36, UR8, R17 ;  /* 0x0000000824287c10 */ /* 0x000fe2000f83e011 */
[----:B------:R-:W-:Y:S01]  /*1c50*/  IMAD.MOV.U32 R17, RZ, RZ, c[0x0][0x19c] ;  /* 0x00006700ff117624 */ /* 0x000fe200078e00ff */
[----:B------:R-:W-:-:S02]  /*1c60*/  SHF.R.S32.HI R20, RZ, 0x1f, R36 ;  /* 0x0000001fff147819 */ /* 0x000fc40000011424 */
[----:B------:R-:W-:Y:S02]  /*1c70*/  SHF.R.S32.HI R37, RZ, 0x1f, R35 ;  /* 0x0000001fff257819 */ /* 0x000fe40000011423 */
[----:B------:R-:W-:Y:S02]  /*1c80*/  IADD3.X R39, R20, UR7, R39, P1, P0 ;  /* 0x0000000714277c10 */ /* 0x000fe40008fe0427 */
[----:B------:R-:W-:Y:S02]  /*1c90*/  IADD3 R38, P1, P0, R36, UR8, R35 ;  /* 0x0000000824267c10 */ /* 0x000fe4000f83e023 */
[----:B------:R-:W-:Y:S02]  /*1ca0*/  IADD3 R35, R35, c[0x0][0x1d0], RZ ;  /* 0x0000740023237a10 */ /* 0x000fe40007ffe0ff */
[----:B------:R-:W-:Y:S02]  /*1cb0*/  IADD3.X R37, R20, UR7, R37, P1, P0 ;  /* 0x0000000714257c10 */ /* 0x000fe40008fe0425 */
[----:B------:R-:W-:-:S02]  /*1cc0*/  IADD3 R36, P1, P0, R36, UR8, R35 ;  /* 0x0000000824247c10 */ /* 0x000fc4000f83e023 */
[----:B------:R-:W-:Y:S02]  /*1cd0*/  SHF.R.S32.HI R35, RZ, 0x1f, R35 ;  /* 0x0000001fff237819 */ /* 0x000fe40000011423 */
[----:B------:R-:W-:Y:S02]  /*1ce0*/  LOP3.LUT R44, RZ, UR11, RZ, 0x33, !PT ;  /* 0x0000000bff2c7c12 */ /* 0x000fe4000f8e33ff */
[----:B------:R-:W-:Y:S02]  /*1cf0*/  LOP3.LUT R19, RZ, R68, RZ, 0x33, !PT ;  /* 0x00000044ff137212 */ /* 0x000fe400078e33ff */
[----:B------:R-:W-:Y:S02]  /*1d00*/  IADD3.X R35, R20, UR7, R35, P1, P0 ;  /* 0x0000000714237c10 */ /* 0x000fe40008fe0423 */
[----:B------:R-:W-:Y:S02]  /*1d10*/  ISETP.NE.AND P0, PT, R18, 0x1, PT ;  /* 0x000000011200780c */ /* 0x000fe40003f05270 */
[----:B------:R-:W-:-:S02]  /*1d20*/  IADD3 R44, R44, c[0x0][0x17c], RZ ;  /* 0x00005f002c2c7a10 */ /* 0x000fc40007ffe0ff */
[----:B------:R-:W-:Y:S01]  /*1d30*/  ISETP.NE.AND P2, PT, R17, 0x1, PT ;  /* 0x000000011100780c */ /* 0x000fe20003f45270 */
[----:B------:R-:W-:Y:S01]  /*1d40*/  IMAD.MOV.U32 R17, RZ, RZ, c[0x0][0x190] ;  /* 0x00006400ff117624 */ /* 0x000fe200078e00ff */
[----:B------:R-:W-:Y:S02]  /*1d50*/  IADD3 R19, R19, c[0x0][0x180], RZ ;  /* 0x0000600013137a10 */ /* 0x000fe40007ffe0ff */
[----:B------:R-:W-:Y:S01]  /*1d60*/  SEL R44, R44, UR11, !P0 ;  /* 0x0000000b2c2c7c07 */ /* 0x000fe2000c000000 */
[-C--:B------:R-:W-:Y:S01]  /*1d70*/  IMAD R23, R57, R17.reuse, -c[0x0][0x188] ;  /* 0x8000620039177624 */ /* 0x080fe200078e0211 */
[----:B------:R-:W-:Y:S01]  /*1d80*/  SEL R22, R19, R68, !P2 ;  /* 0x0000004413167207 */ /* 0x000fe20005000000 */
[-C--:B------:R-:W-:Y:S01]  /*1d90*/  IMAD R21, R59, R17.reuse, -c[0x0][0x188] ;  /* 0x800062003b157624 */ /* 0x080fe200078e0211 */
[----:B------:R-:W-:Y:S01]  /*1da0*/  ISETP.NE.AND P6, PT, R82, RZ, PT ;  /* 0x000000ff5200720c */ /* 0x000fe20003fc5270 */
[----:B------:R-:W-:Y:S01]  /*1db0*/  IMAD R48, R44, c[0x0][0x194], R29 ;  /* 0x000065002c307a24 */ /* 0x000fe200078e021d */
[----:B------:R-:W-:Y:S01]  /*1dc0*/  ISETP.NE.AND P5, PT, R81, RZ, PT ;  /* 0x000000ff5100720c */ /* 0x000fe20003fa5270 */
[----:B------:R-:W-:Y:S01]  /*1dd0*/  IMAD R20, R22, c[0x0][0x198], R23 ;  /* 0x0000660016147a24 */ /* 0x000fe200078e0217 */
[----:B------:R-:W-:Y:S01]  /*1de0*/  ISETP.NE.AND P4, PT, R80, RZ, PT ;  /* 0x000000ff5000720c */ /* 0x000fe20003f85270 */
[----:B------:R-:W-:Y:S01]  /*1df0*/  IMAD R18, R22, c[0x0][0x198], R21 ;  /* 0x0000660016127a24 */ /* 0x000fe200078e0215 */
[----:B------:R-:W-:Y:S01]  /*1e00*/  ISETP.NE.AND P3, PT, R79, RZ, PT ;  /* 0x000000ff4f00720c */ /* 0x000fe20003f65270 */
[-C--:B------:R-:W-:Y:S01]  /*1e10*/  IMAD R19, R58, R17.reuse, -c[0x0][0x188] ;  /* 0x800062003a137624 */ /* 0x080fe200078e0211 */
[----:B------:R-:W-:Y:S01]  /*1e20*/  ISETP.GT.AND P6, PT, R20, -0x1, P6 ;  /* 0xffffffff1400780c */ /* 0x000fe200037c4270 */
[----:B------:R-:W-:Y:S01]  /*1e30*/  IMAD R23, R44, c[0x0][0x194], R28 ;  /* 0x000065002c177a24 */ /* 0x000fe200078e021c */
[----:B------:R-:W-:Y:S01]  /*1e40*/  ISETP.GT.AND P4, PT, R18, -0x1, P4 ;  /* 0xffffffff1200780c */ /* 0x000fe20002784270 */
[----:B------:R-:W-:Y:S01]  /*1e50*/  IMAD R21, R44, c[0x0][0x194], R26 ;  /* 0x000065002c157a24 */ /* 0x000fe200078e021a */
[----:B------:R-:W-:Y:S01]  /*1e60*/  ISETP.LT.AND P6, PT, R20, c[0x0][0x168], P6 ;  /* 0x00005a0014007a0c */ /* 0x000fe200037c1270 */
[----:B------:R-:W-:Y:S01]  /*1e70*/  IMAD R48, R48, c[0x0][0x1b4], RZ ;  /* 0x00006d0030307a24 */ /* 0x000fe200078e02ff */
[----:B------:R-:W-:Y:S01]  /*1e80*/  ISETP.LT.AND P4, PT, R18, c[0x0][0x168], P4 ;  /* 0x00005a0012007a0c */ /* 0x000fe20002781270 */
[----:B------:R-:W-:Y:S01]  /*1e90*/  IMAD R17, R60, R17, -c[0x0][0x188] ;  /* 0x800062003c117624 */ /* 0x000fe200078e0211 */
[----:B------:R-:W-:Y:S01]  /*1ea0*/  IABS R55, R70 ;  /* 0x0000004600377213 */ /* 0x000fe20000000000 */
[----:B------:R-:W-:-:S02]  /*1eb0*/  IMAD R44, R44, c[0x0][0x194], R27 ;  /* 0x000065002c2c7a24 */ /* 0x000fc400078e021b */
[----:B------:R-:W-:Y:S02]  /*1ec0*/  IMAD R47, R20, c[0x0][0x1b0], RZ ;  /* 0x00006c00142f7a24 */ /* 0x000fe400078e02ff */
[----:B------:R-:W-:Y:S02]  /*1ed0*/  IMAD.IADD R48, R33, 0x1, R48 ;  /* 0x0000000121307824 */ /* 0x000fe400078e0230 */
[C---:B------:R-:W-:Y:S02]  /*1ee0*/  IMAD R19, R22.reuse, c[0x0][0x198], R19 ;  /* 0x0000660016137a24 */ /* 0x040fe400078e0213 */
[----:B------:R-:W-:Y:S01]  /*1ef0*/  IMAD R17, R22, c[0x0][0x198], R17 ;  /* 0x0000660016117a24 */ /* 0x000fe200078e0211 */
[----:B------:R-:W-:Y:S01]  /*1f00*/  IADD3 R48, P0, R47, R48, RZ ;  /* 0x000000302f307210 */ /* 0x000fe20007f1e0ff */
[----:B------:R-:W-:Y:S01]  /*1f10*/  IMAD R23, R23, c[0x0][0x1b4], RZ ;  /* 0x00006d0017177a24 */ /* 0x000fe200078e02ff */
[----:B------:R-:W-:Y:S01]  /*1f20*/  ISETP.GT.AND P5, PT, R19, -0x1, P5 ;  /* 0xffffffff1300780c */ /* 0x000fe20002fa4270 */
[----:B------:R-:W-:Y:S01]  /*1f30*/  IMAD R21, R21, c[0x0][0x1b4], RZ ;  /* 0x00006d0015157a24 */ /* 0x000fe200078e02ff */
[----:B------:R-:W-:Y:S01]  /*1f40*/  LEA.HI.X.SX32 R47, R47, R52, 0x1, P0 ;  /* 0x000000342f2f7211 */ /* 0x000fe200000f0eff */
[----:B------:R-:W-:Y:S01]  /*1f50*/  IMAD R44, R44, c[0x0][0x1b4], RZ ;  /* 0x00006d002c2c7a24 */ /* 0x000fe200078e02ff */
[----:B------:R-:W-:Y:S01]  /*1f60*/  ISETP.GT.AND P3, PT, R17, -0x1, P3 ;  /* 0xffffffff1100780c */ /* 0x000fe20001f64270 */
[C---:B------:R-:W-:Y:S01]  /*1f70*/  IMAD R24, R19.reuse, c[0x0][0x1b0], RZ ;  /* 0x00006c0013187a24 */ /* 0x040fe200078e02ff */
[----:B------:R-:W-:Y:S01]  /*1f80*/  ISETP.LT.AND P5, PT, R19, c[0x0][0x168], P5 ;  /* 0x00005a0013007a0c */ /* 0x000fe20002fa1270 */
[----:B------:R-:W-:Y:S01]  /*1f90*/  IMAD R43, R18, c[0x0][0x1b0], RZ ;  /* 0x00006c00122b7a24 */ /* 0x000fe200078e02ff */
[C---:B------:R-:W-:Y:S01]  /*1fa0*/  ISETP.LT.AND P3, PT, R17.reuse, c[0x0][0x168], P3 ;  /* 0x00005a0011007a0c */ /* 0x040fe20001f61270 */
[----:B------:R-:W-:-:S02]  /*1fb0*/  IMAD R22, R17, c[0x0][0x1b0], RZ ;  /* 0x00006c0011167a24 */ /* 0x000fc400078e02ff */
[----:B------:R-:W-:Y:S02]  /*1fc0*/  IMAD.IADD R23, R32, 0x1, R23 ;  /* 0x0000000120177824 */ /* 0x000fe400078e0217 */
[----:B------:R-:W-:Y:S02]  /*1fd0*/  IMAD.IADD R44, R31, 0x1, R44 ;  /* 0x000000011f2c7824 */ /* 0x000fe400078e022c */
[----:B------:R-:W-:Y:S01]  /*1fe0*/  IMAD.IADD R21, R30, 0x1, R21 ;  /* 0x000000011e157824 */ /* 0x000fe200078e0215 */
[----:B------:R-:W-:Y:S02]  /*1ff0*/  IADD3 R46, P2, R24, R23, RZ ;  /* 0x00000017182e7210 */ /* 0x000fe40007f5e0ff */
[----:B------:R-:W-:Y:S02]  /*2000*/  IADD3 R44, P1, R43, R44, RZ ;  /* 0x0000002c2b2c7210 */ /* 0x000fe40007f3e0ff */
[----:B------:R-:W-:Y:S02]  /*2010*/  IADD3 R42, P0, R22, R21, RZ ;  /* 0x00000015162a7210 */ /* 0x000fe40007f1e0ff */
[----:B------:R-:W-:-:S02]  /*2020*/  LEA.HI.X.SX32 R45, R24, R51, 0x1, P2 ;  /* 0x00000033182d7211 */ /* 0x000fc400010f0eff */
[----:B------:R-:W-:Y:S02]  /*2030*/  LEA.HI.X.SX32 R43, R43, R50, 0x1, P1 ;  /* 0x000000322b2b7211 */ /* 0x000fe400008f0eff */
[----:B------:R-:W-:Y:S02]  /*2040*/  LEA.HI.X.SX32 R41, R22, R49, 0x1, P0 ;  /* 0x0000003116297211 */ /* 0x000fe400000f0eff */
.L_x_35:
[C---:B------:R-:W-:Y:S01]  /*2050*/  @P6 IADD3 R54, P0, R67.reuse, R48, RZ ;  /* 0x0000003043366210 */ /* 0x040fe20007f1e0ff */
[----:B------:R-:W-:Y:S01]  /*2060*/  BSSY B0, `(.L_x_27) ;  /* 0x000005c000007945 */ /* 0x000fe20003800000 */
[----:B------:R-:W-:Y:S01]  /*2070*/  IABS R56, UR9 ;  /* 0x0000000900387c13 */ /* 0x000fe20008000000 */
[----:B------:R-:W-:Y:S01]  /*2080*/  IMAD.MOV.U32 R17, RZ, RZ, RZ ;  /* 0x000000ffff117224 */ /* 0x000fe200078e00ff */
[C---:B------:R-:W-:Y:S01]  /*2090*/  @P6 LEA.HI.X.SX32 R53, R67.reuse, R47, 0x1, P0 ;  /* 0x0000002f43356211 */ /* 0x040fe200000f0eff */
[----:B------:R-:W-:Y:S01]  /*20a0*/  CS2R R22, SRZ ;  /* 0x0000000000167805 */ /* 0x000fe2000001ff00 */
[C---:B------:R-:W-:Y:S01]  /*20b0*/  @P5 IADD3 R34, P0, R67.reuse, R46, RZ ;  /* 0x0000002e43225210 */ /* 0x040fe20007f1e0ff */
[----:B------:R-:W-:Y:S01]  /*20c0*/  IMAD.MOV.U32 R24, RZ, RZ, RZ ;  /* 0x000000ffff187224 */ /* 0x000fe200078e00ff */
[----:B------:R-:W-:Y:S01]  /*20d0*/  IABS R64, R67 ;  /* 0x0000004300407213 */ /* 0x000fe20000000000 */
[----:B------:R-:W-:Y:S01]  /*20e0*/  CS2R R18, SRZ ;  /* 0x0000000000127805 */ /* 0x000fe2000001ff00 */
[C---:B------:R-:W-:Y:S02]  /*20f0*/  @P5 LEA.HI.X.SX32 R25, R67.reuse, R45, 0x1, P0 ;  /* 0x0000002d43195211 */ /* 0x040fe400000f0eff */
[C---:B------:R-:W-:Y:S02]  /*2100*/  @P4 IADD3 R21, P0, R67.reuse, R44, RZ ;  /* 0x0000002c43154210 */ /* 0x040fe40007f1e0ff */
[----:B------:R-:W-:Y:S02]  /*2110*/  ISETP.NE.AND P2, PT, RZ, UR10, PT ;  /* 0x0000000aff007c0c */ /* 0x000fe4000bf45270 */
[----:B------:R-:W-:Y:S02]  /*2120*/  @P4 LEA.HI.X.SX32 R20, R67, R43, 0x1, P0 ;  /* 0x0000002b43144211 */ /* 0x000fe400000f0eff */
[C---:B------:R-:W-:Y:S04]  /*2130*/  @P6 LEA R90, P0, R54.reuse, c[0x0][0x1a8], 0x1 ;  /* 0x00006a00365a6a11 */ /* 0x040fe800078008ff */
[----:B------:R-:W-:Y:S02]  /*2140*/  @P6 LEA.HI.X R91, R54, c[0x0][0x1ac], R53, 0x1, P0 ;  /* 0x00006b00365b6a11 */ /* 0x000fe400000f0c35 */
[C---:B------:R-:W-:Y:S02]  /*2150*/  @P5 LEA R88, P0, R34.reuse, c[0x0][0x1a8], 0x1 ;  /* 0x00006a0022585a11 */ /* 0x040fe400078008ff */
[----:B------:R-:W-:Y:S01]  /*2160*/  IABS R53, UR10 ;  /* 0x0000000a00357c13 */ /* 0x000fe20008000000 */
[----:B------:R-:W2:Y:S01]  /*2170*/  @P6 LDG.E.U16 R83, [R90.64] ;  /* 0x0000000c5a536981 */ /* 0x000ea2000c1e1500 */
[----:B------:R-:W-:Y:S02]  /*2180*/  @P5 LEA.HI.X R89, R34, c[0x0][0x1ac], R25, 0x1, P0 ;  /* 0x00006b0022595a11 */ /* 0x000fe400000f0c19 */
[----:B------:R-:W0:Y:S01]  /*2190*/  I2F.RP R34, R56 ;  /* 0x0000003800227306 */ /* 0x000e220000209400 */
[C---:B------:R-:W-:Y:S02]  /*21a0*/  @P4 LEA R86, P0, R21.reuse, c[0x0][0x1a8], 0x1 ;  /* 0x00006a0015564a11 */ /* 0x040fe400078008ff */
[----:B------:R-:W-:Y:S02]  /*21b0*/  IABS R54, UR9 ;  /* 0x0000000900367c13 */ /* 0x000fe40008000000 */
[----:B------:R-:W-:Y:S02]  /*21c0*/  @P4 LEA.HI.X R87, R21, c[0x0][0x1ac], R20, 0x1, P0 ;  /* 0x00006b0015574a11 */ /* 0x000fe400000f0c14 */
[C---:B------:R-:W-:Y:S01]  /*21d0*/  @P3 IADD3 R21, P0, R67.reuse, R42, RZ ;  /* 0x0000002a43153210 */ /* 0x040fe20007f1e0ff */
[----:B------:R-:W-:Y:S03]  /*21e0*/  IMAD.MOV R54, RZ, RZ, -R54 ;  /* 0x000000ffff367224 */ /* 0x000fe600078e0a36 */
[----:B------:R-:W-:Y:S02]  /*21f0*/  @P3 LEA.HI.X.SX32 R20, R67, R41, 0x1, P0 ;  /* 0x0000002943143211 */ /* 0x000fe400000f0eff */
[C---:B------:R-:W-:Y:S04]  /*2200*/  @P3 LEA R84, P0, R21.reuse, c[0x0][0x1a8], 0x1 ;  /* 0x00006a0015543a11 */ /* 0x040fe800078008ff */
[----:B------:R-:W-:Y:S02]  /*2210*/  @P3 LEA.HI.X R85, R21, c[0x0][0x1ac], R20, 0x1, P0 ;  /* 0x00006b0015553a11 */ /* 0x000fe400000f0c14 */
[----:B0-----:R-:W0:Y:S10]  /*2220*/  MUFU.RCP R20, R34 ;  /* 0x0000002200147308 */ /* 0x001e340000001000 */
[----:B------:R-:W1:Y:S01]  /*2230*/  I2F.RP R34, R53 ;  /* 0x0000003500227306 */ /* 0x000e620000209400 */
[----:B0-----:R-:W-:Y:S09]  /*2240*/  IADD3 R25, R20, 0xffffffe, RZ ;  /* 0x0ffffffe14197810 */ /* 0x001ff20007ffe0ff */
[----:B------:R-:W0:Y:S10]  /*2250*/  F2I.FTZ.U32.TRUNC.NTZ R21, R25 ;  /* 0x0000001900157305 */ /* 0x000e34000021f000 */
[----:B-1----:R-:W1:Y:S01]  /*2260*/  MUFU.RCP R25, R34 ;  /* 0x0000002200197308 */ /* 0x002e620000001000 */
[--C-:B0-----:R-:W-:Y:S04]  /*2270*/  IMAD.MOV R20, RZ, RZ, -R21.reuse ;  /* 0x000000ffff147224 */ /* 0x101fe800078e0a15 */
[----:B------:R-:W-:Y:S02]  /*2280*/  IMAD R66, R20, R56, RZ ;  /* 0x0000003814427224 */ /* 0x000fe400078e02ff */
[----:B------:R-:W-:Y:S01]  /*2290*/  IMAD.MOV.U32 R20, RZ, RZ, RZ ;  /* 0x000000ffff147224 */ /* 0x000fe200078e00ff */
[----:B-1----:R-:W-:Y:S03]  /*22a0*/  IADD3 R62, R25, 0xffffffe, RZ ;  /* 0x0ffffffe193e7810 */ /* 0x002fe60007ffe0ff */
[----:B------:R-:W-:Y:S01]  /*22b0*/  IMAD.HI.U32 R66, R21, R66, R20 ;  /* 0x0000004215427227 */ /* 0x000fe200078e0014 */
[----:B------:R-:W0:Y:S05]  /*22c0*/  F2I.FTZ.U32.TRUNC.NTZ R63, R62 ;  /* 0x0000003e003f7305 */ /* 0x000e2a000021f000 */
[----:B------:R-:W-:Y:S04]  /*22d0*/  IMAD.HI.U32 R20, R66, R55, RZ ;  /* 0x0000003742147227 */ /* 0x000fe800078e00ff */
[----:B------:R-:W-:Y:S05]  /*22e0*/  IMAD R21, R20, R54, R55 ;  /* 0x0000003614157224 */ /* 0x000fea00078e0237 */
[----:B------:R-:W-:Y:S01]  /*22f0*/  ISETP.GT.U32.AND P0, PT, R56, R21, PT ;  /* 0x000000153800720c */ /* 0x000fe20003f04070 */
[----:B0-----:R-:W-:-:S12]  /*2300*/  IMAD.MOV R25, RZ, RZ, -R63 ;  /* 0x000000ffff197224 */ /* 0x001fd800078e0a3f */
[----:B------:R-:W-:Y:S01]  /*2310*/  @!P0 IADD3 R20, R20, 0x1, RZ ;  /* 0x0000000114148810 */ /* 0x000fe20007ffe0ff */
[----:B------:R-:W-:Y:S02]  /*2320*/  IMAD.MOV.U32 R62, RZ, RZ, RZ ;  /* 0x000000ffff3e7224 */ /* 0x000fe400078e00ff */
[----:B------:R-:W-:Y:S01]  /*2330*/  IMAD R65, R25, R53, RZ ;  /* 0x0000003519417224 */ /* 0x000fe200078e02ff */
[----:B------:R-:W-:Y:S01]  /*2340*/  IABS R25, UR10 ;  /* 0x0000000a00197c13 */ /* 0x000fe20008000000 */
[----:B------:R-:W-:Y:S02]  /*2350*/  @!P0 IMAD.IADD R21, R21, 0x1, -R56 ;  /* 0x0000000115158824 */ /* 0x000fe400078e0a38 */
[----:B------:R-:W-:Y:S01]  /*2360*/  IMAD.HI.U32 R63, R63, R65, R62 ;  /* 0x000000413f3f7227 */ /* 0x000fe200078e003e */
[----:B------:R-:W-:Y:S01]  /*2370*/  LOP3.LUT R65, RZ, UR9, RZ, 0x33, !PT ;  /* 0x00000009ff417c12 */ /* 0x000fe2000f8e33ff */
[----:B------:R-:W3:Y:S02]  /*2380*/  @P5 LDG.E.U16 R62, [R88.64] ;  /* 0x0000000c583e5981 */ /* 0x000ee4000c1e1500 */
[----:B------:R-:W-:Y:S02]  /*2390*/  IMAD.MOV R25, RZ, RZ, -R25 ;  /* 0x000000ffff197224 */ /* 0x000fe400078e0a19 */
[----:B------:R-:W-:Y:S01]  /*23a0*/  IMAD.HI.U32 R34, R63, R64, RZ ;  /* 0x000000403f227227 */ /* 0x000fe200078e00ff */
[----:B------:R-:W-:Y:S03]  /*23b0*/  LOP3.LUT R63, RZ, UR10, RZ, 0x33, !PT ;  /* 0x0000000aff3f7c12 */ /* 0x000fe6000f8e33ff */
[----:B------:R-:W-:Y:S02]  /*23c0*/  IMAD R64, R34, R25, R64 ;  /* 0x0000001922407224 */ /* 0x000fe400078e0240 */
[----:B------:R-:W4:Y:S03]  /*23d0*/  @P4 LDG.E.U16 R25, [R86.64] ;  /* 0x0000000c56194981 */ /* 0x000f26000c1e1500 */
[----:B------:R-:W-:-:S13]  /*23e0*/  ISETP.GT.U32.AND P0, PT, R53, R64, PT ;  /* 0x000000403500720c */ /* 0x000fda0003f04070 */
[----:B------:R-:W-:Y:S01]  /*23f0*/  @!P0 IADD3 R34, R34, 0x1, RZ ;  /* 0x0000000122228810 */ /* 0x000fe20007ffe0ff */
[----:B------:R-:W-:Y:S01]  /*2400*/  @!P0 IMAD.IADD R64, R64, 0x1, -R53 ;  /* 0x0000000140408824 */ /* 0x000fe200078e0a35 */
[----:B------:R-:W-:Y:S02]  /*2410*/  ISETP.GE.U32.AND P0, PT, R21, R56, PT ;  /* 0x000000381500720c */ /* 0x000fe40003f06070 */
[----:B------:R-:W-:Y:S11]  /*2420*/  LOP3.LUT R21, R70, UR9, RZ, 0x3c, !PT ;  /* 0x0000000946157c12 */ /* 0x000ff6000f8e3cff */
[----:B------:R-:W-:Y:S02]  /*2430*/  @P0 IADD3 R20, R20, 0x1, RZ ;  /* 0x0000000114140810 */ /* 0x000fe40007ffe0ff */
[----:B------:R-:W-:-:S13]  /*2440*/  ISETP.GE.U32.AND P0, PT, R64, R53, PT ;  /* 0x000000354000720c */ /* 0x000fda0003f06070 */
[----:B------:R-:W-:Y:S02]  /*2450*/  @P0 IADD3 R34, R34, 0x1, RZ ;  /* 0x0000000122220810 */ /* 0x000fe40007ffe0ff */
[----:B------:R-:W-:Y:S02]  /*2460*/  ISETP.GE.AND P0, PT, R21, RZ, PT ;  /* 0x000000ff1500720c */ /* 0x000fe40003f06270 */
[----:B------:R-:W-:Y:S11]  /*2470*/  LOP3.LUT R21, R67, UR10, RZ, 0x3c, !PT ;  /* 0x0000000a43157c12 */ /* 0x000ff6000f8e3cff */
[----:B------:R-:W-:Y:S01]  /*2480*/  @!P0 IMAD.MOV R20, RZ, RZ, -R20 ;  /* 0x000000ffff148224 */ /* 0x000fe200078e0a14 */
[----:B------:R-:W-:-:S13]  /*2490*/  ISETP.GE.AND P0, PT, R21, RZ, PT ;  /* 0x000000ff1500720c */ /* 0x000fda0003f06270 */
[----:B------:R-:W-:Y:S01]  /*24a0*/  @!P0 IMAD.MOV R34, RZ, RZ, -R34 ;  /* 0x000000ffff228224 */ /* 0x000fe200078e0a22 */
[----:B------:R-:W-:Y:S04]  /*24b0*/  PLOP3.LUT P0, PT, PT, PT, UP1, 0x40, 0x0 ;  /* 0x000000000000781c */ /* 0x000fe80003f0e818 */
[----:B------:R-:W-:Y:S02]  /*24c0*/  SEL R21, R65, R20, P0 ;  /* 0x0000001441157207 */ /* 0x000fe40000000000 */
[----:B------:R-:W5:Y:S01]  /*24d0*/  @P3 LDG.E.U16 R20, [R84.64] ;  /* 0x0000000c54143981 */ /* 0x000f62000c1e1500 */
[----:B------:R-:W-:Y:S04]  /*24e0*/  SEL R34, R63, R34, !P2 ;  /* 0x000000223f227207 */ /* 0x000fe80005000000 */
[----:B------:R-:W-:Y:S04]  /*24f0*/  ISETP.NE.AND P0, PT, R21, R34, PT ;  /* 0x000000221500720c */ /* 0x000fe80003f05270 */
[----:B------:R-:W-:Y:S01]  /*2500*/  ISETP.GE.OR P0, PT, R70, c[0x0][0x178], P0 ;  /* 0x00005e0046007a0c */ /* 0x000fe20000706670 */
[----:B--2---:R-:W-:Y:S02]  /*2510*/  @P6 HADD2.F32 R17, -RZ, R83.H0_H0 ;  /* 0x20000053ff116230 */ /* 0x004fe40000004100 */
[----:B---3--:R-:W-:Y:S02]  /*2520*/  @P5 HADD2.F32 R22, -RZ, R62.H0_H0 ;  /* 0x2000003eff165230 */ /* 0x008fe40000004100 */
[----:B----4-:R-:W-:Y:S02]  /*2530*/  @P4 HADD2.F32 R23, -RZ, R25.H0_H0 ;  /* 0x20000019ff174230 */ /* 0x010fe40000004100 */
[----:B-----5:R-:W-:Y:S06]  /*2540*/  @P3 HADD2.F32 R24, -RZ, R20.H0_H0 ;  /* 0x20000014ff183230 */ /* 0x020fec0000004100 */
[----:B------:R-:W-:-:S05]  /*2550*/  @P0 BRA `(.L_x_28) ;  /* 0x000000c000000947 */ /* 0x000fca0003800000 */
[-C--:B------:R-:W-:Y:S01]  /*2560*/  ISETP.GT.U32.AND P0, PT, R53, R64.reuse, PT ;  /* 0x000000403500720c */ /* 0x080fe20003f04070 */
[----:B------:R-:W-:Y:S05]  /*2570*/  IMAD.IADD R21, R64, 0x1, -R53 ;  /* 0x0000000140157824 */ /* 0x000fea00078e0a35 */
[----:B------:R-:W-:Y:S02]  /*2580*/  SEL R20, R21, R64, !P0 ;  /* 0x0000004015147207 */ /* 0x000fe40004000000 */
[----:B------:R-:W-:-:S13]  /*2590*/  ISETP.GE.AND P0, PT, R67, RZ, PT ;  /* 0x000000ff4300720c */ /* 0x000fda0003f06270 */
[----:B------:R-:W-:Y:S05]  /*25a0*/  @!P0 IMAD.MOV R20, RZ, RZ, -R20 ;  /* 0x000000ffff148224 */ /* 0x000fea00078e0a14 */
[----:B------:R-:W-:Y:S04]  /*25b0*/  SEL R20, R63, R20, !P2 ;  /* 0x000000143f147207 */ /* 0x000fe80005000000 */
[C---:B------:R-:W-:Y:S04]  /*25c0*/  IADD3 R21, P0, R20.reuse, R40, RZ ;  /* 0x0000002814157210 */ /* 0x040fe80007f1e0ff */
[----:B------:R-:W-:Y:S02]  /*25d0*/  LEA.HI.X.SX32 R20, R20, R39, 0x1, P0 ;  /* 0x0000002714147211 */ /* 0x000fe400000f0eff */
[C---:B------:R-:W-:Y:S04]  /*25e0*/  LEA R84, P0, R21.reuse, c[0x0][0x1c0], 0x1 ;  /* 0x0000700015547a11 */ /* 0x040fe800078008ff */
[----:B------:R-:W-:Y:S05]  /*25f0*/  LEA.HI.X R85, R21, c[0x0][0x1c4], R20, 0x1, P0 ;  /* 0x0000710015557a11 */ /* 0x000fea00000f0c14 */
[----:B------:R-:W2:Y:S02]  /*2600*/  LDG.E.U16 R84, [R84.64] ;  /* 0x0000000c54547981 */ /* 0x000ea4000c1e1500 */
[----:B--2---:R-:W-:Y:S02]  /*2610*/  HADD2.F32 R18, -RZ, R84.H0_H0 ;  /* 0x20000054ff127230 */ /* 0x004fe40000004100 */
.L_x_28:
[----:B------:R-:W-:Y:S05]  /*2620*/  BSYNC B0 ;  /* 0x0000000000007941 */ /* 0x000fea0003800000 */
.L_x_27:
[----:B------:R-:W-:Y:S01]  /*2630*/  IADD3 R25, R70, 0x1, RZ ;  /* 0x0000000146197810 */ /* 0x000fe20007ffe0ff */
[----:B------:R-:W-:Y:S03]  /*2640*/  BSSY B0, `(.L_x_29) ;  /* 0x0000023000007945 */ /* 0x000fe60003800000 */
[----:B------:R-:W-:Y:S05]  /*2650*/  IABS R21, R25 ;  /* 0x0000001900157213 */ /* 0x000fea0000000000 */
[----:B------:R-:W-:Y:S04]  /*2660*/  IMAD.HI.U32 R20, R66, R21, RZ ;  /* 0x0000001542147227 */ /* 0x000fe800078e00ff */
[----:B------:R-:W-:Y:S05]  /*2670*/  IMAD R21, R20, R54, R21 ;  /* 0x0000003614157224 */ /* 0x000fea00078e0215 */
[----:B------:R-:W-:-:S13]  /*2680*/  ISETP.GT.U32.AND P0, PT, R56, R21, PT ;  /* 0x000000153800720c */ /* 0x000fda0003f04070 */
[----:B------:R-:W-:Y:S01]  /*2690*/  @!P0 IADD3 R20, R20, 0x1, RZ ;  /* 0x0000000114148810 */ /* 0x000fe20007ffe0ff */
[----:B------:R-:W-:Y:S05]  /*26a0*/  @!P0 IMAD.IADD R21, R21, 0x1, -R56 ;  /* 0x0000000115158824 */ /* 0x000fea00078e0a38 */
[----:B------:R-:W-:Y:S02]  /*26b0*/  ISETP.GE.U32.AND P0, PT, R21, R56, PT ;  /* 0x000000381500720c */ /* 0x000fe40003f06070 */
[----:B------:R-:W-:Y:S11]  /*26c0*/  LOP3.LUT R21, R25, UR9, RZ, 0x3c, !PT ;  /* 0x0000000919157c12 */ /* 0x000ff6000f8e3cff */
[----:B------:R-:W-:Y:S02]  /*26d0*/  @P0 IADD3 R20, R20, 0x1, RZ ;  /* 0x0000000114140810 */ /* 0x000fe40007ffe0ff */
[----:B------:R-:W-:-:S13]  /*26e0*/  ISETP.GE.AND P0, PT, R21, RZ, PT ;  /* 0x000000ff1500720c */ /* 0x000fda0003f06270 */
[----:B------:R-:W-:Y:S01]  /*26f0*/  @!P0 IMAD.MOV R20, RZ, RZ, -R20 ;  /* 0x000000ffff148224 */ /* 0x000fe200078e0a14 */
[----:B------:R-:W-:Y:S04]  /*2700*/  PLOP3.LUT P0, PT, PT, PT, UP1, 0x40, 0x0 ;  /* 0x000000000000781c */ /* 0x000fe80003f0e818 */
[----:B------:R-:W-:Y:S04]  /*2710*/  SEL R21, R65, R20, P0 ;  /* 0x0000001441157207 */ /* 0x000fe80000000000 */
[----:B------:R-:W-:Y:S04]  /*2720*/  ISETP.NE.AND P0, PT, R21, R34, PT ;  /* 0x000000221500720c */ /* 0x000fe80003f05270 */
[----:B------:R-:W-:-:S13]  /*2730*/  ISETP.GE.OR P0, PT, R25, c[0x0][0x178], P0 ;  /* 0x00005e0019007a0c */ /* 0x000fda0000706670 */
[----:B------:R-:W-:-:S05]  /*2740*/  @P0 BRA `(.L_x_30) ;  /* 0x0000012000000947 */ /* 0x000fca0003800000 */
[----:B------:R-:W-:Y:S01]  /*2750*/  UIMAD UR7, UR11, UR5, URZ ;  /* 0x000000050b0772a4 */ /* 0x000fe2000f8e023f */
[----:B------:R-:W-:Y:S02]  /*2760*/  IMAD R62, R68, c[0x0][0x1c8], RZ ;  /* 0x00007200443e7a24 */ /* 0x000fe400078e02ff */
[----:B------:R-:W-:Y:S01]  /*2770*/  IMAD.IADD R21, R64, 0x1, -R53 ;  /* 0x0000000140157824 */ /* 0x000fe200078e0a35 */
[----:B------:R-:W-:Y:S02]  /*2780*/  USHF.R.S32.HI UR8, URZ, 0x1f, UR7 ;  /* 0x0000001f3f087899 */ /* 0x000fe40008011407 */
[----:B------:R-:W-:Y:S02]  /*2790*/  SHF.R.S32.HI R20, RZ, 0x1f, R62 ;  /* 0x0000001fff147819 */ /* 0x000fe4000001143e */
[----:B------:R-:W-:Y:S04]  /*27a0*/  IADD3 R25, P1, P0, R62, UR7, R69 ;  /* 0x000000073e197c10 */ /* 0x000fe8000f83e045 */
[----:B------:R-:W-:Y:S02]  /*27b0*/  IADD3.X R20, R20, UR8, R61, P1, P0 ;  /* 0x0000000814147c10 */ /* 0x000fe40008fe043d */
[-C--:B------:R-:W-:Y:S04]  /*27c0*/  ISETP.GT.U32.AND P0, PT, R53, R64.reuse, PT ;  /* 0x000000403500720c */ /* 0x080fe80003f04070 */
        /* <DEDUP_REMOVED lines=10> */
.L_x_30:
[----:B------:R-:W-:Y:S05]  /*2870*/  BSYNC B0 ;  /* 0x0000000000007941 */ /* 0x000fea0003800000 */
.L_x_29:
[----:B------:R-:W-:Y:S01]  /*2880*/  IADD3 R83, R70, 0x2, RZ ;  /* 0x0000000246537810 */ /* 0x000fe20007ffe0ff */
[----:B------:R-:W-:Y:S01]  /*2890*/  BSSY B0, `(.L_x_31) ;  /* 0x000001e000007945 */ /* 0x000fe20003800000 */
[----:B------:R-:W-:Y:S02]  /*28a0*/  CS2R R20, SRZ ;  /* 0x0000000000147805 */ /* 0x000fe4000001ff00 */
        /* <DEDUP_REMOVED lines=28> */
.L_x_32:
[----:B------:R-:W-:Y:S05]  /*2a70*/  BSYNC B0 ;  /* 0x0000000000007941 */ /* 0x000fea0003800000 */
.L_x_31:
        /* <DEDUP_REMOVED lines=30> */
.L_x_34:
[----:B------:R-:W-:Y:S05]  /*2c60*/  BSYNC B0 ;  /* 0x0000000000007941 */ /* 0x000fea0003800000 */
.L_x_33:
[----:B------:R-:W-:Y:S01]  /*2c70*/  FFMA R0, R17, R18, R0 ;  /* 0x0000001211007223 */ /* 0x000fe20000000000 */
[----:B------:R-:W-:Y:S01]  /*2c80*/  IADD3 R67, R67, 0x1, RZ ;  /* 0x0000000143437810 */ /* 0x000fe20007ffe0ff */
[C---:B------:R-:W-:Y:S02]  /*2c90*/  FFMA R2, R17.reuse, R19, R2 ;  /* 0x0000001311027223 */ /* 0x040fe40000000002 */
[----:B------:R-:W-:Y:S01]  /*2ca0*/  FFMA R3, R17, R20, R3 ;  /* 0x0000001411037223 */ /* 0x000fe20000000003 */
[----:B------:R-:W-:Y:S01]  /*2cb0*/  ISETP.GE.AND P0, PT, R67, c[0x0][0x16c], PT ;  /* 0x00005b0043007a0c */ /* 0x000fe20003f06270 */
[----:B------:R-:W-:Y:S02]  /*2cc0*/  FFMA R4, R17, R21, R4 ;  /* 0x0000001511047223 */ /* 0x000fe40000000004 */
[C---:B------:R-:W-:Y:S02]  /*2cd0*/  FFMA R5, R22.reuse, R18, R5 ;  /* 0x0000001216057223 */ /* 0x040fe40000000005 */
[C---:B------:R-:W-:Y:S02]  /*2ce0*/  FFMA R6, R22.reuse, R19, R6 ;  /* 0x0000001316067223 */ /* 0x040fe40000000006 */
[C---:B------:R-:W-:Y:S02]  /*2cf0*/  FFMA R7, R22.reuse, R20, R7 ;  /* 0x0000001416077223 */ /* 0x040fe40000000007 */
        /* <DEDUP_REMOVED lines=8> */
[----:B------:R-:W-:Y:S01]  /*2d80*/  FFMA R16, R24, R21, R16 ;  /* 0x0000001518107223 */ /* 0x000fe20000000010 */
[----:B------:R-:W-:-:S05]  /*2d90*/  @!P0 BRA `(.L_x_35) ;  /* 0xfffff2b000008947 */ /* 0x000fca000383ffff */
.L_x_26:
[----:B------:R-:W-:-:S04]  /*2da0*/  IADD3 R68, R68, 0x1, RZ ;  /* 0x0000000144447810 */ /* 0x000fc80007ffe0ff */
[----:B------:R-:W-:-:S13]  /*2db0*/  ISETP.GE.AND P0, PT, R68, c[0x0][0x180], PT ;  /* 0x0000600044007a0c */ /* 0x000fda0003f06270 */
[----:B------:R-:W-:Y:S01]  /*2dc0*/  @P0 CALL.REL.NOINC `(.L_x_25) ;  /* 0x0000001000000944 */ /* 0x000fe20003c00000 */
[----:B------:R-:W-:Y:S05]  /*2dd0*/  BRA `(.L_x_36) ;  /* 0xffffedb000007947 */ /* 0x000fea000383ffff */
.L_x_25:
[----:B------:R-:W-:-:S04]  /*2de0*/  UIADD3 UR11, UR11, 0x1, URZ ;  /* 0x000000010b0b7890 */ /* 0x000fc8000fffe03f */
[----:B------:R-:W-:-:S06]  /*2df0*/  UISETP.GE.AND UP0, UPT, UR11, UR4, UPT ;  /* 0x000000040b00728c */ /* 0x000fcc000bf06270 */
[----:B------:R-:W-:-:S13]  /*2e00*/  PLOP3.LUT P0, PT, PT, PT, UP0, 0x80, 0x0 ;  /* 0x000000000000781c */ /* 0x000fda0003f0f008 */
[----:B------:R-:W-:Y:S01]  /*2e10*/  @P0 CALL.REL.NOINC `(.L_x_24) ;  /* 0x0000001000000944 */ /* 0x000fe20003c00000 */
[----:B------:R-:W-:Y:S05]  /*2e20*/  BRA `(.L_x_37) ;  /* 0xffffea0000007947 */ /* 0x000fea000383ffff */
.L_x_24:
[----:B------:R-:W-:Y:S01]  /*2e30*/  ISETP.GE.AND P0, PT, R77, c[0x0][0x170], PT ;  /* 0x00005c004d007a0c */ /* 0x000fe20003f06270 */
[----:B------:R-:W-:Y:S03]  /*2e40*/  BSSY B1, `(.L_x_38) ;  /* 0x0000055000017945 */ /* 0x000fe60003800000 */
[----:B------:R-:W-:-:S04]  /*2e50*/  ISETP.GE.OR P0, PT, R78, c[0x0][0x160], P0 ;  /* 0x000058004e007a0c */ /* 0x000fc80000706670 */
[----:B------:R-:W-:-:S13]  /*2e60*/  ISETP.GE.OR P0, PT, R57, c[0x0][0x174], P0 ;  /* 0x00005d0039007a0c */ /* 0x000fda0000706670 */
[----:B------:R-:W-:Y:S05]  /*2e70*/  @P0 BRA `(.L_x_39) ;  /* 0x0000051000000947 */ /* 0x000fea0003800000 */
[----:B------:R-:W-:Y:S01]  /*2e80*/  IMAD R17, R78, c[0x0][0x200], RZ ;  /* 0x000080004e117a24 */ /* 0x000fe200078e02ff */
[----:B------:R-:W-:Y:S01]  /*2e90*/  SHF.R.S32.HI R18, RZ, 0x1f, R70 ;  /* 0x0000001fff127819 */ /* 0x000fe20000011446 */
[----:B------:R-:W-:Y:S02]  /*2ea0*/  IMAD R20, R77, c[0x0][0x1fc], RZ ;  /* 0x00007f004d147a24 */ /* 0x000fe400078e02ff */
[----:B------:R-:W-:Y:S01]  /*2eb0*/  IMAD R19, R57, c[0x0][0x1f8], RZ ;  /* 0x00007e0039137a24 */ /* 0x000fe200078e02ff */
[----:B------:R-:W-:-:S04]  /*2ec0*/  SHF.R.S32.HI R21, RZ, 0x1f, R17 ;  /* 0x0000001fff157819 */ /* 0x000fc80000011411 */
[----:B------:R-:W-:Y:S02]  /*2ed0*/  IADD3 R17, P1, P0, R19, R20, R17 ;  /* 0x0000001413117210 */ /* 0x000fe4000783e011 */
[----:B------:R-:W-:Y:S02]  /*2ee0*/  SHF.R.S32.HI R20, RZ, 0x1f, R20 ;  /* 0x0000001fff147819 */ /* 0x000fe40000011414 */
[----:B------:R-:W-:-:S04]  /*2ef0*/  SHF.R.S32.HI R19, RZ, 0x1f, R19 ;  /* 0x0000001fff137819 */ /* 0x000fc80000011413 */
[----:B------:R-:W-:Y:S02]  /*2f00*/  IADD3.X R19, R19, R20, R21, P1, P0 ;  /* 0x0000001413137210 */ /* 0x000fe40000fe0415 */
[----:B------:R-:W-:Y:S02]  /*2f10*/  FSETP.NEU.AND P1, PT, RZ, c[0x0][0x20c], PT ;  /* 0x00008300ff007a0b */ /* 0x000fe40003f2d000 */
[----:B------:R-:W-:-:S05]  /*2f20*/  IADD3 R20, P0, R70, R17, RZ ;  /* 0x0000001146147210 */ /* 0x000fca0007f1e0ff */
[----:B------:R-:W-:Y:S01]  /*2f30*/  IMAD.X R17, R18, 0x1, R19, P0 ;  /* 0x0000000112117824 */ /* 0x000fe200000e0613 */
[----:B------:R-:W-:-:S04]  /*2f40*/  LEA R22, P0, R20, c[0x0][0x1f0], 0x2 ;  /* 0x00007c0014167a11 */ /* 0x000fc800078010ff */
[----:B------:R-:W-:Y:S01]  /*2f50*/  LEA.HI.X R23, R20, c[0x0][0x1f4], R17, 0x2, P0 ;  /* 0x00007d0014177a11 */ /* 0x000fe200000f1411 */
[----:B------:R-:W-:Y:S05]  /*2f60*/  @P1 BRA `(.L_x_40) ;  /* 0x0000015000001947 */ /* 0x000fea0003800000 */
[C---:B------:R-:W-:Y:S02]  /*2f70*/  IADD3 R18, R70.reuse, 0x1, RZ ;  /* 0x0000000146127810 */ /* 0x040fe40007ffe0ff */
[C---:B------:R-:W-:Y:S02]  /*2f80*/  IADD3 R17, R70.reuse, 0x2, RZ ;  /* 0x0000000246117810 */ /* 0x040fe40007ffe0ff */
[----:B------:R-:W-:Y:S02]  /*2f90*/  ISETP.GE.AND P2, PT, R70, c[0x0][0x178], PT ;  /* 0x00005e0046007a0c */ /* 0x000fe40003f46270 */
[----:B------:R-:W-:Y:S02]  /*2fa0*/  ISETP.GE.AND P1, PT, R18, c[0x0][0x178], PT ;  /* 0x00005e0012007a0c */ /* 0x000fe40003f26270 */
[----:B------:R-:W-:-:S09]  /*2fb0*/  ISETP.GE.AND P0, PT, R17, c[0x0][0x178], PT ;  /* 0x00005e0011007a0c */ /* 0x000fd20003f06270 */
[----:B------:R-:W-:Y:S02]  /*2fc0*/  @!P2 FMUL R0, R0, c[0x0][0x208] ;  /* 0x000082000000aa20 */ /* 0x000fe40000400000 */
[----:B------:R-:W-:Y:S02]  /*2fd0*/  @!P1 FMUL R2, R2, c[0x0][0x208] ;  /* 0x0000820002029a20 */ /* 0x000fe40000400000 */
[----:B------:R-:W-:Y:S02]  /*2fe0*/  @!P0 FMUL R3, R3, c[0x0][0x208] ;  /* 0x0000820003038a20 */ /* 0x000fe40000400000 */
[----:B------:R-:W-:Y:S01]  /*2ff0*/  @!P2 FFMA R17, RZ, c[0x0][0x20c], R0 ;  /* 0x00008300ff11aa23 */ /* 0x000fe20000000000 */
[----:B------:R-:W-:Y:S01]  /*3000*/  IADD3 R0, R70, 0x3, RZ ;  /* 0x0000000346007810 */ /* 0x000fe20007ffe0ff */
[----:B------:R-:W-:Y:S02]  /*3010*/  @!P1 FFMA R19, RZ, c[0x0][0x20c], R2 ;  /* 0x00008300ff139a23 */ /* 0x000fe40000000002 */
[----:B------:R-:W-:Y:S01]  /*3020*/  @!P0 FFMA R3, RZ, c[0x0][0x20c], R3 ;  /* 0x00008300ff038a23 */ /* 0x000fe20000000003 */
[----:B------:R0:W-:Y:S04]  /*3030*/  @!P2 STG.E [R22.64], R17 ;  /* 0x000000111600a986 */ /* 0x0001e8000c10190c */
[----:B------:R0:W-:Y:S04]  /*3040*/  @!P1 STG.E [R22.64+0x4], R19 ;  /* 0x0000041316009986 */ /* 0x0001e8000c10190c */
[----:B------:R0:W-:Y:S01]  /*3050*/  @!P0 STG.E [R22.64+0x8], R3 ;  /* 0x0000080316008986 */ /* 0x0001e2000c10190c */
[----:B------:R-:W-:-:S13]  /*3060*/  ISETP.GE.AND P0, PT, R0, c[0x0][0x178], PT ;  /* 0x00005e0000007a0c */ /* 0x000fda0003f06270 */
[----:B------:R-:W-:Y:S05]  /*3070*/  @P0 BRA `(.L_x_39) ;  /* 0x0000031000000947 */ /* 0x000fea0003800000 */
[----:B0-----:R-:W-:-:S04]  /*3080*/  FMUL R3, R4, c[0x0][0x208] ;  /* 0x0000820004037a20 */ /* 0x001fc80000400000 */
[----:B------:R-:W-:-:S05]  /*3090*/  FFMA R3, RZ, c[0x0][0x20c], R3 ;  /* 0x00008300ff037a23 */ /* 0x000fca0000000003 */
[----:B------:R0:W-:Y:S01]  /*30a0*/  STG.E [R22.64+0xc], R3 ;  /* 0x00000c0316007986 */ /* 0x0001e2000c10190c */
[----:B------:R-:W-:Y:S05]  /*30b0*/  BRA `(.L_x_39) ;  /* 0x000002d000007947 */ /* 0x000fea0003800000 */
.L_x_40:
[----:B------:R-:W-:Y:S01]  /*30c0*/  IMAD R78, R78, c[0x0][0x1e8], RZ ;  /* 0x00007a004e4e7a24 */ /* 0x000fe200078e02ff */
[----:B------:R-:W-:Y:S01]  /*30d0*/  BSSY B0, `(.L_x_41) ;  /* 0x0000012000007945 */ /* 0x000fe20003800000 */
[----:B------:R-:W-:Y:S02]  /*30e0*/  IMAD R77, R77, c[0x0][0x1e4], RZ ;  /* 0x000079004d4d7a24 */ /* 0x000fe400078e02ff */
[----:B------:R-:W-:Y:S01]  /*30f0*/  IMAD R57, R57, c[0x0][0x1e0], RZ ;  /* 0x0000780039397a24 */ /* 0x000fe200078e02ff */
[--C-:B------:R-:W-:Y:S02]  /*3100*/  SHF.R.S32.HI R17, RZ, 0x1f, R78.reuse ;  /* 0x0000001fff117819 */ /* 0x100fe4000001144e */
[----:B------:R-:W-:Y:S02]  /*3110*/  SHF.R.S32.HI R20, RZ, 0x1f, R77 ;  /* 0x0000001fff147819 */ /* 0x000fe4000001144d */
[----:B------:R-:W-:-:S02]  /*3120*/  IADD3 R19, P1, P0, R57, R77, R78 ;  /* 0x0000004d39137210 */ /* 0x000fc4000783e04e */
[----:B------:R-:W-:-:S04]  /*3130*/  SHF.R.S32.HI R57, RZ, 0x1f, R57 ;  /* 0x0000001fff397819 */ /* 0x000fc80000011439 */
[----:B------:R-:W-:Y:S02]  /*3140*/  IADD3.X R17, R57, R20, R17, P1, P0 ;  /* 0x0000001439117210 */ /* 0x000fe40000fe0411 */
[----:B------:R-:W-:-:S04]  /*3150*/  IADD3 R19, P0, R70, R19, RZ ;  /* 0x0000001346137210 */ /* 0x000fc80007f1e0ff */
[----:B------:R-:W-:Y:S01]  /*3160*/  LEA R20, P1, R19, c[0x0][0x1d8], 0x2 ;  /* 0x0000760013147a11 */ /* 0x000fe200078210ff */
[----:B------:R-:W-:Y:S01]  /*3170*/  IMAD.X R18, R18, 0x1, R17, P0 ;  /* 0x0000000112127824 */ /* 0x000fe200000e0611 */
[----:B------:R-:W-:-:S04]  /*3180*/  ISETP.GE.AND P0, PT, R70, c[0x0][0x178], PT ;  /* 0x00005e0046007a0c */ /* 0x000fc80003f06270 */
[----:B------:R-:W-:-:S09]  /*3190*/  LEA.HI.X R21, R19, c[0x0][0x1dc], R18, 0x2, P1 ;  /* 0x0000770013157a11 */ /* 0x000fd200008f1412 */
[----:B------:R-:W-:Y:S05]  /*31a0*/  @P0 BRA `(.L_x_42) ;  /* 0x0000004000000947 */ /* 0x000fea0003800000 */
[----:B------:R-:W2:Y:S01]  /*31b0*/  LDG.E R17, [R20.64] ;  /* 0x0000000c14117981 */ /* 0x000ea2000c1e1900 */
[----:B------:R-:W-:-:S04]  /*31c0*/  FMUL R0, R0, c[0x0][0x208] ;  /* 0x0000820000007a20 */ /* 0x000fc80000400000 */
[----:B--2---:R-:W-:-:S05]  /*31d0*/  FFMA R17, R17, c[0x0][0x20c], R0 ;  /* 0x0000830011117a23 */ /* 0x004fca0000000000 */
[----:B------:R0:W-:Y:S02]  /*31e0*/  STG.E [R22.64], R17 ;  /* 0x0000001116007986 */ /* 0x0001e4000c10190c */
.L_x_42:
[----:B------:R-:W-:Y:S05]  /*31f0*/  BSYNC B0 ;  /* 0x0000000000007941 */ /* 0x000fea0003800000 */
.L_x_41:
[----:B------:R-:W-:Y:S01]  /*3200*/  IADD3 R0, R70, 0x1, RZ ;  /* 0x0000000146007810 */ /* 0x000fe20007ffe0ff */
[----:B------:R-:W-:Y:S03]  /*3210*/  BSSY B0, `(.L_x_43) ;  /* 0x0000007000007945 */ /* 0x000fe60003800000 */
[----:B------:R-:W-:-:S13]  /*3220*/  ISETP.GE.AND P0, PT, R0, c[0x0][0x178], PT ;  /* 0x00005e0000007a0c */ /* 0x000fda0003f06270 */
[----:B------:R-:W-:Y:S05]  /*3230*/  @P0 BRA `(.L_x_44) ;  /* 0x0000004000000947 */ /* 0x000fea0003800000 */
[----:B------:R-:W2:Y:S01]  /*3240*/  LDG.E R0, [R20.64+0x4] ;  /* 0x0000040c14007981 */ /* 0x000ea2000c1e1900 */
[----:B0-----:R-:W-:-:S04]  /*3250*/  FMUL R17, R2, c[0x0][0x208] ;  /* 0x0000820002117a20 */ /* 0x001fc80000400000 */
[----:B--2---:R-:W-:-:S05]  /*3260*/  FFMA R17, R0, c[0x0][0x20c], R17 ;  /* 0x0000830000117a23 */ /* 0x004fca0000000011 */
[----:B------:R0:W-:Y:S02]  /*3270*/  STG.E [R22.64+0x4], R17 ;  /* 0x0000041116007986 */ /* 0x0001e4000c10190c */
.L_x_44:
[----:B------:R-:W-:Y:S05]  /*3280*/  BSYNC B0 ;  /* 0x0000000000007941 */ /* 0x000fea0003800000 */
.L_x_43:
[----:B------:R-:W-:Y:S01]  /*3290*/  IADD3 R0, R70, 0x2, RZ ;  /* 0x0000000246007810 */ /* 0x000fe20007ffe0ff */
[----:B------:R-:W-:Y:S03]  /*32a0*/  BSSY B0, `(.L_x_45) ;  /* 0x0000007000007945 */ /* 0x000fe60003800000 */
[----:B------:R-:W-:-:S13]  /*32b0*/  ISETP.GE.AND P0, PT, R0, c[0x0][0x178], PT ;  /* 0x00005e0000007a0c */ /* 0x000fda0003f06270 */
[----:B------:R-:W-:Y:S05]  /*32c0*/  @P0 BRA `(.L_x_46) ;  /* 0x0000004000000947 */ /* 0x000fea0003800000 */
[----:B------:R-:W2:Y:S01]  /*32d0*/  LDG.E R0, [R20.64+0x8] ;  /* 0x0000080c14007981 */ /* 0x000ea2000c1e1900 */
[----:B------:R-:W-:-:S04]  /*32e0*/  FMUL R3, R3, c[0x0][0x208] ;  /* 0x0000820003037a20 */ /* 0x000fc80000400000 */
[----:B--2---:R-:W-:-:S05]  /*32f0*/  FFMA R3, R0, c[0x0][0x20c], R3 ;  /* 0x0000830000037a23 */ /* 0x004fca0000000003 */
[----:B------:R1:W-:Y:S02]  /*3300*/  STG.E [R22.64+0x8], R3 ;  /* 0x0000080316007986 */ /* 0x0003e4000c10190c */
.L_x_46:
[----:B------:R-:W-:Y:S05]  /*3310*/  BSYNC B0 ;  /* 0x0000000000007941 */ /* 0x000fea0003800000 */
.L_x_45:
[----:B------:R-:W-:-:S04]  /*3320*/  IADD3 R0, R70, 0x3, RZ ;  /* 0x0000000346007810 */ /* 0x000fc80007ffe0ff */
[----:B------:R-:W-:-:S13]  /*3330*/  ISETP.GE.AND P0, PT, R0, c[0x0][0x178], PT ;  /* 0x00005e0000007a0c */ /* 0x000fda0003f06270 */
[----:B------:R-:W-:Y:S05]  /*3340*/  @P0 BRA `(.L_x_39) ;  /* 0x0000004000000947 */ /* 0x000fea0003800000 */
[----:B------:R-:W2:Y:S01]  /*3350*/  LDG.E R20, [R20.64+0xc] ;  /* 0x00000c0c14147981 */ /* 0x000ea2000c1e1900 */
[----:B-1----:R-:W-:-:S04]  /*3360*/  FMUL R3, R4, c[0x0][0x208] ;  /* 0x0000820004037a20 */ /* 0x002fc80000400000 */
[----:B--2---:R-:W-:-:S05]  /*3370*/  FFMA R3, R20, c[0x0][0x20c], R3 ;  /* 0x0000830014037a23 */ /* 0x004fca0000000003 */
[----:B------:R1:W-:Y:S02]  /*3380*/  STG.E [R22.64+0xc], R3 ;  /* 0x00000c0316007986 */ /* 0x0003e4000c10190c */
.L_x_39:
[----:B------:R-:W-:Y:S05]  /*3390*/  BSYNC B1 ;  /* 0x0000000000017941 */ /* 0x000fea0003800000 */
.L_x_38:
[----:B------:R-:W-:Y:S01]  /*33a0*/  ISETP.GE.AND P0, PT, R75, c[0x0][0x170], PT ;  /* 0x00005c004b007a0c */ /* 0x000fe20003f06270 */
[----:B------:R-:W-:Y:S03]  /*33b0*/  BSSY B1, `(.L_x_47) ;  /* 0x0000055000017945 */ /* 0x000fe60003800000 */
[----:B------:R-:W-:-:S04]  /*33c0*/  ISETP.GE.OR P0, PT, R76, c[0x0][0x160], P0 ;  /* 0x000058004c007a0c */ /* 0x000fc80000706670 */
[----:B------:R-:W-:-:S13]  /*33d0*/  ISETP.GE.OR P0, PT, R58, c[0x0][0x174], P0 ;  /* 0x00005d003a007a0c */ /* 0x000fda0000706670 */
[----:B------:R-:W-:Y:S05]  /*33e0*/  @P0 BRA `(.L_x_48) ;  /* 0x0000051000000947 */ /* 0x000fea0003800000 */
[----:B01----:R-:W-:Y:S01]  /*33f0*/  IMAD R3, R76, c[0x0][0x200], RZ ;  /* 0x000080004c037a24 */ /* 0x003fe200078e02ff */
        /* <DEDUP_REMOVED lines=18> */
[----:B------:R-:W-:Y:S02]  /*3520*/  ISETP.GE.AND P0, PT, R0, c[0x0][0x178], PT ;  /* 0x00005e0000007a0c */ /* 0x000fe40003f06270 */
[----:B------:R-:W-:-:S07]  /*3530*/  IADD3 R0, R70, 0x3, RZ ;  /* 0x0000000346007810 */ /* 0x000fce0007ffe0ff */
[----:B------:R-:W-:Y:S02]  /*3540*/  @!P2 FMUL R5, R5, c[0x0][0x208] ;  /* 0x000082000505aa20 */ /* 0x000fe40000400000 */
[----:B------:R-:W-:Y:S02]  /*3550*/  @!P1 FMUL R6, R6, c[0x0][0x208] ;  /* 0x0000820006069a20 */ /* 0x000fe40000400000 */
[----:B------:R-:W-:Y:S02]  /*3560*/  @!P0 FMUL R7, R7, c[0x0][0x208] ;  /* 0x0000820007078a20 */ /* 0x000fe40000400000 */
[----:B------:R-:W-:Y:S02]  /*3570*/  @!P2 FFMA R5, RZ, c[0x0][0x20c], R5 ;  /* 0x00008300ff05aa23 */ /* 0x000fe40000000005 */
        /* <DEDUP_REMOVED lines=11> */
.L_x_49:
[----:B------:R-:W-:Y:S01]  /*3630*/  IMAD R76, R76, c[0x0][0x1e8], RZ ;  /* 0x00007a004c4c7a24 */ /* 0x000fe200078e02ff */
[----:B------:R-:W-:Y:S01]  /*3640*/  BSSY B0, `(.L_x_50) ;  /* 0x0000012000007945 */ /* 0x000fe20003800000 */
[----:B------:R-:W-:Y:S02]  /*3650*/  IMAD R75, R75, c[0x0][0x1e4], RZ ;  /* 0x000079004b4b7a24 */ /* 0x000fe400078e02ff */
[----:B------:R-:W-:Y:S01]  /*3660*/  IMAD R58, R58, c[0x0][0x1e0], RZ ;  /* 0x000078003a3a7a24 */ /* 0x000fe200078e02ff */
[----:B------:R-:W-:-:S04]  /*3670*/  SHF.R.S32.HI R2, RZ, 0x1f, R76 ;  /* 0x0000001fff027819 */ /* 0x000fc8000001144c */
[----:B------:R-:W-:Y:S02]  /*3680*/  IADD3 R3, P1, P0, R58, R75, R76 ;  /* 0x0000004b3a037210 */ /* 0x000fe4000783e04c */
[----:B------:R-:W-:Y:S02]  /*3690*/  SHF.R.S32.HI R75, RZ, 0x1f, R75 ;  /* 0x0000001fff4b7819 */ /* 0x000fe4000001144b */
        /* <DEDUP_REMOVED lines=12> */
.L_x_51:
[----:B------:R-:W-:Y:S05]  /*3760*/  BSYNC B0 ;  /* 0x0000000000007941 */ /* 0x000fea0003800000 */
.L_x_50:
        /* <DEDUP_REMOVED lines=8> */
.L_x_53:
[----:B------:R-:W-:Y:S05]  /*37f0*/  BSYNC B0 ;  /* 0x0000000000007941 */ /* 0x000fea0003800000 */
.L_x_52:
        /* <DEDUP_REMOVED lines=8> */
.L_x_55:
[----:B------:R-:W-:Y:S05]  /*3880*/  BSYNC B0 ;  /* 0x0000000000007941 */ /* 0x000fea0003800000 */
.L_x_54:
[----:B------:R-:W-:-:S04]  /*3890*/  IADD3 R0, R70, 0x3, RZ ;  /* 0x0000000346007810 */ /* 0x000fc80007ffe0ff */
[----:B------:R-:W-:-:S13]  /*38a0*/  ISETP.GE.AND P0, PT, R0, c[0x0][0x178], PT ;  /* 0x00005e0000007a0c */ /* 0x000fda0003f06270 */
[----:B------:R-:W-:Y:S05]  /*38b0*/  @P0 BRA `(.L_x_48) ;  /* 0x0000004000000947 */ /* 0x000fea0003800000 */
[----:B------:R-:W2:Y:S01]  /*38c0*/  LDG.E R2, [R2.64+0xc] ;  /* 0x00000c0c02027981 */ /* 0x000ea2000c1e1900 */
[----:B0-----:R-:W-:-:S04]  /*38d0*/  FMUL R5, R8, c[0x0][0x208] ;  /* 0x0000820008057a20 */ /* 0x001fc80000400000 */
[----:B--2---:R-:W-:-:S05]  /*38e0*/  FFMA R5, R2, c[0x0][0x20c], R5 ;  /* 0x0000830002057a23 */ /* 0x004fca0000000005 */
[----:B------:R0:W-:Y:S02]  /*38f0*/  STG.E [R18.64+0xc], R5 ;  /* 0x00000c0512007986 */ /* 0x0001e4000c10190c */
.L_x_48:
[----:B------:R-:W-:Y:S05]  /*3900*/  BSYNC B1 ;  /* 0x0000000000017941 */ /* 0x000fea0003800000 */
.L_x_47:
        /* <DEDUP_REMOVED lines=41> */
.L_x_58:
        /* <DEDUP_REMOVED lines=19> */
.L_x_60:
[----:B------:R-:W-:Y:S05]  /*3cd0*/  BSYNC B0 ;  /* 0x0000000000007941 */ /* 0x000fea0003800000 */
.L_x_59:
        /* <DEDUP_REMOVED lines=8> */
.L_x_62:
[----:B------:R-:W-:Y:S05]  /*3d60*/  BSYNC B0 ;  /* 0x0000000000007941 */ /* 0x000fea0003800000 */
.L_x_61:
        /* <DEDUP_REMOVED lines=8> */
.L_x_64:
[----:B------:R-:W-:Y:S05]  /*3df0*/  BSYNC B0 ;  /* 0x0000000000007941 */ /* 0x000fea0003800000 */
.L_x_63:
[----:B------:R-:W-:-:S04]  /*3e00*/  IADD3 R0, R70, 0x3, RZ ;  /* 0x0000000346007810 */ /* 0x000fc80007ffe0ff */
[----:B------:R-:W-:-:S13]  /*3e10*/  ISETP.GE.AND P0, PT, R0, c[0x0][0x178], PT ;  /* 0x00005e0000007a0c */ /* 0x000fda0003f06270 */
[----:B------:R-:W-:Y:S05]  /*3e20*/  @P0 BRA `(.L_x_57) ;  /* 0x0000004000000947 */ /* 0x000fea0003800000 */
[----:B------:R-:W3:Y:S01]  /*3e30*/  LDG.E R2, [R2.64+0xc] ;  /* 0x00000c0c02027981 */ /* 0x000ee2000c1e1900 */
[----:B-1----:R-:W-:-:S04]  /*3e40*/  FMUL R7, R12, c[0x0][0x208] ;  /* 0x000082000c077a20 */ /* 0x002fc80000400000 */
[----:B---3--:R-:W-:-:S05]  /*3e50*/  FFMA R7, R2, c[0x0][0x20c], R7 ;  /* 0x0000830002077a23 */ /* 0x008fca0000000007 */
[----:B------:R1:W-:Y:S02]  /*3e60*/  STG.E [R4.64+0xc], R7 ;  /* 0x00000c0704007986 */ /* 0x0003e4000c10190c */
.L_x_57:
[----:B------:R-:W-:Y:S05]  /*3e70*/  BSYNC B1 ;  /* 0x0000000000017941 */ /* 0x000fea0003800000 */
.L_x_56:
[----:B------:R-:W-:-:S04]  /*3e80*/  ISETP.GE.AND P0, PT, R71, c[0x0][0x170], PT ;  /* 0x00005c0047007a0c */ /* 0x000fc80003f06270 */
[----:B------:R-:W-:-:S04]  /*3e90*/  ISETP.GE.OR P0, PT, R72, c[0x0][0x160], P0 ;  /* 0x0000580048007a0c */ /* 0x000fc80000706670 */
[----:B------:R-:W-:-:S13]  /*3ea0*/  ISETP.GE.OR P0, PT, R60, c[0x0][0x174], P0 ;  /* 0x00005d003c007a0c */ /* 0x000fda0000706670 */
[----:B------:R-:W-:Y:S05]  /*3eb0*/  @P0 EXIT ;  /* 0x000000000000094d */ /* 0x000fea0003800000 */
[----:B01----:R-:W-:Y:S01]  /*3ec0*/  IMAD R3, R72, c[0x0][0x200], RZ ;  /* 0x0000800048037a24 */ /* 0x003fe200078e02ff */
[----:B------:R-:W-:Y:S01]  /*3ed0*/  SHF.R.S32.HI R0, RZ, 0x1f, R70 ;  /* 0x0000001fff007819 */ /* 0x000fe20000011446 */
[----:B--2---:R-:W-:Y:S02]  /*3ee0*/  IMAD R5, R71, c[0x0][0x1fc], RZ ;  /* 0x00007f0047057a24 */ /* 0x004fe400078e02ff */
        /* <DEDUP_REMOVED lines=13> */
[----:B------:R-:W-:Y:S02]  /*3fc0*/  IADD3 R2, R70, 0x1, RZ ;  /* 0x0000000146027810 */ /* 0x000fe40007ffe0ff */
[----:B------:R-:W-:Y:S02]  /*3fd0*/  ISETP.GE.AND P0, PT, R0, c[0x0][0x178], PT ;  /* 0x00005e0000007a0c */ /* 0x000fe40003f06270 */
[----:B------:R-:W-:Y:S02]  /*3fe0*/  ISETP.GE.AND P2, PT, R70, c[0x0][0x178], PT ;  /* 0x00005e0046007a0c */ /* 0x000fe40003f46270 */
[----:B------:R-:W-:Y:S02]  /*3ff0*/  ISETP.GE.AND P1, PT, R2, c[0x0][0x178], PT ;  /* 0x00005e0002007a0c */ /* 0x000fe40003f26270 */
[----:B------:R-:W-:-:S07]  /*4000*/  IADD3 R70, R70, 0x3, RZ ;  /* 0x0000000346467810 */ /* 0x000fce0007ffe0ff */
[----:B------:R-:W-:Y:S02]  /*4010*/  @!P0 FMUL R15, R15, c[0x0][0x208] ;  /* 0x000082000f0f8a20 */ /* 0x000fe40000400000 */
[----:B------:R-:W-:Y:S02]  /*4020*/  @!P2 FMUL R13, R13, c[0x0][0x208] ;  /* 0x000082000d0daa20 */ /* 0x000fe40000400000 */
[----:B------:R-:W-:Y:S02]  /*4030*/  @!P0 FFMA R15, RZ, c[0x0][0x20c], R15 ;  /* 0x00008300ff0f8a23 */ /* 0x000fe4000000000f */
[----:B------:R-:W-:Y:S02]  /*4040*/  @!P1 FMUL R14, R14, c[0x0][0x208] ;  /* 0x000082000e0e9a20 */ /* 0x000fe40000400000 */
[----:B------:R-:W-:Y:S01]  /*4050*/  @!P2 FFMA R13, RZ, c[0x0][0x20c], R13 ;  /* 0x00008300ff0daa23 */ /* 0x000fe2000000000d */
[----:B------:R0:W-:Y:S01]  /*4060*/  @!P0 STG.E [R4.64+0x8], R15 ;  /* 0x0000080f04008986 */ /* 0x0001e2000c10190c */
[----:B------:R-:W-:Y:S01]  /*4070*/  ISETP.GE.AND P0, PT, R70, c[0x0][0x178], PT ;  /* 0x00005e0046007a0c */ /* 0x000fe20003f06270 */
[----:B------:R-:W-:-:S02]  /*4080*/  @!P1 FFMA R3, RZ, c[0x0][0x20c], R14 ;  /* 0x00008300ff039a23 */ /* 0x000fc4000000000e */
[----:B------:R0:W-:Y:S04]  /*4090*/  @!P2 STG.E [R4.64], R13 ;  /* 0x0000000d0400a986 */ /* 0x0001e8000c10190c */
[----:B------:R0:W-:Y:S06]  /*40a0*/  @!P1 STG.E [R4.64+0x4], R3 ;  /* 0x0000040304009986 */ /* 0x0001ec000c10190c */
[----:B------:R-:W-:Y:S05]  /*40b0*/  @P0 EXIT ;  /* 0x000000000000094d */ /* 0x000fea0003800000 */
[----:B0-----:R-:W-:-:S04]  /*40c0*/  FMUL R3, R16, c[0x0][0x208] ;  /* 0x0000820010037a20 */ /* 0x001fc80000400000 */
[----:B------:R-:W-:-:S05]  /*40d0*/  FFMA R3, RZ, c[0x0][0x20c], R3 ;  /* 0x00008300ff037a23 */ /* 0x000fca0000000003 */
[----:B------:R-:W-:Y:S01]  /*40e0*/  STG.E [R4.64+0xc], R3 ;  /* 0x00000c0304007986 */ /* 0x000fe2000c10190c */
[----:B------:R-:W-:Y:S05]  /*40f0*/  EXIT ;  /* 0x000000000000794d */ /* 0x000fea0003800000 */
.L_x_65:
        /* <DEDUP_REMOVED lines=19> */
.L_x_67:
[----:B------:R-:W-:Y:S05]  /*4230*/  BSYNC B0 ;  /* 0x0000000000007941 */ /* 0x000fea0003800000 */
.L_x_66:
        /* <DEDUP_REMOVED lines=8> */
.L_x_69:
[----:B------:R-:W-:Y:S05]  /*42c0*/  BSYNC B0 ;  /* 0x0000000000007941 */ /* 0x000fea0003800000 */
.L_x_68:
        /* <DEDUP_REMOVED lines=8> */
.L_x_71:
[----:B------:R-:W-:Y:S05]  /*4350*/  BSYNC B0 ;  /* 0x0000000000007941 */ /* 0x000fea0003800000 */
.L_x_70:
[----:B------:R-:W-:-:S04]  /*4360*/  IADD3 R70, R70, 0x3, RZ ;  /* 0x0000000346467810 */ /* 0x000fc80007ffe0ff */
[----:B------:R-:W-:-:S13]  /*4370*/  ISETP.GE.AND P0, PT, R70, c[0x0][0x178], PT ;  /* 0x00005e0046007a0c */ /* 0x000fda0003f06270 */
[----:B------:R-:W-:Y:S05]  /*4380*/  @P0 EXIT ;  /* 0x000000000000094d */ /* 0x000fea0003800000 */
[----:B------:R-:W3:Y:S01]  /*4390*/  LDG.E R2, [R2.64+0xc] ;  /* 0x00000c0c02027981 */ /* 0x000ee2000c1e1900 */
[----:B-1----:R-:W-:-:S04]  /*43a0*/  FMUL R7, R16, c[0x0][0x208] ;  /* 0x0000820010077a20 */ /* 0x002fc80000400000 */
[----:B---3--:R-:W-:-:S05]  /*43b0*/  FFMA R7, R2, c[0x0][0x20c], R7 ;  /* 0x0000830002077a23 */ /* 0x008fca0000000007 */
[----:B------:R-:W-:Y:S01]  /*43c0*/  STG.E [R4.64+0xc], R7 ;  /* 0x00000c0704007986 */ /* 0x000fe2000c10190c */
[----:B------:R-:W-:Y:S05]  /*43d0*/  EXIT ;  /* 0x000000000000794d */ /* 0x000fea0003800000 */
        .weak           $__internal_0_$__cuda_sm20_div_s64
        .type           $__internal_0_$__cuda_sm20_div_s64,@function
        .size           $__internal_0_$__cuda_sm20_div_s64,(.L_x_103 - $__internal_0_$__cuda_sm20_div_s64)
$__internal_0_$__cuda_sm20_div_s64:
[----:B------:R-:W-:Y:S02]  /*43e0*/  IADD3 R13, P1, RZ, -R8, RZ ;  /* 0x80000008ff0d7210 */ /* 0x000fe40007f3e0ff */
[----:B------:R-:W-:-:S03]  /*43f0*/  ISETP.GE.AND P0, PT, R7, RZ, PT ;  /* 0x000000ff0700720c */ /* 0x000fc60003f06270 */
[----:B------:R-:W-:Y:S01]  /*4400*/  IMAD.X R0, RZ, RZ, ~R7, P1 ;  /* 0x000000ffff007224 */ /* 0x000fe200008e0e07 */
[----:B------:R-:W-:-:S04]  /*4410*/  SEL R12, R13, R8, !P0 ;  /* 0x000000080d0c7207 */ /* 0x000fc80004000000 */
[----:B------:R-:W-:-:S04]  /*4420*/  SEL R13, R0, R7, !P0 ;  /* 0x00000007000d7207 */ /* 0x000fc80004000000 */
[----:B------:R-:W0:Y:S08]  /*4430*/  I2F.U64.RP R0, R12 ;  /* 0x0000000c00007312 */ /* 0x000e300000309000 */
[----:B0-----:R-:W0:Y:S02]  /*4440*/  MUFU.RCP R10, R0 ;  /* 0x00000000000a7308 */ /* 0x001e240000001000 */
[----:B0-----:R-:W-:-:S06]  /*4450*/  IADD3 R10, R10, 0x1ffffffe, RZ ;  /* 0x1ffffffe0a0a7810 */ /* 0x001fcc0007ffe0ff */
[----:B------:R-:W0:Y:S02]  /*4460*/  F2I.U64.TRUNC R10, R10 ;  /* 0x0000000a000a7311 */ /* 0x000e24000020d800 */
[----:B0-----:R-:W-:-:S04]  /*4470*/  IMAD.WIDE.U32 R2, R10, R12, RZ ;  /* 0x0000000c0a027225 */ /* 0x001fc800078e00ff */
[----:B------:R-:W-:Y:S01]  /*4480*/  IMAD R5, R10, R13, R3 ;  /* 0x0000000d0a057224 */ /* 0x000fe200078e0203 */
[----:B------:R-:W-:-:S03]  /*4490*/  IADD3 R3, P0, RZ, -R2, RZ ;  /* 0x80000002ff037210 */ /* 0x000fc60007f1e0ff */
[----:B------:R-:W-:Y:S02]  /*44a0*/  IMAD R2, R11, R12, R5 ;  /* 0x0000000c0b027224 */ /* 0x000fe400078e0205 */
[----:B------:R-:W-:-:S04]  /*44b0*/  IMAD.HI.U32 R4, R10, R3, RZ ;  /* 0x000000030a047227 */ /* 0x000fc800078e00ff */
[----:B------:R-:W-:Y:S02]  /*44c0*/  IMAD.X R2, RZ, RZ, ~R2, P0 ;  /* 0x000000ffff027224 */ /* 0x000fe400000e0e02 */
[----:B------:R-:W-:Y:S02]  /*44d0*/  IMAD.MOV.U32 R5, RZ, RZ, R10 ;  /* 0x000000ffff057224 */ /* 0x000fe400078e000a */
[-C--:B------:R-:W-:Y:S02]  /*44e0*/  IMAD R0, R11, R2.reuse, RZ ;  /* 0x000000020b007224 */ /* 0x080fe400078e02ff */
[----:B------:R-:W-:-:S04]  /*44f0*/  IMAD.WIDE.U32 R4, P2, R10, R2, R4 ;  /* 0x000000020a047225 */ /* 0x000fc80007840004 */
[----:B------:R-:W-:-:S04]  /*4500*/  IMAD.HI.U32 R2, R11, R2, RZ ;  /* 0x000000020b027227 */ /* 0x000fc800078e00ff */
[----:B------:R-:W-:-:S04]  /*4510*/  IMAD.HI.U32 R3, P1, R11, R3, R4 ;  /* 0x000000030b037227 */ /* 0x000fc80007820004 */
[----:B------:R-:W-:Y:S01]  /*4520*/  IMAD.X R2, R2, 0x1, R11, P2 ;  /* 0x0000000102027824 */ /* 0x000fe200010e060b */
[----:B------:R-:W-:Y:S01]  /*4530*/  IADD3 R21, P0, R0, R3, RZ ;  /* 0x0000000300157210 */ /* 0x000fe20007f1e0ff */
[----:B------:R-:W-:-:S03]  /*4540*/  IMAD.MOV.U32 R11, RZ, RZ, RZ ;  /* 0x000000ffff0b7224 */ /* 0x000fc600078e00ff */
[----:B------:R-:W-:Y:S01]  /*4550*/  IADD3.X R3, RZ, RZ, R2, P0, P1 ;  /* 0x000000ffff037210 */ /* 0x000fe200007e2402 */
[----:B------:R-:W-:Y:S01]  /*4560*/  IMAD.WIDE.U32 R4, R21, R12, RZ ;  /* 0x0000000c15047225 */ /* 0x000fe200078e00ff */
[----:B------:R-:W-:-:S03]  /*4570*/  IADD3 R2, P1, RZ, -R14, RZ ;  /* 0x8000000eff027210 */ /* 0x000fc60007f3e0ff */
[----:B------:R-:W-:Y:S01]  /*4580*/  IMAD R0, R21, R13, R5 ;  /* 0x0000000d15007224 */ /* 0x000fe200078e0205 */
[----:B------:R-:W-:-:S03]  /*4590*/  IADD3 R4, P0, RZ, -R4, RZ ;  /* 0x80000004ff047210 */ /* 0x000fc60007f1e0ff */
[----:B------:R-:W-:Y:S02]  /*45a0*/  IMAD R0, R3, R12, R0 ;  /* 0x0000000c03007224 */ /* 0x000fe400078e0200 */
[----:B------:R-:W-:-:S04]  /*45b0*/  IMAD.HI.U32 R20, R21, R4, RZ ;  /* 0x0000000415147227 */ /* 0x000fc800078e00ff */
[----:B------:R-:W-:Y:S01]  /*45c0*/  IMAD.X R0, RZ, RZ, ~R0, P0 ;  /* 0x000000ffff007224 */ /* 0x000fe200000e0e00 */
[----:B------:R-:W-:-:S03]  /*45d0*/  ISETP.GE.AND P0, PT, R9, RZ, PT ;  /* 0x000000ff0900720c */ /* 0x000fc60003f06270 */
[----:B------:R-:W-:Y:S01]  /*45e0*/  IMAD.WIDE.U32 R20, P4, R21, R0, R20 ;  /* 0x0000000015147225 */ /* 0x000fe20007880014 */
[----:B------:R-:W-:-:S03]  /*45f0*/  SEL R2, R2, R14, !P0 ;  /* 0x0000000e02027207 */ /* 0x000fc60004000000 */
[C---:B------:R-:W-:Y:S02]  /*4600*/  IMAD R5, R3.reuse, R0, RZ ;  /* 0x0000000003057224 */ /* 0x040fe400078e02ff */
[----:B------:R-:W-:-:S04]  /*4610*/  IMAD.HI.U32 R4, P3, R3, R4, R20 ;  /* 0x0000000403047227 */ /* 0x000fc80007860014 */
[----:B------:R-:W-:Y:S01]  /*4620*/  IMAD.HI.U32 R0, R3, R0, RZ ;  /* 0x0000000003007227 */ /* 0x000fe200078e00ff */
[----:B------:R-:W-:-:S03]  /*4630*/  IADD3 R5, P2, R5, R4, RZ ;  /* 0x0000000405057210 */ /* 0x000fc60007f5e0ff */
[----:B------:R-:W-:Y:S02]  /*4640*/  IMAD.X R4, RZ, RZ, ~R9, P1 ;  /* 0x000000ffff047224 */ /* 0x000fe400008e0e09 */
[----:B------:R-:W-:Y:S02]  /*4650*/  IMAD.X R3, R0, 0x1, R3, P4 ;  /* 0x0000000100037824 */ /* 0x000fe400020e0603 */
[----:B------:R-:W-:Y:S01]  /*4660*/  IMAD.HI.U32 R10, R5, R2, RZ ;  /* 0x00000002050a7227 */ /* 0x000fe200078e00ff */
[----:B------:R-:W-:Y:S02]  /*4670*/  SEL R0, R4, R9, !P0 ;  /* 0x0000000904007207 */ /* 0x000fe40004000000 */
[----:B------:R-:W-:-:S03]  /*4680*/  IADD3.X R3, RZ, RZ, R3, P2, P3 ;  /* 0x000000ffff037210 */ /* 0x000fc600017e6403 */
[----:B------:R-:W-:-:S04]  /*4690*/  IMAD.WIDE.U32 R4, R5, R0, R10 ;  /* 0x0000000005047225 */ /* 0x000fc800078e000a */
[C---:B------:R-:W-:Y:S02]  /*46a0*/  IMAD R11, R3.reuse, R0, RZ ;  /* 0x00000000030b7224 */ /* 0x040fe400078e02ff */
[----:B------:R-:W-:-:S04]  /*46b0*/  IMAD.HI.U32 R4, P1, R3, R2, R4 ;  /* 0x0000000203047227 */ /* 0x000fc80007820004 */
[----:B------:R-:W-:Y:S01]  /*46c0*/  IMAD.HI.U32 R3, R3, R0, RZ ;  /* 0x0000000003037227 */ /* 0x000fe200078e00ff */
[----:B------:R-:W-:-:S04]  /*46d0*/  IADD3 R11, P0, R11, R4, RZ ;  /* 0x000000040b0b7210 */ /* 0x000fc80007f1e0ff */
[----:B------:R-:W-:Y:S01]  /*46e0*/  IADD3.X R3, R3, RZ, RZ, P1, !PT ;  /* 0x000000ff03037210 */ /* 0x000fe20000ffe4ff */
[----:B------:R-:W-:-:S04]  /*46f0*/  IMAD.WIDE.U32 R4, R11, R12, RZ ;  /* 0x0000000c0b047225 */ /* 0x000fc800078e00ff */
[----:B------:R-:W-:Y:S01]  /*4700*/  IMAD.X R10, RZ, RZ, R3, P0 ;  /* 0x000000ffff0a7224 */ /* 0x000fe200000e0603 */
[----:B------:R-:W-:Y:S01]  /*4710*/  IADD3 R2, P1, -R4, R2, RZ ;  /* 0x0000000204027210 */ /* 0x000fe20007f3e1ff */
[----:B------:R-:W-:-:S03]  /*4720*/  IMAD R3, R11, R13, R5 ;  /* 0x0000000d0b037224 */ /* 0x000fc600078e0205 */
[-C--:B------:R-:W-:Y:S01]  /*4730*/  ISETP.GE.U32.AND P0, PT, R2, R12.reuse, PT ;  /* 0x0000000c0200720c */ /* 0x080fe20003f06070 */
[-C--:B------:R-:W-:Y:S01]  /*4740*/  IMAD R3, R10, R12.reuse, R3 ;  /* 0x0000000c0a037224 */ /* 0x080fe200078e0203 */
[----:B------:R-:W-:-:S03]  /*4750*/  IADD3 R5, P2, R2, -R12, RZ ;  /* 0x8000000c02057210 */ /* 0x000fc60007f5e0ff */
[----:B------:R-:W-:Y:S01]  /*4760*/  IMAD.X R0, R0, 0x1, ~R3, P1 ;  /* 0x0000000100007824 */ /* 0x000fe200008e0e03 */
[----:B------:R-:W-:-:S03]  /*4770*/  IADD3 R4, P1, R11, 0x1, RZ ;  /* 0x000000010b047810 */ /* 0x000fc60007f3e0ff */
[C---:B------:R-:W-:Y:S01]  /*4780*/  IMAD.X R3, R0.reuse, 0x1, ~R13, P2 ;  /* 0x0000000100037824 */ /* 0x040fe200010e0e0d */
[----:B------:R-:W-:Y:S01]  /*4790*/  ISETP.GE.U32.AND.EX P0, PT, R0, R13, PT, P0 ;  /* 0x0000000d0000720c */ /* 0x000fe20003f06100 */
[----:B------:R-:W-:-:S03]  /*47a0*/  IMAD.X R15, RZ, RZ, R10, P1 ;  /* 0x000000ffff0f7224 */ /* 0x000fc600008e060a */
[----:B------:R-:W-:Y:S02]  /*47b0*/  SEL R5, R5, R2, P0 ;  /* 0x0000000205057207 */ /* 0x000fe40000000000 */
[----:B------:R-:W-:Y:S02]  /*47c0*/  SEL R4, R4, R11, P0 ;  /* 0x0000000b04047207 */ /* 0x000fe40000000000 */
[----:B------:R-:W-:Y:S02]  /*47d0*/  SEL R3, R3, R0, P0 ;  /* 0x0000000003037207 */ /* 0x000fe40000000000 */
[----:B------:R-:W-:Y:S02]  /*47e0*/  ISETP.GE.U32.AND P2, PT, R5, R12, PT ;  /* 0x0000000c0500720c */ /* 0x000fe40003f46070 */
[----:B------:R-:W-:Y:S02]  /*47f0*/  SEL R15, R15, R10, P0 ;  /* 0x0000000a0f0f7207 */ /* 0x000fe40000000000 */
[----:B------:R-:W-:-:S02]  /*4800*/  IADD3 R5, P1, R4, 0x1, RZ ;  /* 0x0000000104057810 */ /* 0x000fc40007f3e0ff */
[----:B------:R-:W-:Y:S02]  /*4810*/  ISETP.GE.U32.AND.EX P0, PT, R3, R13, PT, P2 ;  /* 0x0000000d0300720c */ /* 0x000fe40003f06120 */
[-C--:B------:R-:W-:Y:S02]  /*4820*/  IADD3.X R0, RZ, R15.reuse, RZ, P1, !PT ;  /* 0x0000000fff007210 */ /* 0x080fe40000ffe4ff */
[----:B------:R-:W-:Y:S02]  /*4830*/  SEL R5, R5, R4, P0 ;  /* 0x0000000405057207 */ /* 0x000fe40000000000 */
[----:B------:R-:W-:Y:S02]  /*4840*/  SEL R15, R0, R15, P0 ;  /* 0x0000000f000f7207 */ /* 0x000fe40000000000 */
[----:B------:R-:W-:Y:S02]  /*4850*/  LOP3.LUT R2, R7, R9, RZ, 0x3c, !PT ;  /* 0x0000000907027212 */ /* 0x000fe400078e3cff */
[----:B------:R-:W-:-:S02]  /*4860*/  IADD3 R0, P1, RZ, -R5, RZ ;  /* 0x80000005ff007210 */ /* 0x000fc40007f3e0ff */
[----:B------:R-:W-:Y:S02]  /*4870*/  ISETP.NE.U32.AND P0, PT, R8, RZ, PT ;  /* 0x000000ff0800720c */ /* 0x000fe40003f05070 */
[----:B------:R-:W-:Y:S01]  /*4880*/  ISETP.GE.AND P2, PT, R2, RZ, PT ;  /* 0x000000ff0200720c */ /* 0x000fe20003f46270 */
[----:B------:R-:W-:Y:S01]  /*4890*/  IMAD.X R2, RZ, RZ, ~R15, P1 ;  /* 0x000000ffff027224 */ /* 0x000fe200008e0e0f */
[----:B------:R-:W-:Y:S01]  /*48a0*/  ISETP.NE.AND.EX P0, PT, R7, RZ, PT, P0 ;  /* 0x000000ff0700720c */ /* 0x000fe20003f05300 */
[----:B------:R-:W-:Y:S01]  /*48b0*/  IMAD.MOV.U32 R7, RZ, RZ, 0x0 ;  /* 0x00000000ff077424 */ /* 0x000fe200078e00ff */
[----:B------:R-:W-:Y:S02]  /*48c0*/  SEL R0, R0, R5, !P2 ;  /* 0x0000000500007207 */ /* 0x000fe40005000000 */
[----:B------:R-:W-:Y:S02]  /*48d0*/  SEL R2, R2, R15, !P2 ;  /* 0x0000000f02027207 */ /* 0x000fe40005000000 */
[----:B------:R-:W-:-:S02]  /*48e0*/  SEL R71, R0, 0xffffffff, P0 ;  /* 0xffffffff00477807 */ /* 0x000fc40000000000 */
[----:B------:R-:W-:Y:S01]  /*48f0*/  SEL R2, R2, 0xffffffff, P0 ;  /* 0xffffffff02027807 */ /* 0x000fe20000000000 */
[----:B------:R-:W-:Y:S06]  /*4900*/  RET.REL.NODEC R6 `(_ZN7cutlass9reference6device6kernel11Conv2dFpropINS_6half_tENS_6layout10TensorNHWCES4_S6_fS6_ffNS_16NumericConverterIffLNS_15FloatRoundStyleE2EEENS_12multiply_addIfffEELi4ELi4ELi16ELi8EEEvNS_4conv17Conv2dProblemSizeENS_9TensorRefIT_T0_EENSE_IT1_T2_EENSE_IT3_T4_EESN_T5_SO_) ;  /* 0xffffb6f006007950 */ /* 0x000fec0003c3ffff */
.L_x_72:
[----:B------:R-:W-:-:S00]  /*4910*/  BRA `(.L_x_72) ;  /* 0xfffffff000007947 */ /* 0x000fc0000383ffff */
[----:B------:R-:W-:-:S00]  /*4920*/  NOP ;  /* 0x0000000000007918 */ /* 0x000fc00000000000 */
        /* <DEDUP_REMOVED lines=13> */
.L_x_103:


//--------------------- .text._ZN7cutlass6KernelINS_4conv6kernel29ImplicitGemmConvolutionFusionINS1_11threadblock33ImplicitGemmFpropFusionMultistageINS_4gemm9GemmShapeILi128ELi128ELi32EEENS4_48Conv2dFpropActivationTileAccessIteratorOptimizedINS_11MatrixShapeILi128ELi32EEENS_6half_tENS_6layout10TensorNHWCENS_9transform29PitchLinearWarpRakedThreadMapINS_16PitchLinearShapeILi32ELi128EEELi128ENSH_ILi4ELi8EEELi8EEENS_12AlignedArrayISC_Li8ELi16EEEEENSF_11threadblock25RegularTileAccessIteratorISB_SC_NSD_37RowMajorTensorOpMultiplicandCrosswiseILi16ELi32EEELi0ESK_Li16EEELNS_4arch14CacheOperation4KindE0ENS4_44Conv2dFpropFilterTileAccessIteratorOptimizedINSA_ILi32ELi128EEESC_SE_SK_SM_Lb0EEENSP_ISX_SC_NSD_40ColumnMajorTensorOpMultiplicandCrosswiseILi16ELi32EEELi1ESK_Li16EEELSV_1ENS4_39PredicatedScaleBiasVectorAccessIteratorINSA_ILi1ELi32EEESC_NSD_8RowMajorEEENSO_36RegularScaleBiasVectorAccessIteratorIS13_SC_S14_EELSV_0ENS6_11threadblock9MmaPolicyINS6_4warp11MmaTensorOpINS7_ILi64ELi64ELi32EEESC_SR_SC_S10_fS14_NS1A_17MmaTensorOpPolicyINST_3MmaINS7_ILi16ELi8ELi16EEELi32ESC_S14_SC_NSD_11ColumnMajorEfS14_NST_13OpMultiplyAddEEENSA_ILi1ELi1EEEEELi1ELb0EbEENSA_ILi0ELi0EEES1M_Li1EEENS1A_21ScaleBiasTileIteratorINSA_ILi64ELi32EEESC_S14_NSA_ILi16ELi16EEENS1A_35MmaTensorOpMultiplicandTileIteratorINSH_ILi32ELi64EEELNS6_7OperandE0ESC_NSD_29TensorOpMultiplicandCrosswiseILi16ELi32EEENSH_ILi16ELi16EEELi1ELi32ELi1EE6PolicyELi32ELi1EEELi4EbEENS_8epilogue11threadblock8EpilogueIS8_S1L_Li1ENS22_22PredicatedTileIteratorINS22_26OutputTileOptimalThreadMapINS22_15OutputTileShapeILi128ELi8ELi2ELi1ELi1EEENS26_ILi1ELi8ELi1ELi1ELi8EEELi128ELi4ELi32EEEfLb0ENSD_9NoPermuteELb0EEENS21_4warp24FragmentIteratorTensorOpIS1C_S1F_fNS_5ArrayIfLi4ELb1EEES14_EENS2C_20TileIteratorTensorOpIS1C_S1F_fS14_EENS22_18SharedLoadIteratorINS29_18CompactedThreadMapEfLi16EEENS21_6thread17LinearCombinationIfLi4EffLNS2M_9ScaleType4KindE0ELNS_15FloatRoundStyleE2EfEENSA_ILi0ELi8EEELi2ELi1EEENS18_30GemmIdentityThreadblockSwizzleILi1EEELNS1_8OperatorE0ENS1_17Conv2dProblemSizeEEEEEvNT_6ParamsE --------------------------
	.section	.text._ZN7cutlass6KernelINS_4conv6kernel29ImplicitGemmConvolutionFusionINS1_11threadblock33ImplicitGemmFpropFusionMultistageINS_4gemm9GemmShapeILi128ELi128ELi32EEENS4_48Conv2dFpropActivationTileAccessIteratorOptimizedINS_11MatrixShapeILi128ELi32EEENS_6half_tENS_6layout10TensorNHWCENS_9transform29PitchLinearWarpRakedThreadMapINS_16PitchLinearShapeILi32ELi128EEELi128ENSH_ILi4ELi8EEELi8EEENS_12AlignedArrayISC_Li8ELi16EEEEENSF_11threadblock25RegularTileAccessIteratorISB_SC_NSD_37RowMajorTensorOpMultiplicandCrosswiseILi16ELi32EEELi0ESK_Li16EEELNS_4arch14CacheOperation4KindE0ENS4_44Conv2dFpropFilterTileAccessIteratorOptimizedINSA_ILi32ELi128EEESC_SE_SK_SM_Lb0EEENSP_ISX_SC_NSD_40ColumnMajorTensorOpMultiplicandCrosswiseILi16ELi32EEELi1ESK_Li16EEELSV_1ENS4_39PredicatedScaleBiasVectorAccessIteratorINSA_ILi1ELi32EEESC_NSD_8RowMajorEEENSO_36RegularScaleBiasVectorAccessIteratorIS13_SC_S14_EELSV_0ENS6_11threadblock9MmaPolicyINS6_4warp11MmaTensorOpINS7_ILi64ELi64ELi32EEESC_SR_SC_S10_fS14_NS1A_17MmaTensorOpPolicyINST_3MmaINS7_ILi16ELi8ELi16EEELi32ESC_S14_SC_NSD_11ColumnMajorEfS14_NST_13OpMultiplyAddEEENSA_ILi1ELi1EEEEELi1ELb0EbEENSA_ILi0ELi0EEES1M_Li1EEENS1A_21ScaleBiasTileIteratorINSA_ILi64ELi32EEESC_S14_NSA_ILi16ELi16EEENS1A_35MmaTensorOpMultiplicandTileIteratorINSH_ILi32ELi64EEELNS6_7OperandE0ESC_NSD_29TensorOpMultiplicandCrosswiseILi16ELi32EEENSH_ILi16ELi16EEELi1ELi32ELi1EE6PolicyELi32ELi1EEELi4EbEENS_8epilogue11threadblock8EpilogueIS8_S1L_Li1ENS22_22PredicatedTileIteratorINS22_26OutputTileOptimalThreadMapINS22_15OutputTileShapeILi128ELi8ELi2ELi1ELi1EEENS26_ILi1ELi8ELi1ELi1ELi8EEELi128ELi4ELi32EEEfLb0ENSD_9NoPermuteELb0EEENS21_4warp24FragmentIteratorTensorOpIS1C_S1F_fNS_5ArrayIfLi4ELb1EEES14_EENS2C_20TileIteratorTensorOpIS1C_S1F_fS14_EENS22_18SharedLoadIteratorINS29_18CompactedThreadMapEfLi16EEENS21_6thread17LinearCombinationIfLi4EffLNS2M_9ScaleType4KindE0ELNS_15FloatRoundStyleE2EfEENSA_ILi0ELi8EEELi2ELi1EEENS18_30GemmIdentityThreadblockSwizzleILi1EEELNS1_8OperatorE0ENS1_17Conv2dProblemSizeEEEEEvNT_6ParamsE,"ax",@progbits
	.sectioninfo	@"SHI_REGISTERS=255"
	.align	128
.text._ZN7cutlass6KernelINS_4conv6kernel29ImplicitGemmConvolutionFusionINS1_11threadblock33ImplicitGemmFpropFusionMultistageINS_4gemm9GemmShapeILi128ELi128ELi32EEENS4_48Conv2dFpropActivationTileAccessIteratorOptimizedINS_11MatrixShapeILi128ELi32EEENS_6half_tENS_6layout10TensorNHWCENS_9transform29PitchLinearWarpRakedThreadMapINS_16PitchLinearShapeILi32ELi128EEELi128ENSH_ILi4ELi8EEELi8EEENS_12AlignedArrayISC_Li8ELi16EEEEENSF_11threadblock25RegularTileAccessIteratorISB_SC_NSD_37RowMajorTensorOpMultiplicandCrosswiseILi16ELi32EEELi0ESK_Li16EEELNS_4arch14CacheOperation4KindE0ENS4_44Conv2dFpropFilterTileAccessIteratorOptimizedINSA_ILi32ELi128EEESC_SE_SK_SM_Lb0EEENSP_ISX_SC_NSD_40ColumnMajorTensorOpMultiplicandCrosswiseILi16ELi32EEELi1ESK_Li16EEELSV_1ENS4_39PredicatedScaleBiasVectorAccessIteratorINSA_ILi1ELi32EEESC_NSD_8RowMajorEEENSO_36RegularScaleBiasVectorAccessIteratorIS13_SC_S14_EELSV_0ENS6_11threadblock9MmaPolicyINS6_4warp11MmaTensorOpINS7_ILi64ELi64ELi32EEESC_SR_SC_S10_fS14_NS1A_17MmaTensorOpPolicyINST_3MmaINS7_ILi16ELi8ELi16EEELi32ESC_S14_SC_NSD_11ColumnMajorEfS14_NST_13OpMultiplyAddEEENSA_ILi1ELi1EEEEELi1ELb0EbEENSA_ILi0ELi0EEES1M_Li1EEENS1A_21ScaleBiasTileIteratorINSA_ILi64ELi32EEESC_S14_NSA_ILi16ELi16EEENS1A_35MmaTensorOpMultiplicandTileIteratorINSH_ILi32ELi64EEELNS6_7OperandE0ESC_NSD_29TensorOpMultiplicandCrosswiseILi16ELi32EEENSH_ILi16ELi16EEELi1ELi32ELi1EE6PolicyELi32ELi1EEELi4EbEENS_8epilogue11threadblock8EpilogueIS8_S1L_Li1ENS22_22PredicatedTileIteratorINS22_26OutputTileOptimalThreadMapINS22_15OutputTileShapeILi128ELi8ELi2ELi1ELi1EEENS26_ILi1ELi8ELi1ELi1ELi8EEELi128ELi4ELi32EEEfLb0ENSD_9NoPermuteELb0EEENS21_4warp24FragmentIteratorTensorOpIS1C_S1F_fNS_5ArrayIfLi4ELb1EEES14_EENS2C_20TileIteratorTensorOpIS1C_S1F_fS14_EENS22_18SharedLoadIteratorINS29_18CompactedThreadMapEfLi16EEENS21_6thread17LinearCombinationIfLi4EffLNS2M_9ScaleType4KindE0ELNS_15FloatRoundStyleE2EfEENSA_ILi0ELi8EEELi2ELi1EEENS18_30GemmIdentityThreadblockSwizzleILi1EEELNS1_8OperatorE0ENS1_17Conv2dProblemSizeEEEEEvNT_6ParamsE:
        .type           _ZN7cutlass6KernelINS_4conv6kernel29ImplicitGemmConvolutionFusionINS1_11threadblock33ImplicitGemmFpropFusionMultistageINS_4gemm9GemmShapeILi128ELi128ELi32EEENS4_48Conv2dFpropActivationTileAccessIteratorOptimizedINS_11MatrixShapeILi128ELi32EEENS_6half_tENS_6layout10TensorNHWCENS_9transform29PitchLinearWarpRakedThreadMapINS_16PitchLinearShapeILi32ELi128EEELi128ENSH_ILi4ELi8EEELi8EEENS_12AlignedArrayISC_Li8ELi16EEEEENSF_11threadblock25RegularTileAccessIteratorISB_SC_NSD_37RowMajorTensorOpMultiplicandCrosswiseILi16ELi32EEELi0ESK_Li16EEELNS_4arch14CacheOperation4KindE0ENS4_44Conv2dFpropFilterTileAccessIteratorOptimizedINSA_ILi32ELi128EEESC_SE_SK_SM_Lb0EEENSP_ISX_SC_NSD_40ColumnMajorTensorOpMultiplicandCrosswiseILi16ELi32EEELi1ESK_Li16EEELSV_1ENS4_39PredicatedScaleBiasVectorAccessIteratorINSA_ILi1ELi32EEESC_NSD_8RowMajorEEENSO_36RegularScaleBiasVectorAccessIteratorIS13_SC_S14_EELSV_0ENS6_11threadblock9MmaPolicyINS6_4warp11MmaTensorOpINS7_ILi64ELi64ELi32EEESC_SR_SC_S10_fS14_NS1A_17MmaTensorOpPolicyINST_3MmaINS7_ILi16ELi8ELi16EEELi32ESC_S14_SC_NSD_11ColumnMajorEfS14_NST_13OpMultiplyAddEEENSA_ILi1ELi1EEEEELi1ELb0EbEENSA_ILi0ELi0EEES1M_Li1EEENS1A_21ScaleBiasTileIteratorINSA_ILi64ELi32EEESC_S14_NSA_ILi16ELi16EEENS1A_35MmaTensorOpMultiplicandTileIteratorINSH_ILi32ELi64EEELNS6_7OperandE0ESC_NSD_29TensorOpMultiplicandCrosswiseILi16ELi32EEENSH_ILi16ELi16EEELi1ELi32ELi1EE6PolicyELi32ELi1EEELi4EbEENS_8epilogue11threadblock8EpilogueIS8_S1L_Li1ENS22_22PredicatedTileIteratorINS22_26OutputTileOptimalThreadMapINS22_15OutputTileShapeILi128ELi8ELi2ELi1ELi1EEENS26_ILi1ELi8ELi1ELi1ELi8EEELi128ELi4ELi32EEEfLb0ENSD_9NoPermuteELb0EEENS21_4warp24FragmentIteratorTensorOpIS1C_S1F_fNS_5ArrayIfLi4ELb1EEES14_EENS2C_20TileIteratorTensorOpIS1C_S1F_fS14_EENS22_18SharedLoadIteratorINS29_18CompactedThreadMapEfLi16EEENS21_6thread17LinearCombinationIfLi4EffLNS2M_9ScaleType4KindE0ELNS_15FloatRoundStyleE2EfEENSA_ILi0ELi8EEELi2ELi1EEENS18_30GemmIdentityThreadblockSwizzleILi1EEELNS1_8OperatorE0ENS1_17Conv2dProblemSizeEEEEEvNT_6ParamsE,@function
        .size           _ZN7cutlass6KernelINS_4conv6kernel29ImplicitGemmConvolutionFusionINS1_11threadblock33ImplicitGemmFpropFusionMultistageINS_4gemm9GemmShapeILi128ELi128ELi32EEENS4_48Conv2dFpropActivationTileAccessIteratorOptimizedINS_11MatrixShapeILi128ELi32EEENS_6half_tENS_6layout10TensorNHWCENS_9transform29PitchLinearWarpRakedThreadMapINS_16PitchLinearShapeILi32ELi128EEELi128ENSH_ILi4ELi8EEELi8EEENS_12AlignedArrayISC_Li8ELi16EEEEENSF_11threadblock25RegularTileAccessIteratorISB_SC_NSD_37RowMajorTensorOpMultiplicandCrosswiseILi16ELi32EEELi0ESK_Li16EEELNS_4arch14CacheOperation4KindE0ENS4_44Conv2dFpropFilterTileAccessIteratorOptimizedINSA_ILi32ELi128EEESC_SE_SK_SM_Lb0EEENSP_ISX_SC_NSD_40ColumnMajorTensorOpMultiplicandCrosswiseILi16ELi32EEELi1ESK_Li16EEELSV_1ENS4_39PredicatedScaleBiasVectorAccessIteratorINSA_ILi1ELi32EEESC_NSD_8RowMajorEEENSO_36RegularScaleBiasVectorAccessIteratorIS13_SC_S14_EELSV_0ENS6_11threadblock9MmaPolicyINS6_4warp11MmaTensorOpINS7_ILi64ELi64ELi32EEESC_SR_SC_S10_fS14_NS1A_17MmaTensorOpPolicyINST_3MmaINS7_ILi16ELi8ELi16EEELi32ESC_S14_SC_NSD_11ColumnMajorEfS14_NST_13OpMultiplyAddEEENSA_ILi1ELi1EEEEELi1ELb0EbEENSA_ILi0ELi0EEES1M_Li1EEENS1A_21ScaleBiasTileIteratorINSA_ILi64ELi32EEESC_S14_NSA_ILi16ELi16EEENS1A_35MmaTensorOpMultiplicandTileIteratorINSH_ILi32ELi64EEELNS6_7OperandE0ESC_NSD_29TensorOpMultiplicandCrosswiseILi16ELi32EEENSH_ILi16ELi16EEELi1ELi32ELi1EE6PolicyELi32ELi1EEELi4EbEENS_8epilogue11threadblock8EpilogueIS8_S1L_Li1ENS22_22PredicatedTileIteratorINS22_26OutputTileOptimalThreadMapINS22_15OutputTileShapeILi128ELi8ELi2ELi1ELi1EEENS26_ILi1ELi8ELi1ELi1ELi8EEELi128ELi4ELi32EEEfLb0ENSD_9NoPermuteELb0EEENS21_4warp24FragmentIteratorTensorOpIS1C_S1F_fNS_5ArrayIfLi4ELb1EEES14_EENS2C_20TileIteratorTensorOpIS1C_S1F_fS14_EENS22_18SharedLoadIteratorINS29_18CompactedThreadMapEfLi16EEENS21_6thread17LinearCombinationIfLi4EffLNS2M_9ScaleType4KindE0ELNS_15FloatRoundStyleE2EfEENSA_ILi0ELi8EEELi2ELi1EEENS18_30GemmIdentityThreadblockSwizzleILi1EEELNS1_8OperatorE0ENS1_17Conv2dProblemSizeEEEEEvNT_6ParamsE,(.L_x_104 - _ZN7cutlass6KernelINS_4conv6kernel29ImplicitGemmConvolutionFusionINS1_11threadblock33ImplicitGemmFpropFusionMultistageINS_4gemm9GemmShapeILi128ELi128ELi32EEENS4_48Conv2dFpropActivationTileAccessIteratorOptimizedINS_11MatrixShapeILi128ELi32EEENS_6half_tENS_6layout10TensorNHWCENS_9transform29PitchLinearWarpRakedThreadMapINS_16PitchLinearShapeILi32ELi128EEELi128ENSH_ILi4ELi8EEELi8EEENS_12AlignedArrayISC_Li8ELi16EEEEENSF_11threadblock25RegularTileAccessIteratorISB_SC_NSD_37RowMajorTensorOpMultiplicandCrosswiseILi16ELi32EEELi0ESK_Li16EEELNS_4arch14CacheOperation4KindE0ENS4_44Conv2dFpropFilterTileAccessIteratorOptimizedINSA_ILi32ELi128EEESC_SE_SK_SM_Lb0EEENSP_ISX_SC_NSD_40ColumnMajorTensorOpMultiplicandCrosswiseILi16ELi32EEELi1ESK_Li16EEELSV_1ENS4_39PredicatedScaleBiasVectorAccessIteratorINSA_ILi1ELi32EEESC_NSD_8RowMajorEEENSO_36RegularScaleBiasVectorAccessIteratorIS13_SC_S14_EELSV_0ENS6_11threadblock9MmaPolicyINS6_4warp11MmaTensorOpINS7_ILi64ELi64ELi32EEESC_SR_SC_S10_fS14_NS1A_17MmaTensorOpPolicyINST_3MmaINS7_ILi16ELi8ELi16EEELi32ESC_S14_SC_NSD_11ColumnMajorEfS14_NST_13OpMultiplyAddEEENSA_ILi1ELi1EEEEELi1ELb0EbEENSA_ILi0ELi0EEES1M_Li1EEENS1A_21ScaleBiasTileIteratorINSA_ILi64ELi32EEESC_S14_NSA_ILi16ELi16EEENS1A_35MmaTensorOpMultiplicandTileIteratorINSH_ILi32ELi64EEELNS6_7OperandE0ESC_NSD_29TensorOpMultiplicandCrosswiseILi16ELi32EEENSH_ILi16ELi16EEELi1ELi32ELi1EE6PolicyELi32ELi1EEELi4EbEENS_8epilogue11threadblock8EpilogueIS8_S1L_Li1ENS22_22PredicatedTileIteratorINS22_26OutputTileOptimalThreadMapINS22_15OutputTileShapeILi128ELi8ELi2ELi1ELi1EEENS26_ILi1ELi8ELi1ELi1ELi8EEELi128ELi4ELi32EEEfLb0ENSD_9NoPermuteELb0EEENS21_4warp24FragmentIteratorTensorOpIS1C_S1F_fNS_5ArrayIfLi4ELb1EEES14_EENS2C_20TileIteratorTensorOpIS1C_S1F_fS14_EENS22_18SharedLoadIteratorINS29_18CompactedThreadMapEfLi16EEENS21_6thread17LinearCombinationIfLi4EffLNS2M_9ScaleType4KindE0ELNS_15FloatRoundStyleE2EfEENSA_ILi0ELi8EEELi2ELi1EEENS18_30GemmIdentityThreadblockSwizzleILi1EEELNS1_8OperatorE0ENS1_17Conv2dProblemSizeEEEEEvNT_6ParamsE)
        .other          _ZN7cutlass6KernelINS_4conv6kernel29ImplicitGemmConvolutionFusionINS1_11threadblock33ImplicitGemmFpropFusionMultistageINS_4gemm9GemmShapeILi128ELi128ELi32EEENS4_48Conv2dFpropActivationTileAccessIteratorOptimizedINS_11MatrixShapeILi128ELi32EEENS_6half_tENS_6layout10TensorNHWCENS_9transform29PitchLinearWarpRakedThreadMapINS_16PitchLinearShapeILi32ELi128EEELi128ENSH_ILi4ELi8EEELi8EEENS_12AlignedArrayISC_Li8ELi16EEEEENSF_11threadblock25RegularTileAccessIteratorISB_SC_NSD_37RowMajorTensorOpMultiplicandCrosswiseILi16ELi32EEELi0ESK_Li16EEELNS_4arch14CacheOperation4KindE0ENS4_44Conv2dFpropFilterTileAccessIteratorOptimizedINSA_ILi32ELi128EEESC_SE_SK_SM_Lb0EEENSP_ISX_SC_NSD_40ColumnMajorTensorOpMultiplicandCrosswiseILi16ELi32EEELi1ESK_Li16EEELSV_1ENS4_39PredicatedScaleBiasVectorAccessIteratorINSA_ILi1ELi32EEESC_NSD_8RowMajorEEENSO_36RegularScaleBiasVectorAccessIteratorIS13_SC_S14_EELSV_0ENS6_11threadblock9MmaPolicyINS6_4warp11MmaTensorOpINS7_ILi64ELi64ELi32EEESC_SR_SC_S10_fS14_NS1A_17MmaTensorOpPolicyINST_3MmaINS7_ILi16ELi8ELi16EEELi32ESC_S14_SC_NSD_11ColumnMajorEfS14_NST_13OpMultiplyAddEEENSA_ILi1ELi1EEEEELi1ELb0EbEENSA_ILi0ELi0EEES1M_Li1EEENS1A_21ScaleBiasTileIteratorINSA_ILi64ELi32EEESC_S14_NSA_ILi16ELi16EEENS1A_35MmaTensorOpMultiplicandTileIteratorINSH_ILi32ELi64EEELNS6_7OperandE0ESC_NSD_29TensorOpMultiplicandCrosswiseILi16ELi32EEENSH_ILi16ELi16EEELi1ELi32ELi1EE6PolicyELi32ELi1EEELi4EbEENS_8epilogue11threadblock8EpilogueIS8_S1L_Li1ENS22_22PredicatedTileIteratorINS22_26OutputTileOptimalThreadMapINS22_15OutputTileShapeILi128ELi8ELi2ELi1ELi1EEENS26_ILi1ELi8ELi1ELi1ELi8EEELi128ELi4ELi32EEEfLb0ENSD_9NoPermuteELb0EEENS21_4warp24FragmentIteratorTensorOpIS1C_S1F_fNS_5ArrayIfLi4ELb1EEES14_EENS2C_20TileIteratorTensorOpIS1C_S1F_fS14_EENS22_18SharedLoadIteratorINS29_18CompactedThreadMapEfLi16EEENS21_6thread17LinearCombinationIfLi4EffLNS2M_9ScaleType4KindE0ELNS_15FloatRoundStyleE2EfEENSA_ILi0ELi8EEELi2ELi1EEENS18_30GemmIdentityThreadblockSwizzleILi1EEELNS1_8OperatorE0ENS1_17Conv2dProblemSizeEEEEEvNT_6ParamsE,@"STO_CUDA_ENTRY STV_DEFAULT"
_ZN7cutlass6KernelINS_4conv6kernel29ImplicitGemmConvolutionFusionINS1_11threadblock33ImplicitGemmFpropFusionMultistageINS_4gemm9GemmShapeILi128ELi128ELi32EEENS4_48Conv2dFpropActivationTileAccessIteratorOptimizedINS_11MatrixShapeILi128ELi32EEENS_6half_tENS_6layout10TensorNHWCENS_9transform29PitchLinearWarpRakedThreadMapINS_16PitchLinearShapeILi32ELi128EEELi128ENSH_ILi4ELi8EEELi8EEENS_12AlignedArrayISC_Li8ELi16EEEEENSF_11threadblock25RegularTileAccessIteratorISB_SC_NSD_37RowMajorTensorOpMultiplicandCrosswiseILi16ELi32EEELi0ESK_Li16EEELNS_4arch14CacheOperation4KindE0ENS4_44Conv2dFpropFilterTileAccessIteratorOptimizedINSA_ILi32ELi128EEESC_SE_SK_SM_Lb0EEENSP_ISX_SC_NSD_40ColumnMajorTensorOpMultiplicandCrosswiseILi16ELi32EEELi1ESK_Li16EEELSV_1ENS4_39PredicatedScaleBiasVectorAccessIteratorINSA_ILi1ELi32EEESC_NSD_8RowMajorEEENSO_36RegularScaleBiasVectorAccessIteratorIS13_SC_S14_EELSV_0ENS6_11threadblock9MmaPolicyINS6_4warp11MmaTensorOpINS7_ILi64ELi64ELi32EEESC_SR_SC_S10_fS14_NS1A_17MmaTensorOpPolicyINST_3MmaINS7_ILi16ELi8ELi16EEELi32ESC_S14_SC_NSD_11ColumnMajorEfS14_NST_13OpMultiplyAddEEENSA_ILi1ELi1EEEEELi1ELb0EbEENSA_ILi0ELi0EEES1M_Li1EEENS1A_21ScaleBiasTileIteratorINSA_ILi64ELi32EEESC_S14_NSA_ILi16ELi16EEENS1A_35MmaTensorOpMultiplicandTileIteratorINSH_ILi32ELi64EEELNS6_7OperandE0ESC_NSD_29TensorOpMultiplicandCrosswiseILi16ELi32EEENSH_ILi16ELi16EEELi1ELi32ELi1EE6PolicyELi32ELi1EEELi4EbEENS_8epilogue11threadblock8EpilogueIS8_S1L_Li1ENS22_22PredicatedTileIteratorINS22_26OutputTileOptimalThreadMapINS22_15OutputTileShapeILi128ELi8ELi2ELi1ELi1EEENS26_ILi1ELi8ELi1ELi1ELi8EEELi128ELi4ELi32EEEfLb0ENSD_9NoPermuteELb0EEENS21_4warp24FragmentIteratorTensorOpIS1C_S1F_fNS_5ArrayIfLi4ELb1EEES14_EENS2C_20TileIteratorTensorOpIS1C_S1F_fS14_EENS22_18SharedLoadIteratorINS29_18CompactedThreadMapEfLi16EEENS21_6thread17LinearCombinationIfLi4EffLNS2M_9ScaleType4KindE0ELNS_15FloatRoundStyleE2EfEENSA_ILi0ELi8EEELi2ELi1EEENS18_30GemmIdentityThreadblockSwizzleILi1EEELNS1_8OperatorE0ENS1_17Conv2dProblemSizeEEEEEvNT_6ParamsE:
[----:B------:R-:W-:Y:S02]  /*0000*/  MOV R1, c[0x0][0x28] ;  /* 0x00000a0000017a02 */ /* 0x000fe40000000f00 */
[----:B------:R-:W1:Y:S01]  /*0010*/  S2R R41, SR_CTAID.Y ;  /* 0x0000000000297919 */ /* 0x000e620000002600 */
[----:B------:R-:W-:-:S03]  /*0020*/  IMAD.MOV.U32 R0, RZ, RZ, -0x1 ;  /* 0xffffffffff007424 */ /* 0x000fc600078e00ff */
[----:B------:R-:W2:Y:S02]  /*0030*/  S2R R2, SR_CTAID.X ;  /* 0x0000000000027919 */ /* 0x000ea40000002500 */
[----:B------:R-:W-:Y:S02]  /*0040*/  SHF.L.U32 R0, R0, c[0x0][0x1c0], RZ ;  /* 0x0000700000007a19 */ /* 0x000fe400000006ff */
[----:B-1----:R-:W-:Y:S02]  /*0050*/  SHF.L.U32 R41, R41, c[0x0][0x1c0], RZ ;  /* 0x0000700029297a19 */ /* 0x002fe400000006ff */
[----:B--2---:R-:W-:Y:S02]  /*0060*/  LOP3.LUT R0, R2, R0, RZ, 0x30, !PT ;  /* 0x0000000002007212 */ /* 0x004fe400078e30ff */
[----:B------:R-:W-:-:S03]  /*0070*/  SHF.R.S32.HI R3, RZ, c[0x0][0x1c0], R2 ;  /* 0x00007000ff037a19 */ /* 0x000fc60000011402 */
[----:B------:R-:W-:-:S05]  /*0080*/  IMAD.IADD R41, R41, 0x1, R0 ;  /* 0x0000000129297824 */ /* 0x000fca00078e0200 */
[----:B------:R-:W-:-:S04]  /*0090*/  ISETP.GE.AND P0, PT, R41, c[0x0][0x1ac], PT ;  /* 0x00006b0029007a0c */ /* 0x000fc80003f06270 */
[----:B------:R-:W-:-:S13]  /*00a0*/  ISETP.GE.OR P0, PT, R3, c[0x0][0x1a8], P0 ;  /* 0x00006a0003007a0c */ /* 0x000fda0000706670 */
[----:B------:R-:W-:Y:S05]  /*00b0*/  @P0 EXIT ;  /* 0x000000000000094d */ /* 0x000fea0003800000 */
[----:B------:R-:W1:Y:S01]  /*00c0*/  S2R R226, SR_TID.X ;  /* 0x0000000000e27919 */ /* 0x000e620000002100 */
[----:B------:R-:W-:Y:S01]  /*00d0*/  IMAD.MOV.U32 R4, RZ, RZ, c[0x0][0x1f8] ;  /* 0x00007e00ff047624 */ /* 0x000fe200078e00ff */
[----:B------:R-:W-:Y:S01]  /*00e0*/  MOV R11, c[0x0][0x19c] ;  /* 0x00006700000b7a02 */ /* 0x000fe20000000f00 */
[----:B------:R-:W-:Y:S01]  /*00f0*/  IMAD.MOV.U32 R42, RZ, RZ, 0x1 ;  /* 0x00000001ff2a7424 */ /* 0x000fe200078e00ff */
[----:B------:R-:W2:Y:S01]  /*0100*/  S2R R252, SR_CTAID.Z ;  /* 0x0000000000fc7919 */ /* 0x000ea20000002700 */
[----:B------:R-:W-:Y:S01]  /*0110*/  IMAD.MOV.U32 R17, RZ, RZ, c[0x0][0x190] ;  /* 0x00006400ff117624 */ /* 0x000fe200078e00ff */
[----:B------:R-:W-:Y:S02]  /*0120*/  ISETP.NE.AND P1, PT, R4, 0x1, PT ;  /* 0x000000010400780c */ /* 0x000fe40003f25270 */
[----:B------:R-:W-:Y:S02]  /*0130*/  ISETP.NE.AND P6, PT, R11, 0x1, PT ;  /* 0x000000010b00780c */ /* 0x000fe40003fc5270 */
[----:B------:R-:W-:-:S02]  /*0140*/  MOV R244, 0x1 ;  /* 0x0000000100f47802 */ /* 0x000fc40000000f00 */
[----:B-1----:R-:W-:-:S04]  /*0150*/  SHF.R.S32.HI R0, RZ, 0x1f, R226 ;  /* 0x0000001fff007819 */ /* 0x002fc800000114e2 */
[----:B------:R-:W-:Y:S01]  /*0160*/  LEA.HI R0, R0, R226, RZ, 0x5 ;  /* 0x000000e200007211 */ /* 0x000fe200078f28ff */
[----:B--2---:R-:W-:-:S03]  /*0170*/  IMAD.SHL.U32 R43, R252, 0x20, RZ ;  /* 0x00000020fc2b7824 */ /* 0x004fc600078e00ff */
[----:B------:R-:W-:-:S05]  /*0180*/  LOP3.LUT R0, R0, 0xffffffe0, RZ, 0xc0, !PT ;  /* 0xffffffe000007812 */ /* 0x000fca00078ec0ff */
[----:B------:R-:W-:-:S05]  /*0190*/  IMAD.IADD R9, R226, 0x1, -R0 ;  /* 0x00000001e2097824 */ /* 0x000fca00078e0a00 */
[----:B------:R-:W-:-:S04]  /*01a0*/  SHF.R.S32.HI R2, RZ, 0x1f, R9 ;  /* 0x0000001fff027819 */ /* 0x000fc80000011409 */
[----:B------:R-:W-:Y:S01]  /*01b0*/  LEA.HI R7, R2, R9, RZ, 0x2 ;  /* 0x0000000902077211 */ /* 0x000fe200078f10ff */
[----:B------:R-:W-:-:S03]  /*01c0*/  IMAD.MOV.U32 R2, RZ, RZ, c[0x0][0x204] ;  /* 0x00008100ff027624 */ /* 0x000fc600078e00ff */
[----:B------:R-:W-:Y:S02]  /*01d0*/  LEA.HI.SX32 R28, R7, R0, 0x1e ;  /* 0x00000000071c7211 */ /* 0x000fe400078ff2ff */
[----:B------:R-:W-:Y:S02]  /*01e0*/  ISETP.NE.AND P0, PT, R2, 0x1, PT ;  /* 0x000000010200780c */ /* 0x000fe40003f05270 */
[----:B------:R-:W-:Y:S02]  /*01f0*/  LEA R0, R3, R28, 0x7 ;  /* 0x0000001c03007211 */ /* 0x000fe400078e38ff */
[----:B------:R-:W-:Y:S02]  /*0200*/  LOP3.LUT R7, R7, 0xfffffffc, RZ, 0xc0, !PT ;  /* 0xfffffffc07077812 */ /* 0x000fe400078ec0ff */
[C---:B------:R-:W-:Y:S01]  /*0210*/  IADD3 R6, R0.reuse, 0x8, RZ ;  /* 0x0000000800067810 */ /* 0x040fe20007ffe0ff */
[C---:B------:R-:W-:Y:S01]  /*0220*/  @P1 IMAD.HI.U32 R4, R0.reuse, c[0x0][0x1fc], RZ ;  /* 0x00007f0000041a27 */ /* 0x040fe200078e00ff */
[----:B------:R-:W-:-:S02]  /*0230*/  IADD3 R8, R0, 0x10, RZ ;  /* 0x0000001000087810 */ /* 0x000fc40007ffe0ff */
[----:B------:R-:W-:Y:S01]  /*0240*/  IADD3 R10, R0, 0x18, RZ ;  /* 0x00000018000a7810 */ /* 0x000fe20007ffe0ff */
[----:B------:R-:W-:Y:S01]  /*0250*/  @P1 IMAD.HI.U32 R3, R6, c[0x0][0x1fc], RZ ;  /* 0x00007f0006031a27 */ /* 0x000fe200078e00ff */
[----:B------:R-:W-:-:S03]  /*0260*/  IADD3 R40, R9, -R7, RZ ;  /* 0x8000000709287210 */ /* 0x000fc60007ffe0ff */
[----:B------:R-:W-:Y:S01]  /*0270*/  IMAD.MOV.U32 R26, RZ, RZ, R0 ;  /* 0x000000ffff1a7224 */ /* 0x000fe200078e0000 */
[----:B------:R-:W-:Y:S01]  /*0280*/  @P1 SHF.R.U32.HI R26, RZ, c[0x0][0x200], R4 ;  /* 0x00008000ff1a1a19 */ /* 0x000fe20000011604 */
[----:B------:R-:W-:-:S04]  /*0290*/  @P1 IMAD.HI.U32 R2, R8, c[0x0][0x1fc], RZ ;  /* 0x00007f0008021a27 */ /* 0x000fc800078e00ff */
[----:B------:R-:W-:Y:S01]  /*02a0*/  IMAD.MOV.U32 R25, RZ, RZ, R6 ;  /* 0x000000ffff197224 */ /* 0x000fe200078e0006 */
[----:B------:R-:W-:Y:S01]  /*02b0*/  @P1 SHF.R.U32.HI R25, RZ, c[0x0][0x200], R3 ;  /* 0x00008000ff191a19 */ /* 0x000fe20000011603 */
[----:B------:R-:W-:-:S04]  /*02c0*/  @P1 IMAD.HI.U32 R3, R10, c[0x0][0x1fc], RZ ;  /* 0x00007f000a031a27 */ /* 0x000fc800078e00ff */
[----:B------:R-:W-:Y:S01]  /*02d0*/  IMAD.MOV.U32 R24, RZ, RZ, R8 ;  /* 0x000000ffff187224 */ /* 0x000fe200078e0008 */
[----:B------:R-:W-:Y:S01]  /*02e0*/  @P1 SHF.R.U32.HI R24, RZ, c[0x0][0x200], R2 ;  /* 0x00008000ff181a19 */ /* 0x000fe20000011602 */
[----:B------:R-:W-:Y:S02]  /*02f0*/  IMAD.MOV R2, RZ, RZ, -R26 ;  /* 0x000000ffff027224 */ /* 0x000fe400078e0a1a */
[----:B------:R-:W-:Y:S01]  /*0300*/  IMAD.MOV.U32 R23, RZ, RZ, R10 ;  /* 0x000000ffff177224 */ /* 0x000fe200078e000a */
[----:B------:R-:W-:Y:S01]  /*0310*/  @P1 SHF.R.U32.HI R23, RZ, c[0x0][0x200], R3 ;  /* 0x00008000ff171a19 */ /* 0x000fe20000011603 */
[----:B------:R-:W-:Y:S01]  /*0320*/  IMAD.MOV R4, RZ, RZ, -R25 ;  /* 0x000000ffff047224 */ /* 0x000fe200078e0a19 */
[----:B------:R-:W-:Y:S01]  /*0330*/  IADD3 R5, -R24, RZ, RZ ;  /* 0x000000ff18057210 */ /* 0x000fe20007ffe1ff */
[----:B------:R-:W-:Y:S02]  /*0340*/  IMAD R2, R2, c[0x0][0x1f8], R0 ;  /* 0x00007e0002027a24 */ /* 0x000fe400078e0200 */
[----:B------:R-:W-:-:S02]  /*0350*/  IMAD R0, R4, c[0x0][0x1f8], R6 ;  /* 0x00007e0004007a24 */ /* 0x000fc400078e0206 */
[----:B------:R-:W-:Y:S02]  /*0360*/  IMAD.MOV R4, RZ, RZ, -R23 ;  /* 0x000000ffff047224 */ /* 0x000fe400078e0a17 */
[----:B------:R-:W-:-:S04]  /*0370*/  @P0 IMAD.HI.U32 R6, R2, c[0x0][0x208], RZ ;  /* 0x0000820002060a27 */ /* 0x000fc800078e00ff */
[----:B------:R-:W-:Y:S02]  /*0380*/  IMAD R12, R5, c[0x0][0x1f8], R8 ;  /* 0x00007e00050c7a24 */ /* 0x000fe400078e0208 */
[----:B------:R-:W-:-:S04]  /*0390*/  @P0 IMAD.HI.U32 R5, R0, c[0x0][0x208], RZ ;  /* 0x0000820000050a27 */ /* 0x000fc800078e00ff */
[----:B------:R-:W-:Y:S02]  /*03a0*/  IMAD R11, R4, c[0x0][0x1f8], R10 ;  /* 0x00007e00040b7a24 */ /* 0x000fe400078e020a */
[----:B------:R-:W-:Y:S01]  /*03b0*/  IMAD.MOV.U32 R3, RZ, RZ, R2 ;  /* 0x000000ffff037224 */ /* 0x000fe200078e0002 */
[----:B------:R-:W-:Y:S01]  /*03c0*/  @P0 SHF.R.U32.HI R3, RZ, c[0x0][0x20c], R6 ;  /* 0x00008300ff030a19 */ /* 0x000fe20000011606 */
[----:B------:R-:W-:Y:S01]  /*03d0*/  IMAD.MOV.U32 R8, RZ, RZ, R0 ;  /* 0x000000ffff087224 */ /* 0x000fe200078e0000 */
[----:B------:R-:W-:Y:S01]  /*03e0*/  @P0 SHF.R.U32.HI R8, RZ, c[0x0][0x20c], R5 ;  /* 0x00008300ff080a19 */ /* 0x000fe20000011605 */
[----:B------:R-:W-:Y:S01]  /*03f0*/  @P0 IMAD.HI.U32 R10, R12, c[0x0][0x208], RZ ;  /* 0x000082000c0a0a27 */ /* 0x000fe200078e00ff */
[----:B------:R-:W-:-:S03]  /*0400*/  IADD3 R7, -R3, RZ, RZ ;  /* 0x000000ff03077210 */ /* 0x000fc60007ffe1ff */
[----:B------:R-:W-:-:S04]  /*0410*/  @P0 IMAD.HI.U32 R9, R11, c[0x0][0x208], RZ ;  /* 0x000082000b090a27 */ /* 0x000fc800078e00ff */
[----:B------:R-:W-:Y:S01]  /*0420*/  IMAD.MOV.U32 R4, RZ, RZ, R12 ;  /* 0x000000ffff047224 */ /* 0x000fe200078e000c */
[----:B------:R-:W-:Y:S01]  /*0430*/  @P0 SHF.R.U32.HI R4, RZ, c[0x0][0x20c], R10 ;  /* 0x00008300ff040a19 */ /* 0x000fe2000001160a */
[----:B------:R-:W-:Y:S01]  /*0440*/  IMAD.MOV.U32 R6, RZ, RZ, R11 ;  /* 0x000000ffff067224 */ /* 0x000fe200078e000b */
[----:B------:R-:W-:Y:S01]  /*0450*/  @P0 SHF.R.U32.HI R6, RZ, c[0x0][0x20c], R9 ;  /* 0x00008300ff060a19 */ /* 0x000fe20000011609 */
[----:B------:R-:W-:Y:S01]  /*0460*/  IMAD.MOV R5, RZ, RZ, -R8 ;  /* 0x000000ffff057224 */ /* 0x000fe200078e0a08 */
[C---:B------:R-:W-:Y:S01]  /*0470*/  IADD3 R10, -R42.reuse, c[0x0][0x180], RZ ;  /* 0x000060002a0a7a10 */ /* 0x040fe20007ffe1ff */
[----:B------:R-:W-:Y:S01]  /*0480*/  IMAD R20, R7, c[0x0][0x204], R2 ;  /* 0x0000810007147a24 */ /* 0x000fe200078e0202 */
[----:B------:R-:W-:Y:S01]  /*0490*/  MOV R9, c[0x0][0x18c] ;  /* 0x0000630000097a02 */ /* 0x000fe20000000f00 */
[----:B------:R-:W-:Y:S01]  /*04a0*/  IMAD R19, R5, c[0x0][0x204], R0 ;  /* 0x0000810005137a24 */ /* 0x000fe200078e0200 */
[----:B------:R-:W-:Y:S01]  /*04b0*/  IADD3 R42, -R42, c[0x0][0x17c], RZ ;  /* 0x00005f002a2a7a10 */ /* 0x000fe20007ffe1ff */
[----:B------:R-:W-:Y:S01]  /*04c0*/  IMAD R20, R20, R17, -c[0x0][0x188] ;  /* 0x8000620014147624 */ /* 0x000fe200078e0211 */
[----:B------:R-:W-:Y:S01]  /*04d0*/  SEL R13, R10, RZ, !P6 ;  /* 0x000000ff0a0d7207 */ /* 0x000fe20007000000 */
[----:B------:R-:W-:Y:S01]  /*04e0*/  IMAD R7, R3, R9, -c[0x0][0x184] ;  /* 0x8000610003077624 */ /* 0x000fe200078e0209 */
[----:B------:R-:W-:Y:S01]  /*04f0*/  SEL R5, R42, RZ, !P6 ;  /* 0x000000ff2a057207 */ /* 0x000fe20007000000 */
[----:B------:R-:W-:Y:S01]  /*0500*/  IMAD R27, R40, 0x8, R43 ;  /* 0x00000008281b7824 */ /* 0x000fe200078e022b */
[----:B------:R-:W-:Y:S01]  /*0510*/  IADD3 R18, -R4, RZ, RZ ;  /* 0x000000ff04127210 */ /* 0x000fe20007ffe1ff */
[----:B------:R-:W-:-:S02]  /*0520*/  IMAD R2, R13, c[0x0][0x198], R20 ;  /* 0x000066000d027a24 */ /* 0x000fc400078e0214 */
[----:B------:R-:W-:Y:S01]  /*0530*/  IMAD R0, R5, c[0x0][0x194], R7 ;  /* 0x0000650005007a24 */ /* 0x000fe200078e0207 */
[--C-:B------:R-:W-:Y:S01]  /*0540*/  SHF.R.S32.HI R29, RZ, 0x1f, R27.reuse ;  /* 0x0000001fff1d7819 */ /* 0x100fe2000001141b */
[----:B------:R-:W-:Y:S02]  /*0550*/  IMAD R2, R2, c[0x0][0x1c8], RZ ;  /* 0x0000720002027a24 */ /* 0x000fe400078e02ff */
[----:B------:R-:W-:Y:S02]  /*0560*/  IMAD R0, R0, c[0x0][0x1cc], RZ ;  /* 0x0000730000007a24 */ /* 0x000fe400078e02ff */
[----:B------:R-:W-:Y:S02]  /*0570*/  IMAD.MOV R3, RZ, RZ, -R6 ;  /* 0x000000ffff037224 */ /* 0x000fe400078e0a06 */
[-C--:B------:R-:W-:Y:S01]  /*0580*/  IMAD R16, R4, R9.reuse, -c[0x0][0x184] ;  /* 0x8000610004107624 */ /* 0x080fe200078e0209 */
[----:B------:R-:W-:Y:S01]  /*0590*/  IADD3 R31, P1, P0, R0, R2, R27 ;  /* 0x00000002001f7210 */ /* 0x000fe2000783e01b */
[----:B------:R-:W-:Y:S01]  /*05a0*/  IMAD R8, R8, R9, -c[0x0][0x184] ;  /* 0x8000610008087624 */ /* 0x000fe200078e0209 */
[----:B------:R-:W-:Y:S01]  /*05b0*/  SHF.R.S32.HI R4, RZ, 0x1f, R0 ;  /* 0x0000001fff047819 */ /* 0x000fe20000011400 */
[----:B------:R-:W-:Y:S01]  /*05c0*/  IMAD R18, R18, c[0x0][0x204], R12 ;  /* 0x0000810012127a24 */ /* 0x000fe200078e020c */
[----:B------:R-:W-:Y:S01]  /*05d0*/  SHF.R.S32.HI R2, RZ, 0x1f, R2 ;  /* 0x0000001fff027819 */ /* 0x000fe20000011402 */
[----:B------:R-:W-:-:S02]  /*05e0*/  IMAD R3, R3, c[0x0][0x204], R11 ;  /* 0x0000810003037a24 */ /* 0x000fc400078e020b */
[----:B------:R-:W-:Y:S01]  /*05f0*/  IMAD R0, R5, c[0x0][0x194], R16 ;  /* 0x0000650005007a24 */ /* 0x000fe200078e0210 */
[----:B------:R-:W-:Y:S01]  /*0600*/  IADD3.X R30, R4, R2, R29, P1, P0 ;  /* 0x00000002041e7210 */ /* 0x000fe20000fe041d */
[-C--:B------:R-:W-:Y:S02]  /*0610*/  IMAD R19, R19, R17.reuse, -c[0x0][0x188] ;  /* 0x8000620013137624 */ /* 0x080fe400078e0211 */
[----:B------:R-:W-:Y:S02]  /*0620*/  IMAD R18, R18, R17, -c[0x0][0x188] ;  /* 0x8000620012127624 */ /* 0x000fe400078e0211 */
[----:B------:R-:W-:Y:S02]  /*0630*/  IMAD R2, R5, c[0x0][0x194], R8 ;  /* 0x0000650005027a24 */ /* 0x000fe400078e0208 */
[----:B------:R-:W-:Y:S02]  /*0640*/  IMAD R9, R6, R9, -c[0x0][0x184] ;  /* 0x8000610006097624 */ /* 0x000fe400078e0209 */
[----:B------:R-:W-:-:S02]  /*0650*/  IMAD R17, R3, R17, -c[0x0][0x188] ;  /* 0x8000620003117624 */ /* 0x000fc400078e0211 */
[----:B------:R-:W-:Y:S02]  /*0660*/  IMAD R6, R0, c[0x0][0x1cc], RZ ;  /* 0x0000730000067a24 */ /* 0x000fe400078e02ff */
[----:B------:R-:W-:Y:S02]  /*0670*/  IMAD R11, R2, c[0x0][0x1cc], RZ ;  /* 0x00007300020b7a24 */ /* 0x000fe400078e02ff */
[----:B------:R-:W-:Y:S01]  /*0680*/  IMAD R0, R13, c[0x0][0x198], R19 ;  /* 0x000066000d007a24 */ /* 0x000fe200078e0213 */
[----:B------:R-:W-:Y:S01]  /*0690*/  SHF.R.S32.HI R14, RZ, 0x1f, R6 ;  /* 0x0000001fff0e7819 */ /* 0x000fe20000011406 */
[----:B------:R-:W-:Y:S02]  /*06a0*/  IMAD R5, R5, c[0x0][0x194], R9 ;  /* 0x0000650005057a24 */ /* 0x000fe400078e0209 */
[C---:B------:R-:W-:Y:S02]  /*06b0*/  IMAD R2, R13.reuse, c[0x0][0x198], R18 ;  /* 0x000066000d027a24 */ /* 0x040fe400078e0212 */
[----:B------:R-:W-:Y:S01]  /*06c0*/  IMAD R4, R13, c[0x0][0x198], R17 ;  /* 0x000066000d047a24 */ /* 0x000fe200078e0211 */
[----:B------:R-:W-:Y:S01]  /*06d0*/  SHF.R.S32.HI R13, RZ, 0x1f, R11 ;  /* 0x0000001fff0d7819 */ /* 0x000fe2000001140b */
[----:B------:R-:W-:-:S02]  /*06e0*/  IMAD R3, R0, c[0x0][0x1c8], RZ ;  /* 0x0000720000037a24 */ /* 0x000fc400078e02ff */
[----:B------:R-:W-:Y:S02]  /*06f0*/  IMAD R5, R5, c[0x0][0x1cc], RZ ;  /* 0x0000730005057a24 */ /* 0x000fe400078e02ff */
[----:B------:R-:W-:Y:S01]  /*0700*/  IMAD R2, R2, c[0x0][0x1c8], RZ ;  /* 0x0000720002027a24 */ /* 0x000fe200078e02ff */
[----:B------:R-:W-:Y:S01]  /*0710*/  IADD3 R22, P5, P4, R11, R3, R27 ;  /* 0x000000030b167210 */ /* 0x000fe20007cbe01b */
[----:B------:R-:W-:Y:S01]  /*0720*/  IMAD R0, R4, c[0x0][0x1c8], RZ ;  /* 0x0000720004007a24 */ /* 0x000fe200078e02ff */
[----:B------:R-:W-:Y:S01]  /*0730*/  SHF.R.S32.HI R15, RZ, 0x1f, R5 ;  /* 0x0000001fff0f7819 */ /* 0x000fe20000011405 */
[----:B------:R-:W-:Y:S01]  /*0740*/  IMAD R12, R26, c[0x0][0x1d0], RZ ;  /* 0x000074001a0c7a24 */ /* 0x000fe200078e02ff */
[--C-:B------:R-:W-:Y:S01]  /*0750*/  IADD3 R21, P3, P2, R6, R2, R27.reuse ;  /* 0x0000000206157210 */ /* 0x100fe20007a7e01b */
[----:B------:R-:W-:Y:S01]  /*0760*/  IMAD R6, R24, c[0x0][0x1d0], RZ ;  /* 0x0000740018067a24 */ /* 0x000fe200078e02ff */
[----:B------:R-:W-:Y:S01]  /*0770*/  IADD3 R4, P1, P0, R5, R0, R27 ;  /* 0x0000000005047210 */ /* 0x000fe2000783e01b */
[----:B------:R-:W-:Y:S01]  /*0780*/  IMAD R11, R25, c[0x0][0x1d0], RZ ;  /* 0x00007400190b7a24 */ /* 0x000fe200078e02ff */
[----:B------:R-:W-:Y:S01]  /*0790*/  SHF.R.S32.HI R3, RZ, 0x1f, R3 ;  /* 0x0000001fff037819 */ /* 0x000fe20000011403 */
[----:B------:R-:W-:Y:S01]  /*07a0*/  IMAD R5, R23, c[0x0][0x1d0], RZ ;  /* 0x0000740017057a24 */ /* 0x000fe200078e02ff */
[----:B------:R-:W-:-:S02]  /*07b0*/  SHF.R.S32.HI R0, RZ, 0x1f, R0 ;  /* 0x0000001fff007819 */ /* 0x000fc40000011400 */
[----:B------:R-:W-:Y:S02]  /*07c0*/  SHF.R.S32.HI R2, RZ, 0x1f, R2 ;  /* 0x0000001fff027819 */ /* 0x000fe40000011402 */
[--C-:B------:R-:W-:Y:S02]  /*07d0*/  IADD3.X R13, R13, R3, R29.reuse, P5, P4 ;  /* 0x000000030d0d7210 */ /* 0x100fe40002fe841d */
[--C-:B------:R-:W-:Y:S02]  /*07e0*/  IADD3.X R15, R15, R0, R29.reuse, P1, P0 ;  /* 0x000000000f0f7210 */ /* 0x100fe40000fe041d */
[----:B------:R-:W-:Y:S02]  /*07f0*/  IADD3.X R14, R14, R2, R29, P3, P2 ;  /* 0x000000020e0e7210 */ /* 0x000fe40001fe441d */
[----:B------:R-:W-:Y:S02]  /*0800*/  IADD3 R3, P1, R6, R21, RZ ;  /* 0x0000001506037210 */ /* 0x000fe40007f3e0ff */
[----:B------:R-:W-:-:S02]  /*0810*/  IADD3 R0, P0, R12, R31, RZ ;  /* 0x0000001f0c007210 */ /* 0x000fc40007f1e0ff */
[----:B------:R-:W-:Y:S02]  /*0820*/  LEA.HI.X.SX32 R6, R6, R14, 0x1, P1 ;  /* 0x0000000e06067211 */ /* 0x000fe400008f0eff */
[C---:B------:R-:W-:Y:S02]  /*0830*/  LEA R34, P1, R3.reuse, c[0x0][0x210], 0x1 ;  /* 0x0000840003227a11 */ /* 0x040fe400078208ff */
[----:B------:R-:W-:Y:S02]  /*0840*/  LEA.HI.X.SX32 R12, R12, R30, 0x1, P0 ;  /* 0x0000001e0c0c7211 */ /* 0x000fe400000f0eff */
[----:B------:R-:W-:Y:S02]  /*0850*/  LEA.HI.X R35, R3, c[0x0][0x214], R6, 0x1, P1 ;  /* 0x0000850003237a11 */ /* 0x000fe400008f0c06 */
[----:B------:R-:W-:Y:S02]  /*0860*/  ISETP.LE.AND P1, PT, R244, c[0x0][0x17c], PT ;  /* 0x00005f00f4007a0c */ /* 0x000fe40003f23270 */
[----:B------:R-:W-:-:S02]  /*0870*/  IADD3 R2, P2, R11, R22, RZ ;  /* 0x000000160b027210 */ /* 0x000fc40007f5e0ff */
[----:B------:R-:W-:Y:S02]  /*0880*/  IADD3 R4, P0, R5, R4, RZ ;  /* 0x0000000405047210 */ /* 0x000fe40007f1e0ff */
[----:B------:R-:W-:Y:S02]  /*0890*/  LEA.HI.X.SX32 R11, R11, R13, 0x1, P2 ;  /* 0x0000000d0b0b7211 */ /* 0x000fe400010f0eff */
[----:B------:R-:W-:Y:S02]  /*08a0*/  LEA R38, P3, R0, c[0x0][0x210], 0x1 ;  /* 0x0000840000267a11 */ /* 0x000fe400078608ff */
[----:B------:R-:W-:Y:S02]  /*08b0*/  LEA.HI.X.SX32 R5, R5, R15, 0x1, P0 ;  /* 0x0000000f05057211 */ /* 0x000fe400000f0eff */
[----:B------:R-:W-:Y:S01]  /*08c0*/  LEA R32, P2, R2, c[0x0][0x210], 0x1 ;  /* 0x0000840002207a11 */ /* 0x000fe200078408ff */
[----:B------:R-:W-:Y:S01]  /*08d0*/  CS2R R14, SRZ ;  /* 0x00000000000e7805 */ /* 0x000fe2000001ff00 */
[----:B------:R-:W-:-:S02]  /*08e0*/  LEA R36, P0, R4, c[0x0][0x210], 0x1 ;  /* 0x0000840004247a11 */ /* 0x000fc400078008ff */
[----:B------:R-:W-:Y:S02]  /*08f0*/  LEA.HI.X R39, R0, c[0x0][0x214], R12, 0x1, P3 ;  /* 0x0000850000277a11 */ /* 0x000fe400018f0c0c */
[----:B------:R-:W-:Y:S01]  /*0900*/  LEA.HI.X R33, R2, c[0x0][0x214], R11, 0x1, P2 ;  /* 0x0000850002217a11 */ /* 0x000fe200010f0c0b */
[----:B------:R-:W-:Y:S01]  /*0910*/  CS2R R12, SRZ ;  /* 0x00000000000c7805 */ /* 0x000fe2000001ff00 */
[----:B------:R-:W-:Y:S01]  /*0920*/  LEA.HI.X R37, R4, c[0x0][0x214], R5, 0x1, P0 ;  /* 0x0000850004257a11 */ /* 0x000fe200000f0c05 */
[----:B------:R-:W-:Y:S01]  /*0930*/  IMAD.MOV.U32 R11, RZ, RZ, RZ ;  /* 0x000000ffff0b7224 */ /* 0x000fe200078e00ff */
[----:B------:R-:W-:Y:S05]  /*0940*/  @!P1 BRA `(.L_x_73) ;  /* 0x0000025000009947 */ /* 0x000fea0003800000 */
[----:B------:R-:W-:Y:S01]  /*0950*/  ISETP.GE.AND P3, PT, R26, c[0x0][0x160], PT ;  /* 0x000058001a007a0c */ /* 0x000fe20003f66270 */
[----:B------:R-:W-:Y:S01]  /*0960*/  IMAD.MOV.U32 R14, RZ, RZ, RZ ;  /* 0x000000ffff0e7224 */ /* 0x000fe200078e00ff */
[----:B------:R-:W-:Y:S01]  /*0970*/  ISETP.GE.AND P2, PT, R25, c[0x0][0x160], PT ;  /* 0x0000580019007a0c */ /* 0x000fe20003f46270 */
[----:B------:R-:W-:Y:S01]  /*0980*/  CS2R R12, SRZ ;  /* 0x00000000000c7805 */ /* 0x000fe2000001ff00 */
[----:B------:R-:W-:Y:S01]  /*0990*/  ISETP.GE.AND P1, PT, R24, c[0x0][0x160], PT ;  /* 0x0000580018007a0c */ /* 0x000fe20003f26270 */
[----:B------:R-:W-:Y:S01]  /*09a0*/  IMAD.MOV.U32 R11, RZ, RZ, RZ ;  /* 0x000000ffff0b7224 */ /* 0x000fe200078e00ff */
[----:B------:R-:W-:Y:S01]  /*09b0*/  ISETP.GE.AND P0, PT, R23, c[0x0][0x160], PT ;  /* 0x0000580017007a0c */ /* 0x000fe20003f06270 */
[----:B------:R-:W-:-:S04]  /*09c0*/  IMAD.MOV.U32 R0, RZ, RZ, RZ ;  /* 0x000000ffff007224 */ /* 0x000fc800078e00ff */
.L_x_74:
[----:B------:R-:W-:-:S05]  /*09d0*/  IMAD.IADD R2, R42, 0x1, -R0 ;  /* 0x000000012a027824 */ /* 0x000fca00078e0a00 */
[----:B------:R-:W-:-:S05]  /*09e0*/  SEL R2, R2, R0, !P6 ;  /* 0x0000000002027207 */ /* 0x000fca0007000000 */
[C---:B------:R-:W-:Y:S02]  /*09f0*/  IMAD R4, R2.reuse, c[0x0][0x194], R7 ;  /* 0x0000650002047a24 */ /* 0x040fe400078e0207 */
[C---:B------:R-:W-:Y:S02]  /*0a00*/  IMAD R3, R2.reuse, c[0x0][0x194], R8 ;  /* 0x0000650002037a24 */ /* 0x040fe400078e0208 */
[----:B------:R-:W-:Y:S01]  /*0a10*/  IMAD R5, R2, c[0x0][0x194], R16 ;  /* 0x0000650002057a24 */ /* 0x000fe200078e0210 */
[----:B------:R-:W-:Y:S01]  /*0a20*/  ISETP.GT.AND P5, PT, R4, -0x1, !P3 ;  /* 0xffffffff0400780c */ /* 0x000fe20005fa4270 */
[----:B------:R-:W-:Y:S01]  /*0a30*/  IMAD R2, R2, c[0x0][0x194], R9 ;  /* 0x0000650002027a24 */ /* 0x000fe200078e0209 */
[C---:B------:R-:W-:Y:S02]  /*0a40*/  ISETP.GT.AND P4, PT, R3.reuse, -0x1, !P2 ;  /* 0xffffffff0300780c */ /* 0x040fe40005784270 */
[----:B------:R-:W-:Y:S02]  /*0a50*/  ISETP.LT.AND P5, PT, R4, c[0x0][0x164], P5 ;  /* 0x0000590004007a0c */ /* 0x000fe40002fa1270 */
[----:B------:R-:W-:-:S02]  /*0a60*/  ISETP.LT.AND P4, PT, R3, c[0x0][0x164], P4 ;  /* 0x0000590003007a0c */ /* 0x000fc40002781270 */
[----:B------:R-:W-:Y:S02]  /*0a70*/  SEL R6, RZ, 0x1, !P5 ;  /* 0x00000001ff067807 */ /* 0x000fe40006800000 */
[----:B------:R-:W-:Y:S02]  /*0a80*/  SEL R4, RZ, 0x1, !P4 ;  /* 0x00000001ff047807 */ /* 0x000fe40006000000 */
[C---:B------:R-:W-:Y:S02]  /*0a90*/  ISETP.GT.AND P5, PT, R5.reuse, -0x1, !P1 ;  /* 0xffffffff0500780c */ /* 0x040fe40004fa4270 */
[C---:B------:R-:W-:Y:S02]  /*0aa0*/  ISETP.GT.AND P4, PT, R2.reuse, -0x1, !P0 ;  /* 0xffffffff0200780c */ /* 0x040fe40004784270 */
[----:B------:R-:W-:Y:S02]  /*0ab0*/  ISETP.LT.AND P5, PT, R5, c[0x0][0x164], P5 ;  /* 0x0000590005007a0c */ /* 0x000fe40002fa1270 */
[----:B------:R-:W-:-:S02]  /*0ac0*/  ISETP.LT.AND P4, PT, R2, c[0x0][0x164], P4 ;  /* 0x0000590002007a0c */ /* 0x000fc40002781270 */
[----:B------:R-:W-:Y:S02]  /*0ad0*/  SEL R3, RZ, 0x1, !P5 ;  /* 0x00000001ff037807 */ /* 0x000fe40006800000 */
[----:B------:R-:W-:Y:S02]  /*0ae0*/  SEL R2, RZ, 0x1, !P4 ;  /* 0x00000001ff027807 */ /* 0x000fe40006000000 */
[-C--:B------:R-:W-:Y:S02]  /*0af0*/  SHF.L.U32 R6, R6, R0.reuse, RZ ;  /* 0x0000000006067219 */ /* 0x080fe400000006ff */
[-C--:B------:R-:W-:Y:S02]  /*0b00*/  SHF.L.U32 R4, R4, R0.reuse, RZ ;  /* 0x0000000004047219 */ /* 0x080fe400000006ff */
[-C--:B------:R-:W-:Y:S02]  /*0b10*/  SHF.L.U32 R3, R3, R0.reuse, RZ ;  /* 0x0000000003037219 */ /* 0x080fe400000006ff */
[----:B------:R-:W-:-:S02]  /*0b20*/  SHF.L.U32 R2, R2, R0, RZ ;  /* 0x0000000002027219 */ /* 0x000fc400000006ff */
[----:B------:R-:W-:Y:S02]  /*0b30*/  IADD3 R0, R0, 0x1, RZ ;  /* 0x0000000100007810 */ /* 0x000fe40007ffe0ff */
[----:B------:R-:W-:Y:S02]  /*0b40*/  LOP3.LUT R11, R6, R11, RZ, 0xfc, !PT ;  /* 0x0000000b060b7212 */ /* 0x000fe400078efcff */
[----:B------:R-:W-:Y:S02]  /*0b50*/  ISETP.GE.AND P4, PT, R0, c[0x0][0x17c], PT ;  /* 0x00005f0000007a0c */ /* 0x000fe40003f86270 */
[----:B------:R-:W-:Y:S02]  /*0b60*/  LOP3.LUT R12, R4, R12, RZ, 0xfc, !PT ;  /* 0x0000000c040c7212 */ /* 0x000fe400078efcff */
[----:B------:R-:W-:Y:S02]  /*0b70*/  LOP3.LUT R13, R3, R13, RZ, 0xfc, !PT ;  /* 0x0000000d030d7212 */ /* 0x000fe400078efcff */
[----:B------:R-:W-:-:S07]  /*0b80*/  LOP3.LUT R14, R2, R14, RZ, 0xfc, !PT ;  /* 0x0000000e020e7212 */ /* 0x000fce00078efcff */
[----:B------:R-:W-:Y:S05]  /*0b90*/  @!P4 BRA `(.L_x_74) ;  /* 0xfffffe300000c947 */ /* 0x000fea000383ffff */
.L_x_73:
[----:B------:R-:W-:Y:S01]  /*0ba0*/  ISETP.LE.AND P0, PT, R244, c[0x0][0x180], PT ;  /* 0x00006000f4007a0c */ /* 0x000fe20003f03270 */
[----:B------:R-:W-:Y:S01]  /*0bb0*/  CS2R R8, SRZ ;  /* 0x0000000000087805 */ /* 0x000fe2000001ff00 */
[----:B------:R-:W-:-:S11]  /*0bc0*/  MOV R7, RZ ;  /* 0x000000ff00077202 */ /* 0x000fd60000000f00 */
[----:B------:R-:W-:Y:S05]  /*0bd0*/  @!P0 BRA `(.L_x_75) ;  /* 0x0000021000008947 */ /* 0x000fea0003800000 */
[----:B------:R-:W-:Y:S01]  /*0be0*/  MOV R15, RZ ;  /* 0x000000ff000f7202 */ /* 0x000fe20000000f00 */
[----:B------:R-:W-:Y:S01]  /*0bf0*/  CS2R R8, SRZ ;  /* 0x0000000000087805 */ /* 0x000fe2000001ff00 */
[----:B------:R-:W-:Y:S02]  /*0c00*/  MOV R7, RZ ;  /* 0x000000ff00077202 */ /* 0x000fe40000000f00 */
[----:B------:R-:W-:-:S04]  /*0c10*/  MOV R0, RZ ;  /* 0x000000ff00007202 */ /* 0x000fc80000000f00 */
.L_x_76:
[C---:B------:R-:W-:Y:S02]  /*0c20*/  SEL R2, R10.reuse, R0, !P6 ;  /* 0x000000000a027207 */ /* 0x040fe40007000000 */
[----:B------:R-:W-:-:S03]  /*0c30*/  IADD3 R10, R10, -0x1, RZ ;  /* 0xffffffff0a0a7810 */ /* 0x000fc60007ffe0ff */
[C---:B------:R-:W-:Y:S02]  /*0c40*/  IMAD R5, R2.reuse, c[0x0][0x198], R20 ;  /* 0x0000660002057a24 */ /* 0x040fe400078e0214 */
[C---:B------:R-:W-:Y:S02]  /*0c50*/  IMAD R4, R2.reuse, c[0x0][0x198], R19 ;  /* 0x0000660002047a24 */ /* 0x040fe400078e0213 */
[C---:B------:R-:W-:Y:S01]  /*0c60*/  IMAD R3, R2.reuse, c[0x0][0x198], R18 ;  /* 0x0000660002037a24 */ /* 0x040fe200078e0212 */
[----:B------:R-:W-:Y:S01]  /*0c70*/  ISETP.GE.AND P3, PT, R5, c[0x0][0x168], PT ;  /* 0x00005a0005007a0c */ /* 0x000fe20003f66270 */
[----:B------:R-:W-:Y:S01]  /*0c80*/  IMAD R2, R2, c[0x0][0x198], R17 ;  /* 0x0000660002027a24 */ /* 0x000fe200078e0211 */
[----:B------:R-:W-:Y:S02]  /*0c90*/  ISETP.GE.AND P2, PT, R4, c[0x0][0x168], PT ;  /* 0x00005a0004007a0c */ /* 0x000fe40003f46270 */
[----:B------:R-:W-:Y:S02]  /*0ca0*/  ISETP.GE.AND P1, PT, R3, c[0x0][0x168], PT ;  /* 0x00005a0003007a0c */ /* 0x000fe40003f26270 */
[----:B------:R-:W-:-:S02]  /*0cb0*/  ISETP.GE.AND P0, PT, R2, c[0x0][0x168], PT ;  /* 0x00005a0002007a0c */ /* 0x000fc40003f06270 */
[----:B------:R-:W-:Y:S02]  /*0cc0*/  ISETP.GT.AND P3, PT, R5, -0x1, !P3 ;  /* 0xffffffff0500780c */ /* 0x000fe40005f64270 */
[----:B------:R-:W-:Y:S02]  /*0cd0*/  ISETP.GT.AND P2, PT, R4, -0x1, !P2 ;  /* 0xffffffff0400780c */ /* 0x000fe40005744270 */
[----:B------:R-:W-:Y:S02]  /*0ce0*/  ISETP.GT.AND P1, PT, R3, -0x1, !P1 ;  /* 0xffffffff0300780c */ /* 0x000fe40004f24270 */
[----:B------:R-:W-:Y:S02]  /*0cf0*/  ISETP.GT.AND P0, PT, R2, -0x1, !P0 ;  /* 0xffffffff0200780c */ /* 0x000fe40004704270 */
[----:B------:R-:W-:Y:S02]  /*0d00*/  SEL R4, RZ, 0x1, !P3 ;  /* 0x00000001ff047807 */ /* 0x000fe40005800000 */
[----:B------:R-:W-:-:S02]  /*0d10*/  SEL R3, RZ, 0x1, !P2 ;  /* 0x00000001ff037807 */ /* 0x000fc40005000000 */
        /* <DEDUP_REMOVED lines=13> */
.L_x_75:
[----:B------:R-:W-:Y:S01]  /*0df0*/  SHF.R.U32.HI R0, RZ, 0x5, R226 ;  /* 0x00000005ff007819 */ /* 0x000fe200000116e2 */
[----:B------:R-:W-:Y:S01]  /*0e00*/  ULDC UR5, c[0x0][0x16c] ;  /* 0x00005b0000057ab9 */ /* 0x000fe20000000800 */
[----:B------:R-:W-:Y:S01]  /*0e10*/  IABS R21, c[0x0][0x1a4] ;  /* 0x0000690000157a13 */ /* 0x000fe20000000000 */
[----:B------:R-:W-:Y:S01]  /*0e20*/  ULDC UR4, c[0x0][0x1a4] ;  /* 0x0000690000047ab9 */ /* 0x000fe20000000800 */
[C---:B------:R-:W-:Y:S01]  /*0e30*/  LEA.HI R2, R28.reuse, R28, RZ, 0x1 ;  /* 0x0000001c1c027211 */ /* 0x040fe200078f08ff */
[----:B------:R1:W2:Y:S01]  /*0e40*/  SHFL.IDX PT, R6, R0, RZ, 0x1f ;  /* 0x00001fff00067589 */ /* 0x0002a200000e0000 */
[----:B------:R-:W3:Y:S01]  /*0e50*/  I2F.RP R18, R21 ;  /* 0x0000001500127306 */ /* 0x000ee20000209400 */
[----:B------:R-:W-:Y:S01]  /*0e60*/  IADD3 R4, R28, 0x8, RZ ;  /* 0x000000081c047810 */ /* 0x000fe20007ffe0ff */
[----:B------:R-:W-:Y:S01]  /*0e70*/  ULOP3.LUT UR4, UR5, UR4, URZ, 0x3c, !UPT ;  /* 0x0000000405047292 */ /* 0x000fe2000f8e3c3f */
[----:B------:R-:W-:Y:S01]  /*0e80*/  LOP3.LUT R3, R2, 0x3ffffffe, RZ, 0xc0, !PT ;  /* 0x3ffffffe02037812 */ /* 0x000fe200078ec0ff */
[----:B------:R-:W-:Y:S01]  /*0e90*/  ULDC.64 UR20, c[0x0][0x118] ;  /* 0x0000460000147ab9 */ /* 0x000fe20000000a00 */
[----:B------:R-:W-:Y:S01]  /*0ea0*/  LEA.HI R5, R4, R4, RZ, 0x1 ;  /* 0x0000000404057211 */ /* 0x000fe200078f08ff */
[----:B------:R-:W-:Y:S01]  /*0eb0*/  IMAD.MOV.U32 R245, RZ, RZ, c[0x0][0x180] ;  /* 0x00006000fff57624 */ /* 0x000fe200078e00ff */
[----:B------:R-:W-:Y:S01]  /*0ec0*/  ISETP.GE.AND P2, PT, R226, 0x4, PT ;  /* 0x00000004e200780c */ /* 0x000fe20003f46270 */
[----:B------:R-:W-:Y:S01]  /*0ed0*/  IMAD.IADD R17, R28, 0x1, -R3 ;  /* 0x000000011c117824 */ /* 0x000fe200078e0a03 */
[C---:B------:R-:W-:Y:S01]  /*0ee0*/  LOP3.LUT R241, R226.reuse, 0x7, RZ, 0xc0, !PT ;  /* 0x00000007e2f17812 */ /* 0x040fe200078ec0ff */
[----:B------:R-:W-:Y:S01]  /*0ef0*/  IMAD.MOV.U32 R228, RZ, RZ, c[0x0][0x258] ;  /* 0x00009600ffe47624 */ /* 0x000fe200078e00ff */
[----:B------:R-:W-:Y:S01]  /*0f00*/  BSSY B0, `(.L_x_77) ;  /* 0x00000dd000007945 */ /* 0x000fe20003800000 */
[----:B------:R-:W-:-:S02]  /*0f10*/  IMAD.SHL.U32 R230, R226, 0x10, RZ ;  /* 0x00000010e2e67824 */ /* 0x000fc400078e00ff */
[----:B------:R-:W-:Y:S01]  /*0f20*/  IMAD.MOV.U32 R213, RZ, RZ, R27 ;  /* 0x000000ffffd57224 */ /* 0x000fe200078e001b */
[----:B------:R-:W-:Y:S01]  /*0f30*/  SEL R228, R228, c[0x0][0x260], !P2 ;  /* 0x00009800e4e47a07 */ /* 0x000fe20005000000 */
[----:B---3--:R-:W3:Y:S01]  /*0f40*/  MUFU.RCP R18, R18 ;  /* 0x0000001200127308 */ /* 0x008ee20000001000 */
[----:B------:R-:W-:Y:S02]  /*0f50*/  IMAD.MOV.U32 R211, RZ, RZ, RZ ;  /* 0x000000ffffd37224 */ /* 0x000fe400078e00ff */
[----:B-1----:R-:W-:Y:S01]  /*0f60*/  IMAD R0, R41, 0x80, R28 ;  /* 0x0000008029007824 */ /* 0x002fe200078e021c */
[----:B--2---:R1:W2:Y:S04]  /*0f70*/  R2UR UR6, R6 ;  /* 0x00000000060673c2 */ /* 0x0042a800000e0000 */
[----:B------:R-:W-:-:S02]  /*0f80*/  IADD3 R3, R0, 0x8, RZ ;  /* 0x0000000800037810 */ /* 0x000fc40007ffe0ff */
[C---:B------:R-:W-:Y:S02]  /*0f90*/  IADD3 R10, R0.reuse, 0x18, RZ ;  /* 0x00000018000a7810 */ /* 0x040fe40007ffe0ff */
[----:B------:R-:W-:Y:S02]  /*0fa0*/  ISETP.GE.AND P5, PT, R3, c[0x0][0x178], PT ;  /* 0x00005e0003007a0c */ /* 0x000fe40003fa6270 */
[----:B------:R-:W-:Y:S02]  /*0fb0*/  LOP3.LUT R3, R5, 0x3ffffffe, RZ, 0xc0, !PT ;  /* 0x3ffffffe05037812 */ /* 0x000fe400078ec0ff */
[----:B------:R-:W-:Y:S02]  /*0fc0*/  IADD3 R16, R0, 0x10, RZ ;  /* 0x0000001000107810 */ /* 0x000fe40007ffe0ff */
[----:B------:R-:W-:Y:S01]  /*0fd0*/  ISETP.GE.AND P1, PT, R10, c[0x0][0x178], PT ;  /* 0x00005e000a007a0c */ /* 0x000fe20003f26270 */
[----:B------:R-:W-:Y:S01]  /*0fe0*/  IMAD.IADD R19, R4, 0x1, -R3 ;  /* 0x0000000104137824 */ /* 0x000fe200078e0a03 */
[----:B------:R-:W-:-:S02]  /*0ff0*/  SHF.R.S32.HI R4, RZ, 0x1, R2 ;  /* 0x00000001ff047819 */ /* 0x000fc40000011402 */
[----:B------:R-:W-:Y:S02]  /*1000*/  SHF.R.S32.HI R10, RZ, 0x1f, R2 ;  /* 0x0000001fff0a7819 */ /* 0x000fe40000011402 */
[----:B------:R-:W-:Y:S02]  /*1010*/  ISETP.GE.AND P3, PT, R16, c[0x0][0x178], PT ;  /* 0x00005e0010007a0c */ /* 0x000fe40003f66270 */
[----:B------:R-:W-:Y:S01]  /*1020*/  SEL R16, RZ, 0x4, !P2 ;  /* 0x00000004ff107807 */ /* 0x000fe20005000000 */
[----:B-1----:R-:W-:Y:S01]  /*1030*/  IMAD R6, R17, 0x4, R40 ;  /* 0x0000000411067824 */ /* 0x002fe200078e0228 */
[----:B------:R-:W-:Y:S01]  /*1040*/  LEA.HI R10, R10, R4, RZ, 0x2 ;  /* 0x000000040a0a7211 */ /* 0x000fe200078f10ff */
[----:B--2---:R-:W-:Y:S01]  /*1050*/  USHF.R.S32.HI UR18, URZ, 0x1f, UR6 ;  /* 0x0000001f3f127899 */ /* 0x004fe20008011406 */
[----:B---3--:R-:W-:Y:S01]  /*1060*/  IADD3 R3, R18, 0xffffffe, RZ ;  /* 0x0ffffffe12037810 */ /* 0x008fe20007ffe0ff */
[----:B------:R-:W-:Y:S01]  /*1070*/  IMAD.IADD R16, R226, 0x1, -R16 ;  /* 0x00000001e2107824 */ /* 0x000fe200078e0a10 */
[----:B------:R-:W-:Y:S01]  /*1080*/  SHF.R.S32.HI R2, RZ, 0x1f, R6 ;  /* 0x0000001fff027819 */ /* 0x000fe20000011406 */
[----:B------:R-:W-:Y:S01]  /*1090*/  ULEA.HI UR18, UR18, UR6, URZ, 0x2 ;  /* 0x0000000612127291 */ /* 0x000fe2000f8f103f */
[----:B------:R-:W-:Y:S01]  /*10a0*/  LOP3.LUT R10, R10, 0x1ffffffc, RZ, 0xc0, !PT ;  /* 0x1ffffffc0a0a7812 */ /* 0x000fe200078ec0ff */
[----:B------:R-:W-:Y:S01]  /*10b0*/  IMAD R28, R16, 0x8, R43 ;  /* 0x00000008101c7824 */ /* 0x000fe200078e022b */
[----:B------:R-:W-:Y:S01]  /*10c0*/  LEA.HI R2, R2, R6, RZ, 0x2 ;  /* 0x0000000602027211 */ /* 0x000fe200078f10ff */
[----:B------:R-:W1:Y:S01]  /*10d0*/  F2I.FTZ.U32.TRUNC.NTZ R3, R3 ;  /* 0x0000000300037305 */ /* 0x000e62000021f000 */
[C---:B------:R-:W-:Y:S01]  /*10e0*/  ISETP.GE.AND P0, PT, R0.reuse, c[0x0][0x178], PT ;  /* 0x00005e0000007a0c */ /* 0x040fe20003f06270 */
[----:B------:R-:W-:Y:S01]  /*10f0*/  IMAD R0, R0, c[0x0][0x220], RZ ;  /* 0x0000880000007a24 */ /* 0x000fe200078e02ff */
[----:B------:R-:W-:Y:S01]  /*1100*/  LOP3.LUT R2, R2, 0xfffffffc, RZ, 0xc0, !PT ;  /* 0xfffffffc02027812 */ /* 0x000fe200078ec0ff */
[----:B------:R-:W-:Y:S01]  /*1110*/  IMAD.IADD R16, R4, 0x1, -R10 ;  /* 0x0000000104107824 */ /* 0x000fe200078e0a0a */
[--C-:B------:R-:W-:Y:S01]  /*1120*/  SHF.R.S32.HI R18, RZ, 0x1, R5.reuse ;  /* 0x00000001ff127819 */ /* 0x100fe20000011405 */
[----:B------:R-:W-:Y:S01]  /*1130*/  ULOP3.LUT UR5, UR18, 0xfffffffc, URZ, 0xc0, !UPT ;  /* 0xfffffffc12057892 */ /* 0x000fe2000f8ec03f */
[----:B------:R-:W-:Y:S01]  /*1140*/  IADD3 R20, P4, R27, R0, RZ ;  /* 0x000000001b147210 */ /* 0x000fe20007f9e0ff */
[----:B------:R-:W-:Y:S01]  /*1150*/  IMAD.IADD R10, R6, 0x1, -R2 ;  /* 0x00000001060a7824 */ /* 0x000fe200078e0a02 */
[----:B------:R-:W-:Y:S01]  /*1160*/  SHF.R.S32.HI R6, RZ, 0x1f, R5 ;  /* 0x0000001fff067819 */ /* 0x000fe20000011405 */
[----:B------:R-:W-:Y:S01]  /*1170*/  UIADD3 UR5, UR6, -UR5, URZ ;  /* 0x8000000506057290 */ /* 0x000fe2000fffe03f */
[----:B------:R-:W-:Y:S01]  /*1180*/  LEA.HI.X.SX32 R29, R0, R29, 0x1, P4 ;  /* 0x0000001d001d7211 */ /* 0x000fe200020f0eff */
[----:B------:R-:W-:Y:S01]  /*1190*/  IMAD R0, R19, 0x4, R40 ;  /* 0x0000000413007824 */ /* 0x000fe200078e0228 */
[----:B------:R-:W-:Y:S01]  /*11a0*/  LOP3.LUT R10, R10, R16, RZ, 0x3c, !PT ;  /* 0x000000100a0a7212 */ /* 0x000fe200078e3cff */
[----:B------:R-:W-:Y:S01]  /*11b0*/  IMAD.MOV.U32 R40, RZ, RZ, 0x8 ;  /* 0x00000008ff287424 */ /* 0x000fe200078e00ff */
[----:B------:R-:W-:Y:S01]  /*11c0*/  LEA.HI R6, R6, R18, RZ, 0x2 ;  /* 0x0000001206067211 */ /* 0x000fe200078f10ff */
[----:B-1----:R-:W-:Y:S01]  /*11d0*/  IMAD.MOV R17, RZ, RZ, -R3 ;  /* 0x000000ffff117224 */ /* 0x002fe200078e0a03 */
[----:B------:R-:W-:Y:S01]  /*11e0*/  SHF.R.S32.HI R5, RZ, 0x1f, R0 ;  /* 0x0000001fff057819 */ /* 0x000fe20000011400 */
[----:B------:R-:W-:Y:S01]  /*11f0*/  IMAD.IADD R16, R2, 0x1, R10 ;  /* 0x0000000102107824 */ /* 0x000fe200078e020a */
[----:B------:R-:W-:Y:S01]  /*1200*/  LOP3.LUT R2, R6, 0x1ffffffc, RZ, 0xc0, !PT ;  /* 0x1ffffffc06027812 */ /* 0x000fe200078ec0ff */
[----:B------:R-:W-:Y:S01]  /*1210*/  IMAD R6, R17, R21, RZ ;  /* 0x0000001511067224 */ /* 0x000fe200078e02ff */
[----:B------:R-:W-:Y:S01]  /*1220*/  LEA.HI R5, R5, R0, RZ, 0x2 ;  /* 0x0000000005057211 */ /* 0x000fe200078f10ff */
[----:B------:R-:W-:Y:S01]  /*1230*/  IMAD R4, R4, 0x20, R16 ;  /* 0x0000002004047824 */ /* 0x000fe200078e0210 */
[----:B------:R-:W-:Y:S01]  /*1240*/  IABS R19, c[0x0][0x16c] ;  /* 0x00005b0000137a13 */ /* 0x000fe20000000000 */
[----:B------:R-:W-:Y:S01]  /*1250*/  IMAD.IADD R10, R18, 0x1, -R2 ;  /* 0x00000001120a7824 */ /* 0x000fe200078e0a02 */
[----:B------:R-:W-:Y:S01]  /*1260*/  LOP3.LUT R5, R5, 0xfffffffc, RZ, 0xc0, !PT ;  /* 0xfffffffc05057812 */ /* 0x000fe200078ec0ff */
[----:B------:R-:W-:Y:S01]  /*1270*/  IMAD.MOV.U32 R2, RZ, RZ, RZ ;  /* 0x000000ffff027224 */ /* 0x000fe200078e00ff */
[----:B------:R-:W-:Y:S01]  /*1280*/  ULEA.HI UR16, UR5, UR5, URZ, 0x1 ;  /* 0x0000000505107291 */ /* 0x000fe2000f8f083f */
[----:B------:R-:W-:Y:S01]  /*1290*/  IMAD.MOV.U32 R17, RZ, RZ, R19 ;  /* 0x000000ffff117224 */ /* 0x000fe200078e0013 */
[----:B------:R-:W-:Y:S01]  /*12a0*/  USHF.R.S32.HI UR18, URZ, 0x2, UR18 ;  /* 0x000000023f127899 */ /* 0x000fe20008011412 */
[----:B------:R-:W-:Y:S01]  /*12b0*/  IMAD.HI.U32 R2, R3, R6, R2 ;  /* 0x0000000603027227 */ /* 0x000fe200078e0002 */
[----:B------:R-:W-:Y:S01]  /*12c0*/  SEL R3, RZ, 0xffffffff, P5 ;  /* 0xffffffffff037807 */ /* 0x000fe20002800000 */
[----:B------:R-:W-:Y:S01]  /*12d0*/  ULOP3.LUT UR17, UR16, 0xfffffffe, URZ, 0xc0, !UPT ;  /* 0xfffffffe10117892 */ /* 0x000fe2000f8ec03f */
[----:B------:R-:W-:Y:S01]  /*12e0*/  SEL R6, RZ, 0x1, P0 ;  /* 0x00000001ff067807 */ /* 0x000fe20000000000 */
[----:B------:R-:W-:Y:S01]  /*12f0*/  IMAD.IADD R0, R0, 0x1, -R5 ;  /* 0x0000000100007824 */ /* 0x000fe200078e0a05 */
[----:B------:R-:W-:Y:S01]  /*1300*/  ISETP.GE.U32.AND P5, PT, R27, c[0x0][0x16c], PT ;  /* 0x00005b001b007a0c */ /* 0x000fe20003fa6070 */
[----:B------:R-:W-:Y:S01]  /*1310*/  IMAD.HI.U32 R2, R2, R17, RZ ;  /* 0x0000001102027227 */ /* 0x000fe200078e00ff */
[----:B------:R-:W-:-:S02]  /*1320*/  USHF.R.S32.HI UR16, URZ, 0x1, UR16 ;  /* 0x000000013f107899 */ /* 0x000fc40008011410 */
[----:B------:R-:W-:Y:S01]  /*1330*/  LOP3.LUT R10, R0, R10, RZ, 0x3c, !PT ;  /* 0x0000000a000a7212 */ /* 0x000fe200078e3cff */
[----:B------:R-:W-:Y:S01]  /*1340*/  IMAD.SHL.U32 R3, R3, 0x2, RZ ;  /* 0x0000000203037824 */ /* 0x000fe200078e00ff */
[----:B------:R-:W-:Y:S01]  /*1350*/  SEL R232, R7, RZ, !P5 ;  /* 0x000000ff07e87207 */ /* 0x000fe20006800000 */
[----:B------:R-:W-:Y:S01]  /*1360*/  IMAD.MOV R0, RZ, RZ, -R2 ;  /* 0x000000ffff007224 */ /* 0x000fe200078e0a02 */
[----:B------:R-:W-:Y:S01]  /*1370*/  SEL R231, R11, RZ, !P5 ;  /* 0x000000ff0be77207 */ /* 0x000fe20006800000 */
[----:B------:R-:W-:Y:S01]  /*1380*/  IMAD.IADD R5, R5, 0x1, R10 ;  /* 0x0000000105057824 */ /* 0x000fe200078e020a */
[----:B------:R-:W-:Y:S01]  /*1390*/  LOP3.LUT R6, R3, 0x2, R6, 0xe2, !PT ;  /* 0x0000000203067812 */ /* 0x000fe200078ee206 */
[----:B------:R-:W-:Y:S01]  /*13a0*/  IMAD.SHL.U32 R3, R4, 0x8, RZ ;  /* 0x0000000804037824 */ /* 0x000fe200078e00ff */
[----:B------:R-:W-:Y:S01]  /*13b0*/  LOP3.LUT P0, RZ, R232, 0x1, R231, 0x80, !PT ;  /* 0x00000001e8ff7812 */ /* 0x000fe200078080e7 */
[----:B------:R-:W-:Y:S01]  /*13c0*/  IMAD R0, R21, R0, R17 ;  /* 0x0000000015007224 */ /* 0x000fe200078e0211 */
[----:B------:R-:W-:Y:S01]  /*13d0*/  SEL R4, RZ, 0x4, P3 ;  /* 0x00000004ff047807 */ /* 0x000fe20001800000 */
[----:B------:R-:W-:Y:S01]  /*13e0*/  UIADD3 UR17, UR5, -UR17, URZ ;  /* 0x8000001105117290 */ /* 0x000fe2000fffe03f */
[----:B------:R-:W-:-:S02]  /*13f0*/  SHF.R.S32.HI R31, RZ, 0x3, R3 ;  /* 0x00000003ff1f7819 */ /* 0x000fc40000011403 */
[----:B------:R-:W-:Y:S02]  /*1400*/  SEL R3, RZ, 0x8, P1 ;  /* 0x00000008ff037807 */ /* 0x000fe40000800000 */
[----:B------:R-:W-:Y:S01]  /*1410*/  ISETP.GT.U32.AND P1, PT, R21, R0, PT ;  /* 0x000000001500720c */ /* 0x000fe20003f24070 */
[----:B------:R-:W-:Y:S01]  /*1420*/  IMAD.SHL.U32 R209, R31, 0x10, RZ ;  /* 0x000000101fd17824 */ /* 0x000fe200078e00ff */
[----:B------:R-:W-:Y:S01]  /*1430*/  LOP3.LUT R19, R3, R4, R6, 0xfe, !PT ;  /* 0x0000000403137212 */ /* 0x000fe200078efe06 */
[----:B------:R-:W-:Y:S01]  /*1440*/  IMAD R3, R18, 0x20, R5 ;  /* 0x0000002012037824 */ /* 0x000fe200078e0205 */
[----:B------:R-:W-:Y:S01]  /*1450*/  LEA R16, P3, R20, c[0x0][0x248], 0x1 ;  /* 0x0000920014107a11 */ /* 0x000fe200078608ff */
[----:B------:R-:W-:Y:S01]  /*1460*/  @!P0 IMAD.MOV.U32 R4, RZ, RZ, 0x7eff7eff ;  /* 0x7eff7effff048424 */ /* 0x000fe200078e00ff */
[----:B------:R-:W-:Y:S01]  /*1470*/  SEL R233, R8, RZ, !P5 ;  /* 0x000000ff08e97207 */ /* 0x000fe20006800000 */
[----:B------:R-:W-:Y:S01]  /*1480*/  @!PT LDS RZ, [RZ] ;  /* 0x00000000fffff984 */ /* 0x000fe20000000800 */
[----:B------:R-:W-:Y:S01]  /*1490*/  @!PT LDS RZ, [RZ] ;  /* 0x00000000fffff984 */ /* 0x000fe20000000800 */
[----:B------:R1:W-:Y:S01]  /*14a0*/  @P0 LDGSTS.E.LTC128B.128 [R209], [R38.64] ;  /* 0x0000000026d10fae */ /* 0x0003e2000b921d54 */
[----:B------:R-:W-:Y:S01]  /*14b0*/  SEL R234, R12, RZ, !P5 ;  /* 0x000000ff0cea7207 */ /* 0x000fe20006800000 */
[--C-:B------:R-:W-:Y:S01]  /*14c0*/  IMAD.MOV.U32 R5, RZ, RZ, R4.reuse ;  /* 0x000000ffff057224 */ /* 0x100fe200078e0004 */
[----:B------:R-:W-:Y:S01]  /*14d0*/  LEA.HI.X R17, R20, c[0x0][0x24c], R29, 0x1, P3 ;  /* 0x0000930014117a11 */ /* 0x000fe200018f0c1d */
[----:B------:R-:W-:Y:S01]  /*14e0*/  IMAD.MOV.U32 R6, RZ, RZ, R4 ;  /* 0x000000ffff067224 */ /* 0x000fe200078e0004 */
[----:B------:R-:W-:Y:S01]  /*14f0*/  LOP3.LUT P3, RZ, R233, 0x1, R234, 0x80, !PT ;  /* 0x00000001e9ff7812 */ /* 0x000fe200078680ea */
[----:B------:R-:W-:Y:S01]  /*1500*/  @!P1 IMAD.IADD R0, R0, 0x1, -R21 ;  /* 0x0000000100009824 */ /* 0x000fe200078e0a15 */
[----:B------:R-:W-:Y:S01]  /*1510*/  SEL R238, R15, RZ, !P5 ;  /* 0x000000ff0fee7207 */ /* 0x000fe20006800000 */
[----:B------:R-:W-:Y:S01]  /*1520*/  IMAD.MOV.U32 R7, RZ, RZ, R4 ;  /* 0x000000ffff077224 */ /* 0x000fe200078e0004 */
[----:B------:R-:W-:Y:S01]  /*1530*/  SEL R237, R14, RZ, !P5 ;  /* 0x000000ff0eed7207 */ /* 0x000fe20006800000 */
[----:B------:R-:W-:Y:S01]  /*1540*/  IMAD.MOV.U32 R12, RZ, RZ, 0x1 ;  /* 0x00000001ff0c7424 */ /* 0x000fe200078e00ff */
[----:B------:R-:W-:Y:S01]  /*1550*/  ISETP.GE.U32.AND P4, PT, R0, R21, PT ;  /* 0x000000150000720c */ /* 0x000fe20003f86070 */
[----:B------:R-:W-:Y:S01]  /*1560*/  IMAD.SHL.U32 R0, R3, 0x8, RZ ;  /* 0x0000000803007824 */ /* 0x000fe200078e00ff */
[----:B------:R2:W-:Y:S01]  /*1570*/  @!P0 STS.128 [R31.X16], R4 ;  /* 0x000000041f008388 */ /* 0x0005e2000000cc00 */
[----:B------:R-:W-:-:S02]  /*1580*/  SEL R236, R9, RZ, !P5 ;  /* 0x000000ff09ec7207 */ /* 0x000fc40006800000 */
[----:B------:R-:W-:Y:S02]  /*1590*/  SEL R235, R13, RZ, !P5 ;  /* 0x000000ff0deb7207 */ /* 0x000fe40006800000 */
[----:B------:R-:W-:Y:S01]  /*15a0*/  ISETP.LE.AND P0, PT, RZ, UR4, PT ;  /* 0x00000004ff007c0c */ /* 0x000fe2000bf03270 */
[----:B------:R-:W-:Y:S01]  /*15b0*/  @!P3 IMAD.MOV.U32 R8, RZ, RZ, 0x7eff7eff ;  /* 0x7eff7effff08b424 */ /* 0x000fe200078e00ff */
[----:B------:R-:W-:Y:S01]  /*15c0*/  @!P1 IADD3 R2, R2, 0x1, RZ ;  /* 0x0000000102029810 */ /* 0x000fe20007ffe0ff */
[----:B------:R-:W-:Y:S01]  /*15d0*/  USHF.L.U32 UR4, UR18, 0x3, URZ ;  /* 0x0000000312047899 */ /* 0x000fe2000800063f */
[----:B------:R-:W-:Y:S01]  /*15e0*/  ISETP.NE.AND P5, PT, RZ, c[0x0][0x1a4], PT ;  /* 0x00006900ff007a0c */ /* 0x000fe20003fa5270 */
[--C-:B------:R-:W-:Y:S01]  /*15f0*/  IMAD.MOV.U32 R9, RZ, RZ, R8.reuse ;  /* 0x000000ffff097224 */ /* 0x100fe200078e0008 */
[----:B------:R-:W-:Y:S01]  /*1600*/  @P4 IADD3 R2, R2, 0x1, RZ ;  /* 0x0000000102024810 */ /* 0x000fe20007ffe0ff */
[----:B------:R-:W-:Y:S01]  /*1610*/  IMAD.MOV.U32 R10, RZ, RZ, R8 ;  /* 0x000000ffff0a7224 */ /* 0x000fe200078e0008 */
[----:B------:R-:W-:Y:S01]  /*1620*/  SHF.R.S32.HI R30, RZ, 0x3, R0 ;  /* 0x00000003ff1e7819 */ /* 0x000fe20000011400 */
[----:B------:R-:W-:Y:S01]  /*1630*/  IMAD.MOV.U32 R11, RZ, RZ, R8 ;  /* 0x000000ffff0b7224 */ /* 0x000fe200078e0008 */
[----:B------:R-:W-:Y:S01]  /*1640*/  LOP3.LUT P1, RZ, R236, 0x1, R235, 0x80, !PT ;  /* 0x00000001ecff7812 */ /* 0x000fe200078280eb */
[----:B------:R-:W-:Y:S01]  /*1650*/  IMAD.MOV.U32 R239, RZ, RZ, R2 ;  /* 0x000000ffffef7224 */ /* 0x000fe200078e0002 */
[----:B------:R-:W-:Y:S01]  /*1660*/  ULEA UR6, UR16, UR4, 0xa ;  /* 0x0000000410067291 */ /* 0x000fe2000f8e503f */
[----:B------:R-:W-:Y:S01]  /*1670*/  IMAD.SHL.U32 R208, R30, 0x10, RZ ;  /* 0x000000101ed07824 */ /* 0x000fe200078e00ff */
[----:B------:R-:W-:Y:S01]  /*1680*/  ULEA UR7, UR17, UR4, 0xa ;  /* 0x0000000411077291 */ /* 0x000fe2000f8e503f */
[----:B------:R-:W-:Y:S01]  /*1690*/  @!P0 IMAD.MOV R239, RZ, RZ, -R239 ;  /* 0x000000ffffef8224 */ /* 0x000fe200078e0aef */
[----:B------:R-:W-:-:S02]  /*16a0*/  LOP3.LUT P0, RZ, R238, 0x1, R237, 0x80, !PT ;  /* 0x00000001eeff7812 */ /* 0x000fc400078080ed */
[----:B------:R-:W-:Y:S01]  /*16b0*/  @!P5 LOP3.LUT R239, RZ, c[0x0][0x1a4], RZ, 0x33, !PT ;  /* 0x00006900ffefda12 */ /* 0x000fe200078e33ff */
[----:B------:R-:W-:Y:S01]  /*16c0*/  @!PT LDS RZ, [RZ] ;  /* 0x00000000fffff984 */ /* 0x000fe20000000800 */
[----:B------:R-:W-:Y:S01]  /*16d0*/  @!PT LDS RZ, [RZ] ;  /* 0x00000000fffff984 */ /* 0x000fe20000000800 */
[----:B------:R-:W-:Y:S01]  /*16e0*/  @!PT LDS RZ, [RZ] ;  /* 0x00000000fffff984 */ /* 0x000fe20000000800 */
[----:B------:R3:W-:Y:S01]  /*16f0*/  @P3 LDGSTS.E.LTC128B.128 [R208], [R32.64] ;  /* 0x0000000020d03fae */ /* 0x0007e2000b921d54 */
[C---:B------:R-:W-:Y:S01]  /*1700*/  ISETP.NE.AND P5, PT, R245.reuse, 0x1, PT ;  /* 0x00000001f500780c */ /* 0x040fe20003fa5270 */
[----:B------:R-:W-:Y:S02]  /*1710*/  IMAD R245, R245, c[0x0][0x17c], RZ ;  /* 0x00005f00f5f57a24 */ /* 0x000fe400078e02ff */
[----:B------:R4:W-:Y:S01]  /*1720*/  @!P3 STS.128 [R30.X16], R8 ;  /* 0x000000081e00b388 */ /* 0x0009e2000000cc00 */
[----:B------:R-:W-:Y:S01]  /*1730*/  ISETP.GE.U32.AND P3, PT, R27, R239, PT ;  /* 0x000000ef1b00720c */ /* 0x000fe20003f66070 */
[----:B--2---:R-:W-:Y:S02]  /*1740*/  @!P1 IMAD.MOV.U32 R4, RZ, RZ, 0x7eff7eff ;  /* 0x7eff7effff049424 */ /* 0x004fe400078e00ff */
[----:B------:R-:W-:Y:S01]  /*1750*/  @!PT LDS RZ, [RZ] ;  /* 0x00000000fffff984 */ /* 0x000fe20000000800 */
[----:B------:R-:W-:Y:S01]  /*1760*/  @!PT LDS RZ, [RZ] ;  /* 0x00000000fffff984 */ /* 0x000fe20000000800 */
[----:B------:R-:W-:Y:S01]  /*1770*/  @!PT LDS RZ, [RZ] ;  /* 0x00000000fffff984 */ /* 0x000fe20000000800 */
[----:B------:R2:W-:Y:S01]  /*1780*/  @P1 LDGSTS.E.LTC128B.128 [R209+0x1000], [R34.64] ;  /* 0x0100000022d11fae */ /* 0x0005e2000b921d54 */
[----:B------:R-:W-:Y:S01]  /*1790*/  SEL R14, R19, RZ, !P3 ;  /* 0x000000ff130e7207 */ /* 0x000fe20005800000 */
[--C-:B------:R-:W-:Y:S01]  /*17a0*/  IMAD.MOV.U32 R5, RZ, RZ, R4.reuse ;  /* 0x000000ffff057224 */ /* 0x100fe200078e0004 */
[----:B------:R-:W-:Y:S01]  /*17b0*/  ISETP.GE.AND P3, PT, R28, c[0x0][0x16c], PT ;  /* 0x00005b001c007a0c */ /* 0x000fe20003f66270 */
[----:B------:R-:W-:-:S02]  /*17c0*/  IMAD.MOV.U32 R6, RZ, RZ, R4 ;  /* 0x000000ffff067224 */ /* 0x000fc400078e0004 */
[----:B------:R-:W-:Y:S01]  /*17d0*/  @!P5 ISETP.LT.AND P6, PT, R244, c[0x0][0x17c], PT ;  /* 0x00005f00f400da0c */ /* 0x000fe20003fc1270 */
[----:B------:R-:W-:Y:S01]  /*17e0*/  IMAD.MOV.U32 R7, RZ, RZ, R4 ;  /* 0x000000ffff077224 */ /* 0x000fe200078e0004 */
[----:B------:R-:W-:Y:S01]  /*17f0*/  ISETP.LT.U32.AND P3, PT, R226, 0x8, !P3 ;  /* 0x00000008e200780c */ /* 0x000fe20005f61070 */
[----:B------:R-:W-:Y:S01]  /*1800*/  IMAD.SHL.U32 R0, R14, 0x10, RZ ;  /* 0x000000100e007824 */ /* 0x000fe200078e00ff */
[----:B------:R-:W-:Y:S01]  /*1810*/  @!P5 SEL R211, RZ, 0x1, !P6 ;  /* 0x00000001ffd3d807 */ /* 0x000fe20007000000 */
[----:B------:R-:W-:Y:S01]  /*1820*/  @!P5 IMAD.MOV.U32 R12, RZ, RZ, RZ ;  /* 0x000000ffff0cd224 */ /* 0x000fe200078e00ff */
[----:B------:R5:W-:Y:S02]  /*1830*/  @!P1 STS.128 [R31.X16+0x1000], R4 ;  /* 0x001000041f009388 */ /* 0x000be4000000cc00 */
[----:B------:R-:W-:Y:S01]  /*1840*/  LOP3.LUT P1, RZ, R0, 0x10, RZ, 0xc0, !PT ;  /* 0x0000001000ff7812 */ /* 0x000fe2000782c0ff */
[----:B------:R-:W-:Y:S01]  /*1850*/  IMAD.MOV.U32 R0, RZ, RZ, c[0x0][0x25c] ;  /* 0x00009700ff007624 */ /* 0x000fe200078e00ff */
[----:B------:R-:W-:Y:S01]  /*1860*/  @!PT LDS RZ, [RZ] ;  /* 0x00000000fffff984 */ /* 0x000fe20000000800 */
[----:B------:R-:W-:Y:S01]  /*1870*/  @!PT LDS RZ, [RZ] ;  /* 0x00000000fffff984 */ /* 0x000fe20000000800 */
[----:B------:R-:W-:Y:S01]  /*1880*/  @!PT LDS RZ, [RZ] ;  /* 0x00000000fffff984 */ /* 0x000fe20000000800 */
[----:B------:R1:W-:Y:S04]  /*1890*/  @P0 LDGSTS.E.LTC128B.128 [R208+0x1000], [R36.64] ;  /* 0x0100000024d00fae */ /* 0x0003e8000b921d54 */
[----:B------:R-:W-:Y:S01]  /*18a0*/  SEL R229, R0, c[0x0][0x264], !P2 ;  /* 0x0000990000e57a07 */ /* 0x000fe20005000000 */
[----:B------:R-:W-:-:S02]  /*18b0*/  IMAD.SHL.U32 R0, R14, 0x8, RZ ;  /* 0x000000080e007824 */ /* 0x000fc400078e00ff */
[----:B----4-:R-:W-:Y:S01]  /*18c0*/  IMAD.MOV.U32 R8, RZ, RZ, RZ ;  /* 0x000000ffff087224 */ /* 0x010fe200078e00ff */
[----:B------:R-:W-:Y:S01]  /*18d0*/  @!P5 SEL R8, R244, 0x2, P6 ;  /* 0x00000002f408d807 */ /* 0x000fe20003000000 */
[----:B------:R-:W-:Y:S01]  /*18e0*/  IMAD.WIDE R10, R28, 0x2, R228 ;  /* 0x000000021c0a7825 */ /* 0x000fe200078e02e4 */
[----:B------:R-:W-:Y:S02]  /*18f0*/  SHF.R.U32.HI R9, RZ, 0x3, R226 ;  /* 0x00000003ff097819 */ /* 0x000fe400000116e2 */
[C---:B------:R-:W-:Y:S01]  /*1900*/  ISETP.NE.AND P4, PT, R8.reuse, 0x2, PT ;  /* 0x000000020800780c */ /* 0x040fe20003f85270 */
[----:B------:R-:W-:-:S06]  /*1910*/  IMAD R2, R8, R40, c[0x2][0x0] ;  /* 0x0080000008027624 */ /* 0x000fcc00078e0228 */
[----:B------:R-:W4:Y:S01]  /*1920*/  LDC.64 R2, c[0x0][R2+0x160] ;  /* 0x0000580002027b82 */ /* 0x000f220000000a00 */
[----:B-----5:R-:W-:-:S05]  /*1930*/  @!P0 IMAD.MOV.U32 R4, RZ, RZ, 0x7eff7eff ;  /* 0x7eff7effff048424 */ /* 0x020fca00078e00ff */
[----:B------:R-:W-:Y:S01]  /*1940*/  @!P4 IADD3 R213, R27, c[0x0][0x1f0], RZ ;  /* 0x00007c001bd5ca10 */ /* 0x000fe20007ffe0ff */
[--C-:B------:R-:W-:Y:S02]  /*1950*/  IMAD.MOV.U32 R5, RZ, RZ, R4.reuse ;  /* 0x000000ffff057224 */ /* 0x100fe400078e0004 */
[--C-:B------:R-:W-:Y:S02]  /*1960*/  IMAD.MOV.U32 R6, RZ, RZ, R4.reuse ;  /* 0x000000ffff067224 */ /* 0x100fe400078e0004 */
[----:B------:R-:W-:-:S05]  /*1970*/  IMAD.MOV.U32 R7, RZ, RZ, R4 ;  /* 0x000000ffff077224 */ /* 0x000fca00078e0004 */
[----:B------:R5:W-:Y:S04]  /*1980*/  @!P0 STS.128 [R30.X16+0x1000], R4 ;  /* 0x001000041e008388 */ /* 0x000be8000000cc00 */
[----:B------:R-:W-:Y:S01]  /*1990*/  @!PT LDS RZ, [RZ] ;  /* 0x00000000fffff984 */ /* 0x000fe20000000800 */
[----:B------:R-:W-:Y:S01]  /*19a0*/  @!PT LDS RZ, [RZ] ;  /* 0x00000000fffff984 */ /* 0x000fe20000000800 */
[----:B------:R-:W-:Y:S01]  /*19b0*/  @!PT LDS RZ, [RZ] ;  /* 0x00000000fffff984 */ /* 0x000fe20000000800 */
[----:B------:R1:W-:Y:S01]  /*19c0*/  @P3 LDGSTS.E.LTC128B.128 [R230+0x10000], [R10.64] ;  /* 0x100000000ae63fae */ /* 0x0003e2000b921d54 */
[----:B------:R-:W-:Y:S01]  /*19d0*/  LOP3.LUT P3, RZ, R0, 0x10, RZ, 0xc0, !PT ;  /* 0x0000001000ff7812 */ /* 0x000fe2000786c0ff */
[----:B------:R-:W-:Y:S02]  /*19e0*/  IMAD.SHL.U32 R0, R14, 0x2, RZ ;  /* 0x000000020e007824 */ /* 0x000fe400078e00ff */
[----:B------:R1:W-:Y:S03]  /*19f0*/  LDGSTS.E.BYPASS.LTC128B.128 [R209+0x8000], [R16.64], P1 ;  /* 0x0800000010d17fae */ /* 0x0003e60008901d54 */
[----:B------:R-:W-:-:S02]  /*1a00*/  LOP3.LUT P1, RZ, R0, 0x10, RZ, 0xc0, !PT ;  /* 0x0000001000ff7812 */ /* 0x000fc4000782c0ff */
[----:B------:R-:W-:-:S04]  /*1a10*/  SHF.R.U32.HI R0, RZ, 0x1, R241 ;  /* 0x00000001ff007819 */ /* 0x000fc800000116f1 */
[----:B------:R-:W-:Y:S02]  /*1a20*/  LOP3.LUT R9, R0, 0x1, R9, 0x78, !PT ;  /* 0x0000000100097812 */ /* 0x000fe400078e7809 */
[----:B------:R-:W-:-:S04]  /*1a30*/  SHF.R.U32.HI R0, RZ, 0x4, R226 ;  /* 0x00000004ff007819 */ /* 0x000fc800000116e2 */
[----:B------:R-:W-:Y:S01]  /*1a40*/  LOP3.LUT R0, R0, 0x1, RZ, 0xc0, !PT ;  /* 0x0000000100007812 */ /* 0x000fe200078ec0ff */
[----:B-----5:R-:W-:Y:S01]  /*1a50*/  IMAD.SHL.U32 R4, R14, 0x4, RZ ;  /* 0x000000040e047824 */ /* 0x020fe200078e00ff */
[----:B------:R-:W-:-:S04]  /*1a60*/  IADD3 R6, P0, R16, c[0x0][0x230], RZ ;  /* 0x00008c0010067a10 */ /* 0x000fc80007f1e0ff */
[----:B------:R-:W-:Y:S02]  /*1a70*/  LOP3.LUT P2, RZ, R4, 0x10, RZ, 0xc0, !PT ;  /* 0x0000001004ff7812 */ /* 0x000fe4000784c0ff */
[----:B------:R-:W-:Y:S02]  /*1a80*/  IADD3.X R7, R17, c[0x0][0x234], RZ, P0, !PT ;  /* 0x00008d0011077a10 */ /* 0x000fe400007fe4ff */
[----:B------:R-:W-:-:S03]  /*1a90*/  IADD3 R4, P0, R6, c[0x0][0x230], RZ ;  /* 0x00008c0006047a10 */ /* 0x000fc60007f1e0ff */
[----:B------:R2:W-:Y:S01]  /*1aa0*/  LDGSTS.E.BYPASS.LTC128B.128 [R208+0x8000], [R6.64], P3 ;  /* 0x0800000006d07fae */ /* 0x0005e20009901d54 */
[----:B------:R-:W-:Y:S02]  /*1ab0*/  IADD3.X R5, R7, c[0x0][0x234], RZ, P0, !PT ;  /* 0x00008d0007057a10 */ /* 0x000fe400007fe4ff */
[----:B-1----:R-:W-:Y:S02]  /*1ac0*/  IADD3 R16, P0, R4, c[0x0][0x230], RZ ;  /* 0x00008c0004107a10 */ /* 0x002fe40007f1e0ff */
[C---:B----4-:R-:W-:Y:S01]  /*1ad0*/  IADD3 R18, P3, R2.reuse, R38, RZ ;  /* 0x0000002602127210 */ /* 0x050fe20007f7e0ff */
[----:B------:R1:W-:Y:S01]  /*1ae0*/  LDGSTS.E.BYPASS.LTC128B.128 [R209+0x9000], [R4.64], P2 ;  /* 0x0900000004d17fae */ /* 0x0003e20009101d54 */
[----:B------:R-:W-:Y:S02]  /*1af0*/  IADD3.X R17, R5, c[0x0][0x234], RZ, P0, !PT ;  /* 0x00008d0005117a10 */ /* 0x000fe400007fe4ff */
[C---:B------:R-:W-:Y:S01]  /*1b00*/  IADD3 R20, P2, R2.reuse, R32, RZ ;  /* 0x0000002002147210 */ /* 0x040fe20007f5e0ff */
[C---:B------:R-:W-:Y:S01]  /*1b10*/  IMAD.X R19, R3.reuse, 0x1, R39, P3 ;  /* 0x0000000103137824 */ /* 0x040fe200018e0627 */
[C---:B------:R-:W-:Y:S01]  /*1b20*/  IADD3 R22, P0, R2.reuse, R36, RZ ;  /* 0x0000002402167210 */ /* 0x040fe20007f1e0ff */
[----:B------:R4:W-:Y:S01]  /*1b30*/  LDGSTS.E.BYPASS.LTC128B.128 [R208+0x9000], [R16.64], P1 ;  /* 0x0900000010d07fae */ /* 0x0009e20008901d54 */
[----:B------:R-:W-:Y:S01]  /*1b40*/  IADD3 R24, P1, R2, R34, RZ ;  /* 0x0000002202187210 */ /* 0x000fe20007f3e0ff */
[C---:B------:R-:W-:Y:S01]  /*1b50*/  IMAD.X R21, R3.reuse, 0x1, R33, P2 ;  /* 0x0000000103157824 */ /* 0x040fe200010e0621 */
[----:B------:R-:W-:Y:S01]  /*1b60*/  SHF.R.U32.HI R2, RZ, 0x1, R226 ;  /* 0x00000001ff027819 */ /* 0x000fe200000116e2 */
[----:B------:R-:W-:Y:S01]  /*1b70*/  IMAD.X R23, R3, 0x1, R37, P0 ;  /* 0x0000000103177824 */ /* 0x000fe200000e0625 */
[----:B------:R-:W-:Y:S01]  /*1b80*/  ISETP.GE.U32.AND P0, PT, R213, c[0x0][0x16c], PT ;  /* 0x00005b00d5007a0c */ /* 0x000fe20003f06070 */
[----:B------:R-:W-:-:S02]  /*1b90*/  IMAD.X R25, R3, 0x1, R35, P1 ;  /* 0x0000000103197824 */ /* 0x000fc400008e0623 */
[----:B------:R-:W-:-:S05]  /*1ba0*/  IMAD.SHL.U32 R3, R226, 0x4, RZ ;  /* 0x00000004e2037824 */ /* 0x000fca00078e00ff */
[----:B------:R-:W-:-:S04]  /*1bb0*/  LOP3.LUT R240, R3, 0x4, RZ, 0xc0, !PT ;  /* 0x0000000403f07812 */ /* 0x000fc800078ec0ff */
[----:B------:R-:W-:Y:S02]  /*1bc0*/  LOP3.LUT R242, R9, R240, RZ, 0xfc, !PT ;  /* 0x000000f009f27212 */ /* 0x000fe400078efcff */
[----:B-1----:R-:W-:-:S04]  /*1bd0*/  LOP3.LUT R4, R226, 0x6, RZ, 0xc0, !PT ;  /* 0x00000006e2047812 */ /* 0x002fc800078ec0ff */
[----:B------:R-:W-:Y:S02]  /*1be0*/  SHF.R.U32.HI R243, RZ, 0x1, R4 ;  /* 0x00000001fff37819 */ /* 0x000fe40000011604 */
[C---:B------:R-:W-:Y:S01]  /*1bf0*/  LOP3.LUT R4, R0.reuse, 0x4, R2, 0xf8, !PT ;  /* 0x0000000400047812 */ /* 0x040fe200078ef802 */
[----:B------:R-:W-:Y:S01]  /*1c00*/  IMAD.SHL.U32 R2, R0, 0x8, RZ ;  /* 0x0000000800027824 */ /* 0x000fe200078e00ff */
[----:B------:R-:W-:Y:S02]  /*1c10*/  LOP3.LUT R3, R240, R0, R243, 0xf6, !PT ;  /* 0x00000000f0037212 */ /* 0x000fe400078ef6f3 */
[----:B------:R-:W-:Y:S02]  /*1c20*/  LOP3.LUT R170, R4, UR4, RZ, 0xfc, !PT ;  /* 0x0000000404aa7c12 */ /* 0x000fe4000f8efcff */
[----:B------:R-:W-:Y:S02]  /*1c30*/  LOP3.LUT R0, R2, 0xfffffff8, R241, 0xe2, !PT ;  /* 0xfffffff802007812 */ /* 0x000fe400078ee2f1 */
[----:B---3--:R-:W-:-:S03]  /*1c40*/  LOP3.LUT R33, R3, 0xe0, R230, 0xf8, !PT ;  /* 0x000000e003217812 */ /* 0x008fc600078ef8e6 */
[----:B------:R-:W-:-:S05]  /*1c50*/  IMAD.SHL.U32 R0, R0, 0x10, RZ ;  /* 0x0000001000007824 */ /* 0x000fca00078e00ff */
[----:B--2---:R-:W-:Y:S01]  /*1c60*/  LOP3.LUT R34, R242, 0x1e0, R0, 0xf8, !PT ;  /* 0x000001e0f2227812 */ /* 0x004fe200078ef800 */
[----:B------:R-:W-:Y:S05]  /*1c70*/  @!P0 BRA `(.L_x_78) ;  /* 0x0000005000008947 */ /* 0x000fea0003800000 */
[----:B----4-:R-:W-:Y:S01]  /*1c80*/  CS2R R234, SRZ ;  /* 0x0000000000ea7805 */ /* 0x010fe2000001ff00 */
[----:B------:R-:W-:Y:S01]  /*1c90*/  CS2R R232, SRZ ;  /* 0x0000000000e87805 */ /* 0x000fe2000001ff00 */
[----:B------:R-:W-:Y:S01]  /*1ca0*/  CS2R R236, SRZ ;  /* 0x0000000000ec7805 */ /* 0x000fe2000001ff00 */
[----:B------:R-:W-:Y:S02]  /*1cb0*/  MOV R238, RZ ;  /* 0x000000ff00ee7202 */ /* 0x000fe40000000f00 */
[----:B------:R-:W-:Y:S02]  /*1cc0*/  MOV R231, RZ ;  /* 0x000000ff00e77202 */ /* 0x000fe40000000f00 */
.L_x_78:
[----:B----4-:R-:W-:Y:S05]  /*1cd0*/  BSYNC B0 ;  /* 0x0000000000007941 */ /* 0x010fea0003800000 */
.L_x_77:
[C---:B------:R-:W-:Y:S01]  /*1ce0*/  SHF.L.U32 R0, R244.reuse, R211, RZ ;  /* 0x000000d3f4007219 */ /* 0x040fe200000006ff */
[----:B------:R-:W0:Y:S01]  /*1cf0*/  LDGDEPBAR ;  /* 0x00000000000079af */ /* 0x000e220000000000 */
[----:B------:R-:W-:Y:S01]  /*1d00*/  SHF.L.U32 R2, R244, R12, RZ ;  /* 0x0000000cf4027219 */ /* 0x000fe200000006ff */
[----:B------:R-:W-:Y:S01]  /*1d10*/  IMAD.MOV.U32 R45, RZ, RZ, c[0x0][0x240] ;  /* 0x00009000ff2d7624 */ /* 0x000fe200078e00ff */
[----:B------:R-:W-:Y:S01]  /*1d20*/  LOP3.LUT P0, RZ, R0, R231, RZ, 0xc0, !PT ;  /* 0x000000e700ff7212 */ /* 0x000fe2000780c0ff */
[----:B------:R-:W-:Y:S01]  /*1d30*/  IMAD.MOV.U32 R46, RZ, RZ, c[0x0][0x244] ;  /* 0x00009100ff2e7624 */ /* 0x000fe200078e00ff */
[C---:B------:R-:W-:Y:S01]  /*1d40*/  LOP3.LUT P5, RZ, R2.reuse, R232, RZ, 0xc0, !PT ;  /* 0x000000e802ff7212 */ /* 0x040fe200078ac0ff */
[----:B------:R-:W-:Y:S01]  /*1d50*/  BSSY B0, `(.L_x_79) ;  /* 0x0000070000007945 */ /* 0x000fe20003800000 */
[----:B------:R-:W-:-:S02]  /*1d60*/  LOP3.LUT P2, RZ, R2, R233, RZ, 0xc0, !PT ;  /* 0x000000e902ff7212 */ /* 0x000fc4000784c0ff */
[----:B------:R-:W-:Y:S02]  /*1d70*/  PLOP3.LUT P5, PT, P5, P0, PT, 0x80, 0x0 ;  /* 0x000000000000781c */ /* 0x000fe40002fa1070 */
[C---:B------:R-:W-:Y:S02]  /*1d80*/  LOP3.LUT P0, RZ, R0.reuse, R234, RZ, 0xc0, !PT ;  /* 0x000000ea00ff7212 */ /* 0x040fe4000780c0ff */
[----:B------:R-:W-:Y:S02]  /*1d90*/  LOP3.LUT P6, RZ, R0, R235, RZ, 0xc0, !PT ;  /* 0x000000eb00ff7212 */ /* 0x000fe400078cc0ff */
[----:B------:R-:W-:Y:S02]  /*1da0*/  LOP3.LUT P1, RZ, R2, R236, RZ, 0xc0, !PT ;  /* 0x000000ec02ff7212 */ /* 0x000fe4000782c0ff */
[----:B------:R-:W-:Y:S02]  /*1db0*/  PLOP3.LUT P2, PT, P2, P0, PT, 0x80, 0x0 ;  /* 0x000000000000781c */ /* 0x000fe40001741070 */
[----:B------:R-:W-:-:S02]  /*1dc0*/  PLOP3.LUT P1, PT, P1, P6, PT, 0x80, 0x0 ;  /* 0x000000000000781c */ /* 0x000fc40000f2d070 */
[----:B------:R-:W-:Y:S01]  /*1dd0*/  ISETP.NE.AND P4, PT, R244, c[0x0][0x224], PT ;  /* 0x00008900f4007a0c */ /* 0x000fe20003f85270 */
[----:B------:R-:W-:Y:S01]  /*1de0*/  @!P5 IMAD.MOV.U32 R4, RZ, RZ, 0x7eff7eff ;  /* 0x7eff7effff04d424 */ /* 0x000fe200078e00ff */
[----:B------:R-:W-:Y:S01]  /*1df0*/  @!PT LDS RZ, [RZ] ;  /* 0x00000000fffff984 */ /* 0x000fe20000000800 */
[----:B------:R-:W-:Y:S01]  /*1e00*/  @!PT LDS RZ, [RZ] ;  /* 0x00000000fffff984 */ /* 0x000fe20000000800 */
[----:B------:R-:W-:Y:S01]  /*1e10*/  @!PT LDS RZ, [RZ] ;  /* 0x00000000fffff984 */ /* 0x000fe20000000800 */
[----:B------:R1:W-:Y:S01]  /*1e20*/  @P5 LDGSTS.E.LTC128B.128 [R209+0x80], [R18.64] ;  /* 0x0008000012d15fae */ /* 0x0003e2000b921d54 */
[----:B------:R-:W-:Y:S02]  /*1e30*/  LOP3.LUT P3, RZ, R0, R237, RZ, 0xc0, !PT ;  /* 0x000000ed00ff7212 */ /* 0x000fe4000786c0ff */
[--C-:B------:R-:W-:Y:S01]  /*1e40*/  IMAD.MOV.U32 R5, RZ, RZ, R4.reuse ;  /* 0x000000ffff057224 */ /* 0x100fe200078e0004 */
[----:B------:R-:W-:Y:S01]  /*1e50*/  LOP3.LUT P0, RZ, R2, R238, RZ, 0xc0, !PT ;  /* 0x000000ee02ff7212 */ /* 0x000fe2000780c0ff */
[--C-:B------:R-:W-:Y:S01]  /*1e60*/  IMAD.MOV.U32 R6, RZ, RZ, R4.reuse ;  /* 0x000000ffff067224 */ /* 0x100fe200078e0004 */
[----:B------:R-:W-:Y:S01]  /*1e70*/  SEL R15, RZ, c[0x0][0x228], P4 ;  /* 0x00008a00ff0f7a07 */ /* 0x000fe20002000000 */
[----:B------:R-:W-:Y:S01]  /*1e80*/  IMAD.MOV.U32 R7, RZ, RZ, R4 ;  /* 0x000000ffff077224 */ /* 0x000fe200078e0004 */
[----:B------:R-:W-:Y:S01]  /*1e90*/  PLOP3.LUT P0, PT, P0, P3, PT, 0x80, 0x0 ;  /* 0x000000000000781c */ /* 0x000fe20000707070 */
[----:B------:R-:W-:Y:S01]  /*1ea0*/  @!P2 IMAD.MOV.U32 R8, RZ, RZ, 0x7eff7eff ;  /* 0x7eff7effff08a424 */ /* 0x000fe200078e00ff */
[----:B------:R-:W-:Y:S01]  /*1eb0*/  IADD3 R205, R12, 0x1, RZ ;  /* 0x000000010ccd7810 */ /* 0x000fe20007ffe0ff */
[----:B------:R-:W-:Y:S01]  /*1ec0*/  IMAD.IADD R15, R27, 0x1, R15 ;  /* 0x000000011b0f7824 */ /* 0x000fe200078e020f */
[----:B------:R2:W-:Y:S01]  /*1ed0*/  @!P5 STS.128 [R31.X16+0x80], R4 ;  /* 0x000080041f00d388 */ /* 0x0005e2000000cc00 */
[----:B------:R-:W-:Y:S01]  /*1ee0*/  ISETP.NE.AND P5, PT, R245, 0x1, PT ;  /* 0x00000001f500780c */ /* 0x000fe20003fa5270 */
[--C-:B------:R-:W-:Y:S01]  /*1ef0*/  IMAD.MOV.U32 R9, RZ, RZ, R8.reuse ;  /* 0x000000ffff097224 */ /* 0x100fe200078e0008 */
[----:B------:R-:W-:Y:S01]  /*1f00*/  SEL R2, R45, c[0x0][0x238], !P4 ;  /* 0x00008e002d027a07 */ /* 0x000fe20006000000 */
[--C-:B------:R-:W-:Y:S01]  /*1f10*/  IMAD.MOV.U32 R10, RZ, RZ, R8.reuse ;  /* 0x000000ffff0a7224 */ /* 0x100fe200078e0008 */
[----:B------:R-:W-:Y:S01]  /*1f20*/  @!PT LDS RZ, [RZ] ;  /* 0x00000000fffff984 */ /* 0x000fe20000000800 */
[----:B------:R-:W-:Y:S01]  /*1f30*/  @!PT LDS RZ, [RZ] ;  /* 0x00000000fffff984 */ /* 0x000fe20000000800 */
[----:B------:R-:W-:Y:S01]  /*1f40*/  @!PT LDS RZ, [RZ] ;  /* 0x00000000fffff984 */ /* 0x000fe20000000800 */
[----:B------:R1:W-:Y:S01]  /*1f50*/  @P2 LDGSTS.E.LTC128B.128 [R208+0x80], [R20.64] ;  /* 0x0008000014d02fae */ /* 0x0003e2000b921d54 */
[----:B------:R-:W-:Y:S01]  /*1f60*/  IMAD.MOV.U32 R11, RZ, RZ, R8 ;  /* 0x000000ffff0b7224 */ /* 0x000fe200078e0008 */
[----:B------:R-:W-:-:S02]  /*1f70*/  SEL R3, R46, c[0x0][0x23c], !P4 ;  /* 0x00008f002e037a07 */ /* 0x000fc40006000000 */
[----:B------:R-:W-:Y:S02]  /*1f80*/  SEL R29, R244, 0x2, !P5 ;  /* 0x00000002f41d7807 */ /* 0x000fe40006800000 */
[----:B------:R3:W-:Y:S01]  /*1f90*/  @!P2 STS.128 [R30.X16+0x80], R8 ;  /* 0x000080081e00a388 */ /* 0x0007e2000000cc00 */
[----:B------:R-:W-:Y:S02]  /*1fa0*/  ISETP.NE.AND P2, PT, R205, c[0x0][0x180], PT ;  /* 0x00006000cd007a0c */ /* 0x000fe40003f45270 */
[----:B------:R-:W-:Y:S01]  /*1fb0*/  @!P5 IADD3 R28, R28, 0x20, RZ ;  /* 0x000000201c1cd810 */ /* 0x000fe20007ffe0ff */
[----:B------:R-:W-:Y:S01]  /*1fc0*/  @!PT LDS RZ, [RZ] ;  /* 0x00000000fffff984 */ /* 0x000fe20000000800 */
[----:B------:R-:W-:Y:S01]  /*1fd0*/  @!PT LDS RZ, [RZ] ;  /* 0x00000000fffff984 */ /* 0x000fe20000000800 */
[----:B------:R-:W-:Y:S01]  /*1fe0*/  @!PT LDS RZ, [RZ] ;  /* 0x00000000fffff984 */ /* 0x000fe20000000800 */
[----:B------:R1:W-:Y:S01]  /*1ff0*/  @P1 LDGSTS.E.LTC128B.128 [R209+0x1080], [R24.64] ;  /* 0x0108000018d11fae */ /* 0x0003e2000b921d54 */
[----:B------:R-:W-:Y:S02]  /*2000*/  SEL R32, R244, 0x2, !P4 ;  /* 0x00000002f4207807 */ /* 0x000fe40006000000 */
[----:B------:R-:W-:-:S04]  /*2010*/  ISETP.GE.AND P6, PT, R28, c[0x0][0x16c], PT ;  /* 0x00005b001c007a0c */ /* 0x000fc80003fc6270 */
[----:B------:R-:W-:-:S03]  /*2020*/  ISETP.LT.U32.AND P6, PT, R226, 0x8, !P6 ;  /* 0x00000008e200780c */ /* 0x000fc600077c1070 */
[----:B------:R-:W-:Y:S02]  /*2030*/  @!P2 IMAD.MOV.U32 R205, RZ, RZ, RZ ;  /* 0x000000ffffcda224 */ /* 0x000fe400078e00ff */
[----:B--2---:R-:W-:-:S04]  /*2040*/  @!P1 IMAD.MOV.U32 R4, RZ, RZ, 0x7eff7eff ;  /* 0x7eff7effff049424 */ /* 0x004fc800078e00ff */
[--C-:B------:R-:W-:Y:S02]  /*2050*/  IMAD.MOV.U32 R5, RZ, RZ, R4.reuse ;  /* 0x000000ffff057224 */ /* 0x100fe400078e0004 */
[--C-:B------:R-:W-:Y:S02]  /*2060*/  IMAD.MOV.U32 R6, RZ, RZ, R4.reuse ;  /* 0x000000ffff067224 */ /* 0x100fe400078e0004 */
[----:B------:R-:W-:Y:S01]  /*2070*/  IMAD.MOV.U32 R7, RZ, RZ, R4 ;  /* 0x000000ffff077224 */ /* 0x000fe200078e0004 */
[----:B---3--:R-:W-:Y:S01]  /*2080*/  @!P2 IADD3 R9, R211, 0x1, RZ ;  /* 0x00000001d309a810 */ /* 0x008fe20007ffe0ff */
[----:B------:R-:W-:-:S03]  /*2090*/  IMAD.MOV.U32 R8, RZ, RZ, RZ ;  /* 0x000000ffff087224 */ /* 0x000fc600078e00ff */
[----:B------:R2:W-:Y:S01]  /*20a0*/  @!P1 STS.128 [R31.X16+0x1080], R4 ;  /* 0x001080041f009388 */ /* 0x0005e2000000cc00 */
[----:B------:R-:W-:-:S03]  /*20b0*/  ISETP.GE.U32.AND P1, PT, R15, R239, PT ;  /* 0x000000ef0f00720c */ /* 0x000fc60003f26070 */
[----:B------:R-:W-:Y:S01]  /*20c0*/  @!PT LDS RZ, [RZ] ;  /* 0x00000000fffff984 */ /* 0x000fe20000000800 */
[----:B------:R-:W-:Y:S01]  /*20d0*/  @!PT LDS RZ, [RZ] ;  /* 0x00000000fffff984 */ /* 0x000fe20000000800 */
[----:B------:R-:W-:Y:S01]  /*20e0*/  @!PT LDS RZ, [RZ] ;  /* 0x00000000fffff984 */ /* 0x000fe20000000800 */
[----:B------:R1:W-:Y:S01]  /*20f0*/  @P0 LDGSTS.E.LTC128B.128 [R208+0x1080], [R22.64] ;  /* 0x0108000016d00fae */ /* 0x0003e2000b921d54 */
[----:B------:R-:W-:Y:S02]  /*2100*/  SEL R14, R14, RZ, !P1 ;  /* 0x000000ff0e0e7207 */ /* 0x000fe40004800000 */
[----:B------:R-:W-:-:S03]  /*2110*/  IADD3 R2, P1, R2, R16, RZ ;  /* 0x0000001002027210 */ /* 0x000fc60007f3e0ff */
[----:B------:R-:W-:Y:S02]  /*2120*/  IMAD.SHL.U32 R0, R14, 0x10, RZ ;  /* 0x000000100e007824 */ /* 0x000fe400078e00ff */
[----:B------:R-:W-:-:S03]  /*2130*/  IMAD.X R3, R3, 0x1, R17, P1 ;  /* 0x0000000103037824 */ /* 0x000fc600008e0611 */
[----:B------:R-:W-:Y:S01]  /*2140*/  LOP3.LUT P3, RZ, R0, 0x10, RZ, 0xc0, !PT ;  /* 0x0000001000ff7812 */ /* 0x000fe2000786c0ff */
[----:B------:R-:W-:Y:S02]  /*2150*/  IMAD.SHL.U32 R0, R14, 0x8, RZ ;  /* 0x000000080e007824 */ /* 0x000fe400078e00ff */
[----:B--2---:R-:W-:-:S04]  /*2160*/  @!P0 IMAD.MOV.U32 R4, RZ, RZ, 0x7eff7eff ;  /* 0x7eff7effff048424 */ /* 0x004fc800078e00ff */
[--C-:B------:R-:W-:Y:S02]  /*2170*/  IMAD.MOV.U32 R5, RZ, RZ, R4.reuse ;  /* 0x000000ffff057224 */ /* 0x100fe400078e0004 */
[--C-:B------:R-:W-:Y:S02]  /*2180*/  IMAD.MOV.U32 R6, RZ, RZ, R4.reuse ;  /* 0x000000ffff067224 */ /* 0x100fe400078e0004 */
[----:B------:R-:W-:-:S05]  /*2190*/  IMAD.MOV.U32 R7, RZ, RZ, R4 ;  /* 0x000000ffff077224 */ /* 0x000fca00078e0004 */
[----:B------:R2:W-:Y:S01]  /*21a0*/  @!P0 STS.128 [R30.X16+0x1080], R4 ;  /* 0x001080041e008388 */ /* 0x0005e2000000cc00 */
[----:B------:R-:W-:-:S04]  /*21b0*/  @!P2 ISETP.GE.AND P0, PT, R9, c[0x0][0x17c], PT ;  /* 0x00005f000900aa0c */ /* 0x000fc80003f06270 */
[----:B------:R-:W-:Y:S02]  /*21c0*/  @!P2 SEL R8, R244, 0x2, !P0 ;  /* 0x00000002f408a807 */ /* 0x000fe40004000000 */
[----:B------:R-:W-:Y:S01]  /*21d0*/  @!P2 SEL R211, R9, RZ, !P0 ;  /* 0x000000ff09d3a207 */ /* 0x000fe20004000000 */
[----:B--2---:R-:W-:-:S05]  /*21e0*/  IMAD.WIDE R4, R28, 0x2, R228 ;  /* 0x000000021c047825 */ /* 0x004fca00078e02e4 */
[----:B------:R-:W-:Y:S01]  /*21f0*/  @!PT LDS RZ, [RZ] ;  /* 0x00000000fffff984 */ /* 0x000fe20000000800 */
[----:B------:R-:W-:Y:S01]  /*2200*/  @!PT LDS RZ, [RZ] ;  /* 0x00000000fffff984 */ /* 0x000fe20000000800 */
[----:B------:R-:W-:Y:S01]  /*2210*/  @!PT LDS RZ, [RZ] ;  /* 0x00000000fffff984 */ /* 0x000fe20000000800 */
[----:B------:R2:W-:Y:S01]  /*2220*/  @P6 LDGSTS.E.LTC128B.128 [R230+0x10080], [R4.64] ;  /* 0x1008000004e66fae */ /* 0x0005e2000b921d54 */
[----:B------:R-:W-:Y:S01]  /*2230*/  LOP3.LUT P6, RZ, R0, 0x10, RZ, 0xc0, !PT ;  /* 0x0000001000ff7812 */ /* 0x000fe200078cc0ff */
[----:B------:R-:W-:Y:S02]  /*2240*/  IMAD R0, R8, R40, c[0x2][0x0] ;  /* 0x0080000008007624 */ /* 0x000fe400078e0228 */
[----:B------:R3:W-:Y:S01]  /*2250*/  LDGSTS.E.BYPASS.LTC128B.128 [R209+0x8080], [R2.64], P3 ;  /* 0x0808000002d17fae */ /* 0x0007e20009901d54 */
[----:B--2---:R-:W-:Y:S01]  /*2260*/  IMAD.SHL.U32 R5, R14, 0x4, RZ ;  /* 0x000000040e057824 */ /* 0x004fe200078e00ff */
[----:B------:R-:W-:-:S04]  /*2270*/  IADD3 R4, P1, R2, c[0x0][0x230], RZ ;  /* 0x00008c0002047a10 */ /* 0x000fc80007f3e0ff */
[----:B------:R-:W-:Y:S02]  /*2280*/  LOP3.LUT P3, RZ, R5, 0x10, RZ, 0xc0, !PT ;  /* 0x0000001005ff7812 */ /* 0x000fe4000786c0ff */
[----:B------:R-:W-:Y:S02]  /*2290*/  IADD3.X R5, R3, c[0x0][0x234], RZ, P1, !PT ;  /* 0x00008d0003057a10 */ /* 0x000fe40000ffe4ff */
[----:B---3--:R2:W3:Y:S01]  /*22a0*/  LDC.64 R2, c[0x0][R0+0x160] ;  /* 0x0000580000027b82 */ /* 0x0084e20000000a00 */
[----:B------:R-:W-:Y:S02]  /*22b0*/  IADD3 R6, P1, R4, c[0x0][0x230], RZ ;  /* 0x00008c0004067a10 */ /* 0x000fe40007f3e0ff */
[----:B------:R4:W-:Y:S02]  /*22c0*/  LDGSTS.E.BYPASS.LTC128B.128 [R208+0x8080], [R4.64], P6 ;  /* 0x0808000004d07fae */ /* 0x0009e4000b101d54 */
[----:B------:R-:W-:-:S05]  /*22d0*/  IADD3.X R7, R5, c[0x0][0x234], RZ, P1, !PT ;  /* 0x00008d0005077a10 */ /* 0x000fca0000ffe4ff */
[----:B------:R5:W-:Y:S01]  /*22e0*/  LDGSTS.E.BYPASS.LTC128B.128 [R209+0x9080], [R6.64], P3 ;  /* 0x0908000006d17fae */ /* 0x000be20009901d54 */
[----:B------:R-:W-:Y:S01]  /*22f0*/  ISETP.NE.AND P3, PT, R8, 0x2, PT ;  /* 0x000000020800780c */ /* 0x000fe20003f65270 */
[----:B--2---:R-:W-:-:S12]  /*2300*/  IMAD.SHL.U32 R0, R14, 0x2, RZ ;  /* 0x000000020e007824 */ /* 0x004fd800078e00ff */
[----:B------:R-:W-:Y:S02]  /*2310*/  @!P3 IADD3 R213, R213, c[0x0][0x1f0], RZ ;  /* 0x00007c00d5d5ba10 */ /* 0x000fe40007ffe0ff */
[----:B---3--:R-:W-:Y:S02]  /*2320*/  IADD3 R10, P3, R2, R20, RZ ;  /* 0x00000014020a7210 */ /* 0x008fe40007f7e0ff */
[----:B------:R-:W-:Y:S02]  /*2330*/  LOP3.LUT P6, RZ, R0, 0x10, RZ, 0xc0, !PT ;  /* 0x0000001000ff7812 */ /* 0x000fe400078cc0ff */
[----:B----4-:R-:W-:Y:S01]  /*2340*/  IADD3 R4, P1, R6, c[0x0][0x230], RZ ;  /* 0x00008c0006047a10 */ /* 0x010fe20007f3e0ff */
[----:B------:R-:W-:Y:S01]  /*2350*/  IMAD.X R11, R3, 0x1, R21, P3 ;  /* 0x00000001030b7824 */ /* 0x000fe200018e0615 */
[----:B------:R-:W-:Y:S02]  /*2360*/  ISETP.GE.U32.AND P3, PT, R213, c[0x0][0x16c], PT ;  /* 0x00005b00d5007a0c */ /* 0x000fe40003f66070 */
[----:B------:R-:W-:-:S02]  /*2370*/  IADD3.X R5, R7, c[0x0][0x234], RZ, P1, !PT ;  /* 0x00008d0007057a10 */ /* 0x000fc40000ffe4ff */
[C---:B------:R-:W-:Y:S02]  /*2380*/  IADD3 R12, P0, R2.reuse, R18, RZ ;  /* 0x00000012020c7210 */ /* 0x040fe40007f1e0ff */
[----:B------:R-:W-:-:S03]  /*2390*/  IADD3 R8, P1, R2, R24, RZ ;  /* 0x0000001802087210 */ /* 0x000fc60007f3e0ff */
[----:B------:R1:W-:Y:S01]  /*23a0*/  LDGSTS.E.BYPASS.LTC128B.128 [R208+0x9080], [R4.64], P6 ;  /* 0x0908000004d07fae */ /* 0x0003e2000b101d54 */
[C---:B------:R-:W-:Y:S01]  /*23b0*/  IMAD.X R13, R3.reuse, 0x1, R19, P0 ;  /* 0x00000001030d7824 */ /* 0x040fe200000e0613 */
[----:B-----5:R-:W-:Y:S01]  /*23c0*/  IADD3 R6, P0, R2, R22, RZ ;  /* 0x0000001602067210 */ /* 0x020fe20007f1e0ff */
[----:B------:R-:W-:-:S04]  /*23d0*/  IMAD.X R9, R3, 0x1, R25, P1 ;  /* 0x0000000103097824 */ /* 0x000fc800008e0619 */
[----:B------:R-:W-:Y:S01]  /*23e0*/  IMAD.X R7, R3, 0x1, R23, P0 ;  /* 0x0000000103077824 */ /* 0x000fe200000e0617 */
[----:B------:R-:W-:Y:S05]  /*23f0*/  @!P3 BRA `(.L_x_80) ;  /* 0x000000500000b947 */ /* 0x000fea0003800000 */
[----:B------:R-:W-:Y:S01]  /*2400*/  CS2R R234, SRZ ;  /* 0x0000000000ea7805 */ /* 0x000fe2000001ff00 */
[----:B------:R-:W-:Y:S01]  /*2410*/  CS2R R232, SRZ ;  /* 0x0000000000e87805 */ /* 0x000fe2000001ff00 */
[----:B------:R-:W-:Y:S01]  /*2420*/  CS2R R236, SRZ ;  /* 0x0000000000ec7805 */ /* 0x000fe2000001ff00 */
[----:B------:R-:W-:Y:S02]  /*2430*/  MOV R238, RZ ;  /* 0x000000ff00ee7202 */ /* 0x000fe40000000f00 */
[----:B------:R-:W-:Y:S02]  /*2440*/  MOV R231, RZ ;  /* 0x000000ff00e77202 */ /* 0x000fe40000000f00 */
.L_x_80:
[----:B------:R-:W-:Y:S05]  /*2450*/  BSYNC B0 ;  /* 0x0000000000007941 */ /* 0x000fea0003800000 */
.L_x_79:
[C---:B------:R-:W-:Y:S01]  /*2460*/  SHF.L.U32 R0, R244.reuse, R211, RZ ;  /* 0x000000d3f4007219 */ /* 0x040fe200000006ff */
[----:B------:R-:W0:Y:S01]  /*2470*/  LDGDEPBAR ;  /* 0x00000000000079af */ /* 0x000e220000000000 */
[----:B------:R-:W-:Y:S01]  /*2480*/  SHF.L.U32 R2, R244, R205, RZ ;  /* 0x000000cdf4027219 */ /* 0x000fe200000006ff */
[----:B------:R-:W-:Y:S01]  /*2490*/  BSSY B0, `(.L_x_81) ;  /* 0x0000071000007945 */ /* 0x000fe20003800000 */
[----:B------:R-:W-:-:S02]  /*24a0*/  LOP3.LUT P1, RZ, R0, R231, RZ, 0xc0, !PT ;  /* 0x000000e700ff7212 */ /* 0x000fc4000782c0ff */
[----:B------:R-:W-:Y:S02]  /*24b0*/  LOP3.LUT P0, RZ, R2, R232, RZ, 0xc0, !PT ;  /* 0x000000e802ff7212 */ /* 0x000fe4000780c0ff */
[----:B------:R-:W-:Y:S02]  /*24c0*/  LOP3.LUT P3, RZ, R0, R234, RZ, 0xc0, !PT ;  /* 0x000000ea00ff7212 */ /* 0x000fe4000786c0ff */
[----:B------:R-:W-:Y:S02]  /*24d0*/  PLOP3.LUT P0, PT, P0, P1, PT, 0x80, 0x0 ;  /* 0x000000000000781c */ /* 0x000fe40000703070 */
[----:B------:R-:W-:Y:S02]  /*24e0*/  LOP3.LUT P2, RZ, R2, R233, RZ, 0xc0, !PT ;  /* 0x000000e902ff7212 */ /* 0x000fe4000784c0ff */
[----:B------:R-:W-:Y:S02]  /*24f0*/  ISETP.NE.AND P4, PT, R32, c[0x0][0x224], PT ;  /* 0x0000890020007a0c */ /* 0x000fe40003f85270 */
[----:B------:R-:W-:-:S02]  /*2500*/  PLOP3.LUT P2, PT, P2, P3, PT, 0x80, 0x0 ;  /* 0x000000000000781c */ /* 0x000fc40001747070 */
[----:B------:R-:W-:Y:S02]  /*2510*/  LOP3.LUT P1, RZ, R0, R235, RZ, 0xc0, !PT ;  /* 0x000000eb00ff7212 */ /* 0x000fe4000782c0ff */
[----:B------:R-:W-:Y:S02]  /*2520*/  LOP3.LUT P3, RZ, R2, R236, RZ, 0xc0, !PT ;  /* 0x000000ec02ff7212 */ /* 0x000fe4000786c0ff */
[----:B------:R-:W-:Y:S01]  /*2530*/  SEL R44, RZ, c[0x0][0x228], P4 ;  /* 0x00008a00ff2c7a07 */ /* 0x000fe20002000000 */
[----:B------:R-:W-:Y:S01]  /*2540*/  @!P0 IMAD.MOV.U32 R16, RZ, RZ, 0x7eff7eff ;  /* 0x7eff7effff108424 */ /* 0x000fe200078e00ff */
[----:B------:R-:W-:Y:S01]  /*2550*/  @!PT LDS RZ, [RZ] ;  /* 0x00000000fffff984 */ /* 0x000fe20000000800 */
[----:B------:R-:W-:Y:S01]  /*2560*/  @!PT LDS RZ, [RZ] ;  /* 0x00000000fffff984 */ /* 0x000fe20000000800 */
[----:B------:R-:W-:Y:S01]  /*2570*/  @!PT LDS RZ, [RZ] ;  /* 0x00000000fffff984 */ /* 0x000fe20000000800 */
[----:B------:R2:W-:Y:S01]  /*2580*/  @P0 LDGSTS.E.LTC128B.128 [R209+0x100], [R12.64] ;  /* 0x001000000cd10fae */ /* 0x0005e2000b921d54 */
[----:B------:R-:W-:Y:S02]  /*2590*/  PLOP3.LUT P3, PT, P3, P1, PT, 0x80, 0x0 ;  /* 0x000000000000781c */ /* 0x000fe40001f63070 */
[--C-:B------:R-:W-:Y:S01]  /*25a0*/  IMAD.MOV.U32 R17, RZ, RZ, R16.reuse ;  /* 0x000000ffff117224 */ /* 0x100fe200078e0010 */
[----:B------:R-:W-:Y:S01]  /*25b0*/  LOP3.LUT P6, RZ, R0, R237, RZ, 0xc0, !PT ;  /* 0x000000ed00ff7212 */ /* 0x000fe200078cc0ff */
[--C-:B-1----:R-:W-:Y:S01]  /*25c0*/  IMAD.MOV.U32 R18, RZ, RZ, R16.reuse ;  /* 0x000000ffff127224 */ /* 0x102fe200078e0010 */
[----:B------:R-:W-:Y:S01]  /*25d0*/  ISETP.NE.AND P5, PT, R29, R245, PT ;  /* 0x000000f51d00720c */ /* 0x000fe20003fa5270 */
[----:B------:R-:W-:Y:S01]  /*25e0*/  IMAD.MOV.U32 R19, RZ, RZ, R16 ;  /* 0x000000ffff137224 */ /* 0x000fe200078e0010 */
[----:B------:R-:W-:Y:S01]  /*25f0*/  IADD3 R0, R28, 0x20, RZ ;  /* 0x000000201c007810 */ /* 0x000fe20007ffe0ff */
[----:B------:R-:W-:Y:S01]  /*2600*/  IMAD.IADD R44, R15, 0x1, R44 ;  /* 0x000000010f2c7824 */ /* 0x000fe200078e022c */
[----:B------:R-:W-:-:S02]  /*2610*/  IADD3 R205, R205, 0x1, RZ ;  /* 0x00000001cdcd7810 */ /* 0x000fc40007ffe0ff */
[----:B------:R1:W-:Y:S01]  /*2620*/  @!P0 STS.128 [R31.X16+0x100], R16 ;  /* 0x000100101f008388 */ /* 0x0003e2000000cc00 */
[----:B------:R-:W-:Y:S01]  /*2630*/  LOP3.LUT P0, RZ, R2, R238, RZ, 0xc0, !PT ;  /* 0x000000ee02ff7212 */ /* 0x000fe2000780c0ff */
[----:B------:R-:W-:Y:S01]  /*2640*/  @!P3 IMAD.MOV.U32 R24, RZ, RZ, 0x7eff7eff ;  /* 0x7eff7effff18b424 */ /* 0x000fe200078e00ff */
[----:B------:R-:W-:Y:S01]  /*2650*/  SEL R28, R0, R28, !P5 ;  /* 0x0000001c001c7207 */ /* 0x000fe20006800000 */
[----:B------:R-:W-:Y:S01]  /*2660*/  @!PT LDS RZ, [RZ] ;  /* 0x00000000fffff984 */ /* 0x000fe20000000800 */
[----:B------:R-:W-:Y:S01]  /*2670*/  @!PT LDS RZ, [RZ] ;  /* 0x00000000fffff984 */ /* 0x000fe20000000800 */
[----:B------:R-:W-:Y:S01]  /*2680*/  @!PT LDS RZ, [RZ] ;  /* 0x00000000fffff984 */ /* 0x000fe20000000800 */
[----:B------:R2:W-:Y:S01]  /*2690*/  @P2 LDGSTS.E.LTC128B.128 [R208+0x100], [R10.64] ;  /* 0x001000000ad02fae */ /* 0x0005e2000b921d54 */
[----:B------:R-:W-:Y:S01]  /*26a0*/  PLOP3.LUT P0, PT, P0, P6, PT, 0x80, 0x0 ;  /* 0x000000000000781c */ /* 0x000fe2000070d070 */
[--C-:B------:R-:W-:Y:S01]  /*26b0*/  IMAD.MOV.U32 R25, RZ, RZ, R24.reuse ;  /* 0x000000ffff197224 */ /* 0x100fe200078e0018 */
[----:B------:R-:W-:Y:S01]  /*26c0*/  ISETP.GE.AND P6, PT, R28, c[0x0][0x16c], PT ;  /* 0x00005b001c007a0c */ /* 0x000fe20003fc6270 */
[--C-:B------:R-:W-:Y:S01]  /*26d0*/  IMAD.MOV.U32 R26, RZ, RZ, R24.reuse ;  /* 0x000000ffff1a7224 */ /* 0x100fe200078e0018 */
[----:B------:R-:W-:Y:S01]  /*26e0*/  SEL R2, R45, c[0x0][0x238], !P4 ;  /* 0x00008e002d027a07 */ /* 0x000fe20006000000 */
[----:B------:R-:W-:Y:S01]  /*26f0*/  IMAD.MOV.U32 R27, RZ, RZ, R24 ;  /* 0x000000ffff1b7224 */ /* 0x000fe200078e0018 */
[----:B------:R-:W-:-:S02]  /*2700*/  ISETP.LT.U32.AND P6, PT, R226, 0x8, !P6 ;  /* 0x00000008e200780c */ /* 0x000fc400077c1070 */
[----:B------:R-:W-:Y:S02]  /*2710*/  IADD3 R2, P1, R2, R4, RZ ;  /* 0x0000000402027210 */ /* 0x000fe40007f3e0ff */
[----:B------:R-:W-:-:S03]  /*2720*/  SEL R3, R46, c[0x0][0x23c], !P4 ;  /* 0x00008f002e037a07 */ /* 0x000fc60006000000 */
[----:B------:R-:W-:Y:S02]  /*2730*/  @!P0 IMAD.MOV.U32 R20, RZ, RZ, 0x7eff7eff ;  /* 0x7eff7effff148424 */ /* 0x000fe400078e00ff */
[----:B------:R-:W-:Y:S02]  /*2740*/  IMAD.X R3, R3, 0x1, R5, P1 ;  /* 0x0000000103037824 */ /* 0x000fe400008e0605 */
[--C-:B------:R-:W-:Y:S02]  /*2750*/  IMAD.MOV.U32 R21, RZ, RZ, R20.reuse ;  /* 0x000000ffff157224 */ /* 0x100fe400078e0014 */
[--C-:B------:R-:W-:Y:S02]  /*2760*/  IMAD.MOV.U32 R22, RZ, RZ, R20.reuse ;  /* 0x000000ffff167224 */ /* 0x100fe400078e0014 */
[----:B------:R-:W-:Y:S02]  /*2770*/  IMAD.MOV.U32 R23, RZ, RZ, R20 ;  /* 0x000000ffff177224 */ /* 0x000fe400078e0014 */
[----:B-1----:R-:W-:-:S04]  /*2780*/  @!P2 IMAD.MOV.U32 R16, RZ, RZ, 0x7eff7eff ;  /* 0x7eff7effff10a424 */ /* 0x002fc800078e00ff */
[--C-:B------:R-:W-:Y:S02]  /*2790*/  IMAD.MOV.U32 R17, RZ, RZ, R16.reuse ;  /* 0x000000ffff117224 */ /* 0x100fe400078e0010 */
[--C-:B------:R-:W-:Y:S02]  /*27a0*/  IMAD.MOV.U32 R18, RZ, RZ, R16.reuse ;  /* 0x000000ffff127224 */ /* 0x100fe400078e0010 */
[----:B------:R-:W-:-:S05]  /*27b0*/  IMAD.MOV.U32 R19, RZ, RZ, R16 ;  /* 0x000000ffff137224 */ /* 0x000fca00078e0010 */
[----:B------:R1:W-:Y:S01]  /*27c0*/  @!P2 STS.128 [R30.X16+0x100], R16 ;  /* 0x000100101e00a388 */ /* 0x0003e2000000cc00 */
[----:B------:R-:W-:-:S03]  /*27d0*/  ISETP.GE.U32.AND P2, PT, R44, R239, PT ;  /* 0x000000ef2c00720c */ /* 0x000fc60003f46070 */
[----:B------:R-:W-:Y:S01]  /*27e0*/  @!PT LDS RZ, [RZ] ;  /* 0x00000000fffff984 */ /* 0x000fe20000000800 */
[----:B------:R-:W-:Y:S01]  /*27f0*/  @!PT LDS RZ, [RZ] ;  /* 0x00000000fffff984 */ /* 0x000fe20000000800 */
[----:B------:R-:W-:Y:S01]  /*2800*/  @!PT LDS RZ, [RZ] ;  /* 0x00000000fffff984 */ /* 0x000fe20000000800 */
[----:B------:R2:W-:Y:S04]  /*2810*/  @P3 LDGSTS.E.LTC128B.128 [R209+0x1100], [R8.64] ;  /* 0x0110000008d13fae */ /* 0x0005e8000b921d54 */
[----:B------:R2:W-:Y:S04]  /*2820*/  @!P3 STS.128 [R31.X16+0x1100], R24 ;  /* 0x001100181f00b388 */ /* 0x0005e8000000cc00 */
[----:B------:R-:W-:Y:S01]  /*2830*/  @!PT LDS RZ, [RZ] ;  /* 0x00000000fffff984 */ /* 0x000fe20000000800 */
[----:B------:R-:W-:Y:S01]  /*2840*/  @!PT LDS RZ, [RZ] ;  /* 0x00000000fffff984 */ /* 0x000fe20000000800 */
[----:B------:R-:W-:Y:S01]  /*2850*/  @!PT LDS RZ, [RZ] ;  /* 0x00000000fffff984 */ /* 0x000fe20000000800 */
[----:B------:R2:W-:Y:S04]  /*2860*/  @P0 LDGSTS.E.LTC128B.128 [R208+0x1100], [R6.64] ;  /* 0x0110000006d00fae */ /* 0x0005e8000b921d54 */
[----:B------:R2:W-:Y:S01]  /*2870*/  @!P0 STS.128 [R30.X16+0x1100], R20 ;  /* 0x001100141e008388 */ /* 0x0005e2000000cc00 */
[----:B-1----:R-:W-:Y:S01]  /*2880*/  SEL R16, R14, RZ, !P2 ;  /* 0x000000ff0e107207 */ /* 0x002fe20005000000 */
[----:B------:R-:W-:Y:S01]  /*2890*/  IMAD.WIDE R14, R28, 0x2, R228 ;  /* 0x000000021c0e7825 */ /* 0x000fe200078e02e4 */
[----:B------:R-:W-:-:S03]  /*28a0*/  ISETP.NE.AND P2, PT, R205, c[0x0][0x180], PT ;  /* 0x00006000cd007a0c */ /* 0x000fc60003f45270 */
[C---:B------:R-:W-:Y:S01]  /*28b0*/  IMAD.SHL.U32 R0, R16.reuse, 0x10, RZ ;  /* 0x0000001010007824 */ /* 0x040fe200078e00ff */
[----:B------:R-:W-:Y:S01]  /*28c0*/  @!PT LDS RZ, [RZ] ;  /* 0x00000000fffff984 */ /* 0x000fe20000000800 */
[----:B------:R-:W-:Y:S01]  /*28d0*/  @!PT LDS RZ, [RZ] ;  /* 0x00000000fffff984 */ /* 0x000fe20000000800 */
[----:B------:R-:W-:Y:S01]  /*28e0*/  @!PT LDS RZ, [RZ] ;  /* 0x00000000fffff984 */ /* 0x000fe20000000800 */
[----:B------:R1:W-:Y:S01]  /*28f0*/  @P6 LDGSTS.E.LTC128B.128 [R230+0x10100], [R14.64] ;  /* 0x101000000ee66fae */ /* 0x0003e2000b921d54 */
[C---:B------:R-:W-:Y:S02]  /*2900*/  IMAD.SHL.U32 R4, R16.reuse, 0x8, RZ ;  /* 0x0000000810047824 */ /* 0x040fe400078e00ff */
[----:B------:R-:W-:Y:S01]  /*2910*/  IMAD.SHL.U32 R5, R16, 0x4, RZ ;  /* 0x0000000410057824 */ /* 0x000fe200078e00ff */
[----:B------:R-:W-:Y:S01]  /*2920*/  LOP3.LUT P3, RZ, R0, 0x10, RZ, 0xc0, !PT ;  /* 0x0000001000ff7812 */ /* 0x000fe2000786c0ff */
[----:B------:R-:W-:Y:S01]  /*2930*/  IMAD.MOV.U32 R0, RZ, RZ, RZ ;  /* 0x000000ffff007224 */ /* 0x000fe200078e00ff */
[----:B------:R-:W-:Y:S02]  /*2940*/  LOP3.LUT P6, RZ, R4, 0x10, RZ, 0xc0, !PT ;  /* 0x0000001004ff7812 */ /* 0x000fe400078cc0ff */
[----:B------:R-:W-:Y:S01]  /*2950*/  IADD3 R4, P1, R2, c[0x0][0x230], RZ ;  /* 0x00008c0002047a10 */ /* 0x000fe20007f3e0ff */
[----:B------:R-:W-:Y:S01]  /*2960*/  @!P2 IMAD.MOV.U32 R205, RZ, RZ, RZ ;  /* 0x000000ffffcda224 */ /* 0x000fe200078e00ff */
[----:B------:R-:W-:-:S04]  /*2970*/  @!P2 IADD3 R17, R211, 0x1, RZ ;  /* 0x00000001d311a810 */ /* 0x000fc80007ffe0ff */
[----:B------:R-:W-:-:S03]  /*2980*/  @!P2 ISETP.GE.AND P0, PT, R17, c[0x0][0x17c], PT ;  /* 0x00005f001100aa0c */ /* 0x000fc60003f06270 */
[----:B------:R3:W-:Y:S01]  /*2990*/  LDGSTS.E.BYPASS.LTC128B.128 [R209+0x8100], [R2.64], P3 ;  /* 0x0810000002d17fae */ /* 0x0007e20009901d54 */
[----:B------:R-:W-:Y:S02]  /*29a0*/  @!P2 SEL R0, R244, 0x2, !P0 ;  /* 0x00000002f400a807 */ /* 0x000fe40004000000 */
[----:B------:R-:W-:Y:S02]  /*29b0*/  LOP3.LUT P3, RZ, R5, 0x10, RZ, 0xc0, !PT ;  /* 0x0000001005ff7812 */ /* 0x000fe4000786c0ff */
[----:B------:R-:W-:Y:S01]  /*29c0*/  IADD3.X R5, R3, c[0x0][0x234], RZ, P1, !PT ;  /* 0x00008d0003057a10 */ /* 0x000fe20000ffe4ff */
[----:B------:R-:W-:Y:S01]  /*29d0*/  IMAD R18, R0, R40, c[0x2][0x0] ;  /* 0x0080000000127624 */ /* 0x000fe200078e0228 */
[----:B------:R-:W-:Y:S01]  /*29e0*/  @!P2 SEL R211, R17, RZ, !P0 ;  /* 0x000000ff11d3a207 */ /* 0x000fe20004000000 */
[----:B-1----:R-:W-:Y:S02]  /*29f0*/  IMAD.SHL.U32 R14, R16, 0x2, RZ ;  /* 0x00000002100e7824 */ /* 0x002fe400078e00ff */
[----:B------:R2:W-:Y:S02]  /*2a00*/  LDGSTS.E.BYPASS.LTC128B.128 [R208+0x8100], [R4.64], P6 ;  /* 0x0810000004d07fae */ /* 0x0005e4000b101d54 */
[----:B------:R-:W1:Y:S01]  /*2a10*/  LDC.64 R18, c[0x0][R18+0x160] ;  /* 0x0000580012127b82 */ /* 0x000e620000000a00 */
[----:B------:R-:W-:-:S02]  /*2a20*/  LOP3.LUT P6, RZ, R14, 0x10, RZ, 0xc0, !PT ;  /* 0x000000100eff7812 */ /* 0x000fc400078cc0ff */
[----:B---3--:R-:W-:-:S04]  /*2a30*/  IADD3 R2, P1, R4, c[0x0][0x230], RZ ;  /* 0x00008c0004027a10 */ /* 0x008fc80007f3e0ff */
[----:B------:R-:W-:Y:S02]  /*2a40*/  IADD3.X R3, R5, c[0x0][0x234], RZ, P1, !PT ;  /* 0x00008d0005037a10 */ /* 0x000fe40000ffe4ff */
[----:B------:R-:W-:-:S03]  /*2a50*/  ISETP.NE.AND P1, PT, R0, 0x2, PT ;  /* 0x000000020000780c */ /* 0x000fc60003f25270 */
[----:B------:R2:W-:Y:S01]  /*2a60*/  LDGSTS.E.BYPASS.LTC128B.128 [R209+0x9100], [R2.64], P3 ;  /* 0x0910000002d17fae */ /* 0x0005e20009901d54 */
[----:B------:R-:W-:-:S04]  /*2a70*/  IADD3 R14, P3, R2, c[0x0][0x230], RZ ;  /* 0x00008c00020e7a10 */ /* 0x000fc80007f7e0ff */
[----:B------:R-:W-:Y:S02]  /*2a80*/  IADD3.X R15, R3, c[0x0][0x234], RZ, P3, !PT ;  /* 0x00008d00030f7a10 */ /* 0x000fe40001ffe4ff */
[----:B-1----:R-:W-:-:S03]  /*2a90*/  IADD3 R217, P3, R18, R10, RZ ;  /* 0x0000000a12d97210 */ /* 0x002fc60007f7e0ff */
[----:B------:R2:W-:Y:S01]  /*2aa0*/  LDGSTS.E.BYPASS.LTC128B.128 [R208+0x9100], [R14.64], P6 ;  /* 0x091000000ed07fae */ /* 0x0005e2000b101d54 */
[----:B------:R-:W-:Y:S01]  /*2ab0*/  @!P1 IADD3 R213, R213, c[0x0][0x1f0], RZ ;  /* 0x00007c00d5d59a10 */ /* 0x000fe20007ffe0ff */
[----:B------:R-:W-:Y:S01]  /*2ac0*/  IMAD.X R215, R19, 0x1, R11, P3 ;  /* 0x0000000113d77824 */ /* 0x000fe200018e060b */
[C---:B------:R-:W-:Y:S02]  /*2ad0*/  IADD3 R218, P1, R18.reuse, R12, RZ ;  /* 0x0000000c12da7210 */ /* 0x040fe40007f3e0ff */
[----:B------:R-:W-:Y:S02]  /*2ae0*/  ISETP.GE.U32.AND P0, PT, R213, c[0x0][0x16c], PT ;  /* 0x00005b00d5007a0c */ /* 0x000fe40003f06070 */
[C---:B------:R-:W-:Y:S01]  /*2af0*/  IADD3 R221, P3, R18.reuse, R8, RZ ;  /* 0x0000000812dd7210 */ /* 0x040fe20007f7e0ff */
[----:B------:R-:W-:Y:S01]  /*2b00*/  IMAD.X R216, R19, 0x1, R13, P1 ;  /* 0x0000000113d87824 */ /* 0x000fe200008e060d */
[----:B------:R-:W-:-:S03]  /*2b10*/  IADD3 R222, P1, R18, R6, RZ ;  /* 0x0000000612de7210 */ /* 0x000fc60007f3e0ff */
[C---:B------:R-:W-:Y:S02]  /*2b20*/  IMAD.X R219, R19.reuse, 0x1, R9, P3 ;  /* 0x0000000113db7824 */ /* 0x040fe400018e0609 */
[----:B------:R-:W-:-:S04]  /*2b30*/  IMAD.X R220, R19, 0x1, R7, P1 ;  /* 0x0000000113dc7824 */ /* 0x000fc800008e0607 */
[----:B------:R-:W-:Y:S05]  /*2b40*/  @!P0 BRA `(.L_x_82) ;  /* 0x0000005000008947 */ /* 0x000fea0003800000 */
[----:B------:R-:W-:Y:S01]  /*2b50*/  CS2R R234, SRZ ;  /* 0x0000000000ea7805 */ /* 0x000fe2000001ff00 */
[----:B------:R-:W-:Y:S01]  /*2b60*/  CS2R R232, SRZ ;  /* 0x0000000000e87805 */ /* 0x000fe2000001ff00 */
[----:B------:R-:W-:Y:S01]  /*2b70*/  CS2R R236, SRZ ;  /* 0x0000000000ec7805 */ /* 0x000fe2000001ff00 */
[----:B------:R-:W-:Y:S02]  /*2b80*/  MOV R238, RZ ;  /* 0x000000ff00ee7202 */ /* 0x000fe40000000f00 */
[----:B------:R-:W-:Y:S02]  /*2b90*/  MOV R231, RZ ;  /* 0x000000ff00e77202 */ /* 0x000fe40000000f00 */
.L_x_82:
[----:B------:R-:W-:Y:S05]  /*2ba0*/  BSYNC B0 ;  /* 0x0000000000007941 */ /* 0x000fea0003800000 */
.L_x_81:
[----:B------:R-:W0:Y:S01]  /*2bb0*/  LDGDEPBAR ;  /* 0x00000000000079af */ /* 0x000e220000000000 */
[----:B--2---:R-:W-:Y:S01]  /*2bc0*/  SHF.L.U32 R2, R244, R205, RZ ;  /* 0x000000cdf4027219 */ /* 0x004fe200000006ff */
[----:B------:R-:W-:Y:S01]  /*2bd0*/  USHF.L.U32 UR5, UR7, 0x4, URZ ;  /* 0x0000000407057899 */ /* 0x000fe2000800063f */
[----:B------:R-:W-:Y:S01]  /*2be0*/  IADD3 R8, R32, 0x1, RZ ;  /* 0x0000000120087810 */ /* 0x000fe20007ffe0ff */
[----:B------:R-:W-:Y:S01]  /*2bf0*/  ULEA UR4, UR6, 0x8000, 0x4 ;  /* 0x0000800006047891 */ /* 0x000fe2000f8e203f */
[----:B------:R-:W-:Y:S01]  /*2c00*/  LOP3.LUT P2, RZ, R2, R232, RZ, 0xc0, !PT ;  /* 0x000000e802ff7212 */ /* 0x000fe2000784c0ff */
[----:B------:R-:W-:Y:S01]  /*2c10*/  IMAD.SHL.U32 R4, R170, 0x10, RZ ;  /* 0x00000010aa047824 */ /* 0x000fe200078e00ff */
[----:B------:R-:W-:Y:S01]  /*2c20*/  LOP3.LUT P0, RZ, R2, R233, RZ, 0xc0, !PT ;  /* 0x000000e902ff7212 */ /* 0x000fe2000780c0ff */
[----:B------:R-:W-:Y:S01]  /*2c30*/  IMAD.MOV.U32 R214, RZ, RZ, c[0x0][0x1c4] ;  /* 0x00007100ffd67624 */ /* 0x000fe200078e00ff */
[----:B------:R-:W-:Y:S01]  /*2c40*/  IADD3 R9, R29, 0x1, RZ ;  /* 0x000000011d097810 */ /* 0x000fe20007ffe0ff */
[----:B------:R-:W-:Y:S01]  /*2c50*/  CS2R R102, SRZ ;  /* 0x0000000000667805 */ /* 0x000fe2000001ff00 */
[----:B------:R-:W-:Y:S01]  /*2c60*/  IADD3 R2, R33, UR7, RZ ;  /* 0x0000000721027c10 */ /* 0x000fe2000fffe0ff */
[----:B------:R-:W-:Y:S01]  /*2c70*/  CS2R R100, SRZ ;  /* 0x0000000000647805 */ /* 0x000fe2000001ff00 */
[----:B------:R-:W-:Y:S01]  /*2c80*/  SEL R8, R8, 0x1, P4 ;  /* 0x0000000108087807 */ /* 0x000fe20002000000 */
[----:B------:R-:W-:Y:S01]  /*2c90*/  CS2R R98, SRZ ;  /* 0x0000000000627805 */ /* 0x000fe2000001ff00 */
[----:B------:R-:W-:Y:S01]  /*2ca0*/  SHF.L.U32 R0, R244, R211, RZ ;  /* 0x000000d3f4007219 */ /* 0x000fe200000006ff */
[----:B------:R-:W-:Y:S01]  /*2cb0*/  IMAD.SHL.U32 R40, R2, 0x10, RZ ;  /* 0x0000001002287824 */ /* 0x000fe200078e00ff */
[----:B------:R-:W-:Y:S01]  /*2cc0*/  SEL R9, R9, 0x1, P5 ;  /* 0x0000000109097807 */ /* 0x000fe20002800000 */
[----:B------:R-:W-:Y:S01]  /*2cd0*/  CS2R R96, SRZ ;  /* 0x0000000000607805 */ /* 0x000fe2000001ff00 */
[----:B------:R-:W-:Y:S01]  /*2ce0*/  LEA R3, R33, UR5, 0x4 ;  /* 0x0000000521037c11 */ /* 0x000fe2000f8e20ff */
[----:B------:R-:W-:Y:S01]  /*2cf0*/  CS2R R106, SRZ ;  /* 0x00000000006a7805 */ /* 0x000fe2000001ff00 */
[----:B------:R-:W-:Y:S01]  /*2d00*/  ISETP.NE.AND P4, PT, R8, c[0x0][0x224], PT ;  /* 0x0000890008007a0c */ /* 0x000fe20003f85270 */
[----:B------:R-:W-:Y:S01]  /*2d10*/  CS2R R104, SRZ ;  /* 0x0000000000687805 */ /* 0x000fe2000001ff00 */
[----:B------:R-:W-:Y:S01]  /*2d20*/  LOP3.LUT P3, RZ, R0, R231, RZ, 0xc0, !PT ;  /* 0x000000e700ff7212 */ /* 0x000fe2000786c0ff */
[----:B------:R-:W-:-:S04]  /*2d30*/  DEPBAR.LE SB0, 0x2 ;  /* 0x000080800000791a */ /* 0x000fc80000000000 */
[----:B------:R-:W-:Y:S01]  /*2d40*/  BAR.SYNC.DEFER_BLOCKING 0x0 ;  /* 0x0000000000007b1d */ /* 0x000fe20000010000 */
[----:B------:R-:W-:Y:S01]  /*2d50*/  LOP3.LUT P1, RZ, R0, R234, RZ, 0xc0, !PT ;  /* 0x000000ea00ff7212 */ /* 0x000fe2000782c0ff */
[----:B------:R-:W-:Y:S01]  /*2d60*/  CS2R R94, SRZ ;  /* 0x00000000005e7805 */ /* 0x000fe2000001ff00 */
[C---:B------:R-:W-:Y:S01]  /*2d70*/  ISETP.NE.AND P5, PT, R9.reuse, R245, PT ;  /* 0x000000f50900720c */ /* 0x040fe20003fa5270 */
[----:B------:R-:W-:Y:S01]  /*2d80*/  CS2R R92, SRZ ;  /* 0x00000000005c7805 */ /* 0x000fe2000001ff00 */
[----:B------:R-:W-:Y:S01]  /*2d90*/  SEL R12, RZ, c[0x0][0x228], P4 ;  /* 0x00008a00ff0c7a07 */ /* 0x000fe20002000000 */
[----:B------:R-:W-:Y:S01]  /*2da0*/  CS2R R110, SRZ ;  /* 0x00000000006e7805 */ /* 0x000fe2000001ff00 */
[C---:B------:R-:W-:Y:S01]  /*2db0*/  IADD3 R0, R34.reuse, UR6, RZ ;  /* 0x0000000622007c10 */ /* 0x040fe2000fffe0ff */
[----:B------:R-:W-:Y:S01]  /*2dc0*/  CS2R R108, SRZ ;  /* 0x00000000006c7805 */ /* 0x000fe2000001ff00 */
[----:B------:R-:W-:Y:S01]  /*2dd0*/  LEA R2, R34, UR4, 0x4 ;  /* 0x0000000422027c11 */ /* 0x000fe2000f8e20ff */
[----:B------:R-:W-:Y:S01]  /*2de0*/  IMAD.IADD R152, R44, 0x1, R12 ;  /* 0x000000012c987824 */ /* 0x000fe200078e020c */
[----:B------:R-:W-:Y:S01]  /*2df0*/  PLOP3.LUT P2, PT, P2, P3, PT, 0x80, 0x0 ;  /* 0x000000000000781c */ /* 0x000fe20001747070 */
[----:B------:R-:W-:Y:S01]  /*2e00*/  IMAD.SHL.U32 R0, R0, 0x10, RZ ;  /* 0x0000001000007824 */ /* 0x000fe200078e00ff */
[----:B------:R-:W-:Y:S01]  /*2e10*/  PLOP3.LUT P0, PT, P0, P1, PT, 0x80, 0x0 ;  /* 0x000000000000781c */ /* 0x000fe20000703070 */
[----:B------:R-:W-:Y:S01]  /*2e20*/  CS2R R90, SRZ ;  /* 0x00000000005a7805 */ /* 0x000fe2000001ff00 */
[----:B------:R-:W-:Y:S01]  /*2e30*/  ISETP.GE.U32.AND P1, PT, R152, R239, PT ;  /* 0x000000ef9800720c */ /* 0x000fe20003f26070 */
[----:B------:R-:W-:Y:S01]  /*2e40*/  CS2R R88, SRZ ;  /* 0x0000000000587805 */ /* 0x000fe2000001ff00 */
[----:B------:R-:W-:Y:S01]  /*2e50*/  @!P5 IADD3 R28, R28, 0x20, RZ ;  /* 0x000000201c1cd810 */ /* 0x000fe20007ffe0ff */
[----:B------:R-:W-:Y:S01]  /*2e60*/  CS2R R114, SRZ ;  /* 0x0000000000727805 */ /* 0x000fe2000001ff00 */
[----:B------:R-:W-:Y:S01]  /*2e70*/  SEL R187, R16, RZ, !P1 ;  /* 0x000000ff10bb7207 */ /* 0x000fe20004800000 */
[----:B------:R-:W-:Y:S01]  /*2e80*/  CS2R R112, SRZ ;  /* 0x0000000000707805 */ /* 0x000fe2000001ff00 */
[----:B------:R-:W-:Y:S01]  /*2e90*/  SEL R166, R9, RZ, P5 ;  /* 0x000000ff09a67207 */ /* 0x000fe20002800000 */
[----:B------:R-:W-:Y:S01]  /*2ea0*/  IMAD.MOV.U32 R186, RZ, RZ, R28 ;  /* 0x000000ffffba7224 */ /* 0x000fe200078e001c */
[----:B------:R-:W-:Y:S01]  /*2eb0*/  SEL R167, R8, RZ, P4 ;  /* 0x000000ff08a77207 */ /* 0x000fe20002000000 */
[----:B------:R1:W2:Y:S01]  /*2ec0*/  LDSM.16.M88.4 R24, [R3] ;  /* 0x000000000318783b */ /* 0x0002a20000000200 */
[----:B------:R-:W-:Y:S01]  /*2ed0*/  @!P2 IMAD.MOV.U32 R20, RZ, RZ, 0x7eff7eff ;  /* 0x7eff7effff14a424 */ /* 0x000fe200078e00ff */
[----:B------:R-:W-:Y:S01]  /*2ee0*/  CS2R R28, SRZ ;  /* 0x00000000001c7805 */ /* 0x000fe2000001ff00 */
[----:B------:R-:W-:Y:S01]  /*2ef0*/  @P2 IMAD.MOV.U32 R10, RZ, RZ, R218 ;  /* 0x000000ffff0a2224 */ /* 0x000fe200078e00da */
[----:B------:R-:W-:Y:S01]  /*2f00*/  LDSM.16.M88.4 R4, [R4+0x10000] ;  /* 0x010000000404783b */ /* 0x000fe20000000200 */
[----:B------:R-:W-:Y:S01]  /*2f10*/  @P2 IMAD.MOV.U32 R11, RZ, RZ, R216 ;  /* 0x000000ffff0b2224 */ /* 0x000fe200078e00d8 */
[----:B------:R-:W-:Y:S01]  /*2f20*/  ISETP.GE.AND P6, PT, R186, c[0x0][0x16c], PT ;  /* 0x00005b00ba007a0c */ /* 0x000fe20003fc6270 */
[--C-:B------:R-:W-:Y:S01]  /*2f30*/  IMAD.MOV.U32 R21, RZ, RZ, R20.reuse ;  /* 0x000000ffff157224 */ /* 0x100fe200078e0014 */
[----:B------:R-:W3:Y:S01]  /*2f40*/  LDSM.16.M88.4 R32, [R40+0x1000] ;  /* 0x001000002820783b */ /* 0x000ee20000000200 */
[--C-:B------:R-:W-:Y:S01]  /*2f50*/  IMAD.MOV.U32 R22, RZ, RZ, R20.reuse ;  /* 0x000000ffff167224 */ /* 0x100fe200078e0014 */
[----:B------:R-:W-:Y:S01]  /*2f60*/  ISETP.LT.U32.AND P6, PT, R226, 0x8, !P6 ;  /* 0x00000008e200780c */ /* 0x000fe200077c1070 */
[----:B------:R-:W-:Y:S01]  /*2f70*/  IMAD.MOV.U32 R23, RZ, RZ, R20 ;  /* 0x000000ffff177224 */ /* 0x000fe200078e0014 */
[----:B------:R-:W4:Y:S01]  /*2f80*/  LDSM.16.M88.4 R36, [R40+0x2000] ;  /* 0x002000002824783b */ /* 0x000f220000000200 */
[----:B------:R-:W-:Y:S01]  /*2f90*/  @!P0 IMAD.MOV.U32 R12, RZ, RZ, 0x7eff7eff ;  /* 0x7eff7effff0c8424 */ /* 0x000fe200078e00ff */
[----:B------:R-:W-:Y:S01]  /*2fa0*/  CS2R R86, SRZ ;  /* 0x0000000000567805 */ /* 0x000fe2000001ff00 */
[----:B------:R-:W-:Y:S01]  /*2fb0*/  @P0 IMAD.MOV.U32 R16, RZ, RZ, R217 ;  /* 0x000000ffff100224 */ /* 0x000fe200078e00d9 */
[----:B------:R-:W5:Y:S01]  /*2fc0*/  LDSM.16.M88.4 R40, [R40+0x3000] ;  /* 0x003000002828783b */ /* 0x000f620000000200 */
[----:B------:R-:W-:Y:S01]  /*2fd0*/  @P0 IMAD.MOV.U32 R17, RZ, RZ, R215 ;  /* 0x000000ffff110224 */ /* 0x000fe200078e00d7 */
[----:B------:R-:W-:Y:S01]  /*2fe0*/  CS2R R84, SRZ ;  /* 0x0000000000547805 */ /* 0x000fe2000001ff00 */
[--C-:B------:R-:W-:Y:S01]  /*2ff0*/  IMAD.MOV.U32 R13, RZ, RZ, R12.reuse ;  /* 0x000000ffff0d7224 */ /* 0x100fe200078e000c */
[----:B------:R-:W5:Y:S01]  /*3000*/  LDSM.16.M88.4 R144, [R0+0x9000] ;  /* 0x009000000090783b */ /* 0x000f620000000200 */
[----:B------:R-:W-:Y:S01]  /*3010*/  CS2R R50, SRZ ;  /* 0x0000000000327805 */ /* 0x000fe2000001ff00 */
[----:B------:R-:W-:Y:S01]  /*3020*/  CS2R R48, SRZ ;  /* 0x0000000000307805 */ /* 0x000fe2000001ff00 */
[----:B-1----:R-:W-:Y:S01]  /*3030*/  SEL R3, R46, c[0x0][0x23c], !P4 ;  /* 0x00008f002e037a07 */ /* 0x002fe20006000000 */
[----:B------:R-:W1:Y:S01]  /*3040*/  LDSM.16.M88.4 R148, [R0+0xa000] ;  /* 0x00a000000094783b */ /* 0x000e620000000200 */
[----:B------:R-:W-:Y:S01]  /*3050*/  CS2R R46, SRZ ;  /* 0x00000000002e7805 */ /* 0x000fe2000001ff00 */
[----:B------:R-:W-:Y:S01]  /*3060*/  CS2R R118, SRZ ;  /* 0x0000000000767805 */ /* 0x000fe2000001ff00 */
[----:B------:R-:W-:Y:S01]  /*3070*/  CS2R R116, SRZ ;  /* 0x0000000000747805 */ /* 0x000fe2000001ff00 */
[----:B------:R4:W1:Y:S01]  /*3080*/  LDSM.16.M88.4 R172, [R0+0xb000] ;  /* 0x00b0000000ac783b */ /* 0x0008620000000200 */
[----:B------:R-:W-:Y:S01]  /*3090*/  CS2R R82, SRZ ;  /* 0x0000000000527805 */ /* 0x000fe2000001ff00 */
[----:B------:R-:W-:Y:S01]  /*30a0*/  CS2R R80, SRZ ;  /* 0x0000000000507805 */ /* 0x000fe2000001ff00 */
[----:B------:R-:W-:Y:S01]  /*30b0*/  CS2R R54, SRZ ;  /* 0x0000000000367805 */ /* 0x000fe2000001ff00 */
[----:B------:R5:W1:Y:S01]  /*30c0*/  LDSM.16.M88.4 R140, [R2] ;  /* 0x00000000028c783b */ /* 0x000a620000000200 */
[----:B------:R-:W-:Y:S01]  /*30d0*/  CS2R R52, SRZ ;  /* 0x0000000000347805 */ /* 0x000fe2000001ff00 */
[----:B------:R-:W-:Y:S01]  /*30e0*/  CS2R R18, SRZ ;  /* 0x0000000000127805 */ /* 0x000fe2000001ff00 */
[----:B------:R-:W-:Y:S01]  /*30f0*/  CS2R R122, SRZ ;  /* 0x00000000007a7805 */ /* 0x000fe2000001ff00 */
[----:B------:R-:W-:Y:S01]  /*3100*/  @!PT LDS RZ, [RZ] ;  /* 0x00000000fffff984 */ /* 0x000fe20000000800 */
[----:B------:R-:W-:Y:S01]  /*3110*/  @!PT LDS RZ, [RZ] ;  /* 0x00000000fffff984 */ /* 0x000fe20000000800 */
[----:B------:R-:W-:Y:S01]  /*3120*/  @!PT LDS RZ, [RZ] ;  /* 0x00000000fffff984 */ /* 0x000fe20000000800 */
[----:B------:R5:W-:Y:S01]  /*3130*/  @P2 LDGSTS.E.LTC128B.128 [R209+0x180], [R10.64] ;  /* 0x001800000ad12fae */ /* 0x000be2000b921d54 */
[----:B------:R-:W-:Y:S01]  /*3140*/  CS2R R120, SRZ ;  /* 0x0000000000787805 */ /* 0x000fe2000001ff00 */
[----:B------:R-:W-:Y:S01]  /*3150*/  CS2R R78, SRZ ;  /* 0x00000000004e7805 */ /* 0x000fe2000001ff00 */
[----:B------:R-:W-:Y:S01]  /*3160*/  CS2R R76, SRZ ;  /* 0x00000000004c7805 */ /* 0x000fe2000001ff00 */
[----:B------:R1:W-:Y:S01]  /*3170*/  @!P2 STS.128 [R31.X16+0x180], R20 ;  /* 0x000180141f00a388 */ /* 0x0003e2000000cc00 */
[----:B--2---:R-:W-:Y:S01]  /*3180*/  ISETP.NE.U32.AND P5, PT, R24, 0x7eff7eff, PT ;  /* 0x7eff7eff1800780c */ /* 0x004fe20003fa5070 */
        /* <DEDUP_REMOVED lines=9> */
[----:B---3--:R-:W-:Y:S01]  /*3220*/  HFMA2.RELU R9, R4, R33, R5 ;  /* 0x0000002104097231 */ /* 0x008fe20003808005 */
[----:B------:R-:W-:Y:S01]  /*3230*/  CS2R R72, SRZ ;  /* 0x0000000000487805 */ /* 0x000fe2000001ff00 */
[C-C-:B------:R-:W-:Y:S01]  /*3240*/  HFMA2.RELU R137, R6.reuse, R34, R7.reuse ;  /* 0x0000002206897231 */ /* 0x140fe20003808007 */
[----:B----4-:R-:W-:Y:S01]  /*3250*/  IMAD.SHL.U32 R0, R187, 0x10, RZ ;  /* 0x00000010bb007824 */ /* 0x010fe200078e00ff */
[C-C-:B------:R-:W-:Y:S01]  /*3260*/  HFMA2.RELU R136, R6.reuse, R35, R7.reuse ;  /* 0x0000002306887231 */ /* 0x140fe20003808007 */
[----:B------:R-:W-:Y:S01]  /*3270*/  CS2R R62, SRZ ;  /* 0x00000000003e7805 */ /* 0x000fe2000001ff00 */
[----:B------:R-:W-:Y:S01]  /*3280*/  HFMA2.RELU R135, R6, R38, R7 ;  /* 0x0000002606877231 */ /* 0x000fe20003808007 */
[----:B-----5:R-:W-:Y:S01]  /*3290*/  SEL R2, R45, c[0x0][0x238], !P4 ;  /* 0x00008e002d027a07 */ /* 0x020fe20006000000 */
[----:B------:R-:W-:Y:S01]  /*32a0*/  HFMA2.RELU R8, R4, R40, R5 ;  /* 0x0000002804087231 */ /* 0x000fe20003808005 */
[----:B------:R-:W-:Y:S01]  /*32b0*/  LOP3.LUT P3, RZ, R0, 0x10, RZ, 0xc0, !PT ;  /* 0x0000001000ff7812 */ /* 0x000fe2000786c0ff */
[----:B------:R-:W-:Y:S01]  /*32c0*/  IMAD.SHL.U32 R0, R187, 0x8, RZ ;  /* 0x00000008bb007824 */ /* 0x000fe200078e00ff */
[----:B------:R-:W-:Y:S01]  /*32d0*/  IADD3 R2, P1, R2, R14, RZ ;  /* 0x0000000e02027210 */ /* 0x000fe20007f3e0ff */
[--C-:B------:R-:W-:Y:S01]  /*32e0*/  IMAD.MOV.U32 R14, RZ, RZ, R12.reuse ;  /* 0x000000ffff0e7224 */ /* 0x100fe200078e000c */
[----:B------:R-:W-:Y:S01]  /*32f0*/  ISETP.NE.U32.AND P4, PT, R25, 0x7eff7eff, PT ;  /* 0x7eff7eff1900780c */ /* 0x000fe20003f85070 */
[----:B------:R-:W-:Y:S01]  /*3300*/  HFMA2.RELU R134, R6, R39, R7 ;  /* 0x0000002706867231 */ /* 0x000fe20003808007 */
[----:B------:R-:W-:Y:S01]  /*3310*/  LOP3.LUT P2, RZ, R0, 0x10, RZ, 0xc0, !PT ;  /* 0x0000001000ff7812 */ /* 0x000fe2000784c0ff */
[----:B------:R-:W-:Y:S01]  /*3320*/  IMAD.X R3, R3, 0x1, R15, P1 ;  /* 0x0000000103037824 */ /* 0x000fe200008e060f */
[----:B------:R-:W-:Y:S01]  /*3330*/  IADD3 R132, P1, R2, c[0x0][0x230], RZ ;  /* 0x00008c0002847a10 */ /* 0x000fe20007f3e0ff */
[----:B------:R-:W-:Y:S01]  /*3340*/  IMAD.MOV.U32 R15, RZ, RZ, R12 ;  /* 0x000000ffff0f7224 */ /* 0x000fe200078e000c */
[----:B------:R-:W-:Y:S01]  /*3350*/  IADD3 R0, R214, -0x2, RZ ;  /* 0xfffffffed6007810 */ /* 0x000fe20007ffe0ff */
[----:B------:R-:W-:Y:S01]  /*3360*/  IMAD.WIDE R10, R186, 0x2, R228 ;  /* 0x00000002ba0a7825 */ /* 0x000fe200078e02e4 */
[----:B------:R-:W-:Y:S01]  /*3370*/  IADD3.X R133, R3, c[0x0][0x234], RZ, P1, !PT ;  /* 0x00008d0003857a10 */ /* 0x000fe20000ffe4ff */
[----:B------:R-:W-:Y:S01]  /*3380*/  CS2R R44, SRZ ;  /* 0x00000000002c7805 */ /* 0x000fe2000001ff00 */
[----:B------:R3:W-:Y:S01]  /*3390*/  @!P0 STS.128 [R30.X16+0x180], R12 ;  /* 0x0001800c1e008388 */ /* 0x0007e2000000cc00 */
[----:B------:R-:W-:Y:S01]  /*33a0*/  ISETP.GE.AND P0, PT, R0, -0x1, PT ;  /* 0xffffffff0000780c */ /* 0x000fe20003f06270 */
[C-C-:B------:R-:W-:Y:S01]  /*33b0*/  HFMA2.RELU R0, R4.reuse, R24, R5.reuse ;  /* 0x0000001804007231 */ /* 0x140fe20003808005 */
[----:B------:R-:W-:Y:S01]  /*33c0*/  ISETP.NE.U32.AND P1, PT, R36, 0x7eff7eff, PT ;  /* 0x7eff7eff2400780c */ /* 0x000fe20003f25070 */
[----:B------:R-:W-:Y:S01]  /*33d0*/  @!PT LDS RZ, [RZ] ;  /* 0x00000000fffff984 */ /* 0x000fe20000000800 */
[----:B------:R-:W-:Y:S01]  /*33e0*/  @!PT LDS RZ, [RZ] ;  /* 0x00000000fffff984 */ /* 0x000fe20000000800 */
[----:B------:R-:W-:Y:S01]  /*33f0*/  @!PT LDS RZ, [RZ] ;  /* 0x00000000fffff984 */ /* 0x000fe20000000800 */
[----:B------:R4:W-:Y:S01]  /*3400*/  @P6 LDGSTS.E.LTC128B.128 [R230+0x10180], [R10.64] ;  /* 0x101800000ae66fae */ /* 0x0009e2000b921d54 */
[----:B------:R-:W-:Y:S01]  /*3410*/  ISETP.NE.U32.AND P6, PT, R37, 0x7eff7eff, PT ;  /* 0x7eff7eff2500780c */ /* 0x000fe20003fc5070 */
[----:B-1----:R-:W-:Y:S01]  /*3420*/  CS2R R22, SRZ ;  /* 0x0000000000167805 */ /* 0x002fe2000001ff00 */
[----:B------:R-:W-:Y:S01]  /*3430*/  SEL R165, R0, RZ, P5 ;  /* 0x000000ff00a57207 */ /* 0x000fe20002800000 */
[----:B------:R1:W-:Y:S01]  /*3440*/  LDGSTS.E.BYPASS.LTC128B.128 [R209+0x8180], [R2.64], P3 ;  /* 0x0818000002d17fae */ /* 0x0003e20009901d54 */
[----:B------:R-:W-:Y:S01]  /*3450*/  ISETP.NE.U32.AND P3, PT, R32, 0x7eff7eff, PT ;  /* 0x7eff7eff2000780c */ /* 0x000fe20003f65070 */
[C-C-:B------:R-:W-:Y:S01]  /*3460*/  HFMA2.RELU R0, R4.reuse, R41, R5.reuse ;  /* 0x0000002904007231 */ /* 0x140fe20003808005 */
[----:B------:R-:W-:Y:S01]  /*3470*/  ISETP.NE.U32.AND P5, PT, R40, 0x7eff7eff, PT ;  /* 0x7eff7eff2800780c */ /* 0x000fe20003fa5070 */
[----:B------:R1:W-:Y:S01]  /*3480*/  LDGSTS.E.BYPASS.LTC128B.128 [R208+0x8180], [R132.64], P2 ;  /* 0x0818000084d07fae */ /* 0x0003e20009101d54 */
[----:B------:R-:W-:Y:S01]  /*3490*/  ISETP.NE.U32.AND P2, PT, R33, 0x7eff7eff, PT ;  /* 0x7eff7eff2100780c */ /* 0x000fe20003f45070 */
[----:B------:R-:W-:Y:S01]  /*34a0*/  CS2R R20, SRZ ;  /* 0x0000000000147805 */ /* 0x000fe2000001ff00 */
[----:B------:R-:W-:Y:S01]  /*34b0*/  SEL R168, R8, RZ, P5 ;  /* 0x000000ff08a87207 */ /* 0x000fe20002800000 */
[----:B--2---:R-:W-:Y:S01]  /*34c0*/  CS2R R16, SRZ ;  /* 0x0000000000107805 */ /* 0x004fe2000001ff00 */
[----:B------:R-:W-:Y:S01]  /*34d0*/  SEL R160, R9, RZ, P2 ;  /* 0x000000ff09a07207 */ /* 0x000fe20001000000 */
[----:B------:R-:W-:Y:S01]  /*34e0*/  CS2R R60, SRZ ;  /* 0x00000000003c7805 */ /* 0x000fe2000001ff00 */
[----:B------:R-:W-:Y:S01]  /*34f0*/  ISETP.NE.U32.AND P2, PT, R27, 0x7eff7eff, PT ;  /* 0x7eff7eff1b00780c */ /* 0x000fe20003f45070 */
[----:B------:R-:W-:Y:S01]  /*3500*/  CS2R R8, SRZ ;  /* 0x0000000000087805 */ /* 0x000fe2000001ff00 */
[----:B------:R-:W-:Y:S01]  /*3510*/  ISETP.NE.U32.AND P5, PT, R38, 0x7eff7eff, PT ;  /* 0x7eff7eff2600780c */ /* 0x000fe20003fa5070 */
[----:B------:R-:W-:Y:S01]  /*3520*/  CS2R R130, SRZ ;  /* 0x0000000000827805 */ /* 0x000fe2000001ff00 */
[----:B------:R-:W-:Y:S01]  /*3530*/  CS2R R128, SRZ ;  /* 0x0000000000807805 */ /* 0x000fe2000001ff00 */
[----:B------:R-:W-:Y:S01]  /*3540*/  CS2R R70, SRZ ;  /* 0x0000000000467805 */ /* 0x000fe2000001ff00 */
[----:B------:R-:W-:Y:S01]  /*3550*/  CS2R R68, SRZ ;  /* 0x0000000000447805 */ /* 0x000fe2000001ff00 */
[----:B------:R-:W-:Y:S01]  /*3560*/  CS2R R66, SRZ ;  /* 0x0000000000427805 */ /* 0x000fe2000001ff00 */
[----:B------:R-:W-:Y:S01]  /*3570*/  CS2R R64, SRZ ;  /* 0x0000000000407805 */ /* 0x000fe2000001ff00 */
[----:B------:R-:W-:Y:S01]  /*3580*/  SEL R158, R135, RZ, P5 ;  /* 0x000000ff879e7207 */ /* 0x000fe20002800000 */
[C-C-:B----4-:R-:W-:Y:S01]  /*3590*/  HFMA2.RELU R11, R4.reuse, R36, R5.reuse ;  /* 0x00000024040b7231 */ /* 0x150fe20003808005 */
[----:B---3--:R-:W-:Y:S01]  /*35a0*/  CS2R R30, SRZ ;  /* 0x00000000001e7805 */ /* 0x008fe2000001ff00 */
[C-C-:B------:R-:W-:Y:S01]  /*35b0*/  HFMA2.RELU R10, R4.reuse, R37, R5.reuse ;  /* 0x00000025040a7231 */ /* 0x140fe20003808005 */
[----:B------:R-:W-:Y:S01]  /*35c0*/  CS2R R36, SRZ ;  /* 0x0000000000247805 */ /* 0x000fe2000001ff00 */
[C-C-:B-1----:R-:W-:Y:S01]  /*35d0*/  HFMA2.RELU R3, R4.reuse, R25, R5.reuse ;  /* 0x0000001904037231 */ /* 0x142fe20003808005 */
[----:B------:R-:W-:Y:S01]  /*35e0*/  SEL R164, R11, RZ, P1 ;  /* 0x000000ff0ba47207 */ /* 0x000fe20000800000 */
[----:B------:R-:W-:Y:S01]  /*35f0*/  HFMA2.RELU R2, R4, R32, R5 ;  /* 0x0000002004027231 */ /* 0x000fe20003808005 */
[----:B------:R-:W-:Y:S01]  /*3600*/  ISETP.NE.U32.AND P1, PT, R34, 0x7eff7eff, PT ;  /* 0x7eff7eff2200780c */ /* 0x000fe20003f25070 */
[----:B------:R-:W-:Y:S01]  /*3610*/  CS2R R32, SRZ ;  /* 0x0000000000207805 */ /* 0x000fe2000001ff00 */
[----:B------:R-:W-:Y:S01]  /*3620*/  SEL R157, R3, RZ, P4 ;  /* 0x000000ff039d7207 */ /* 0x000fe20002000000 */
[C-C-:B------:R-:W-:Y:S01]  /*3630*/  HFMA2.RELU R3, R6.reuse, R26, R7.reuse ;  /* 0x0000001a06037231 */ /* 0x140fe20003808007 */
[----:B------:R-:W-:Y:S01]  /*3640*/  SEL R161, R2, RZ, P3 ;  /* 0x000000ff02a17207 */ /* 0x000fe20001800000 */
[C-C-:B------:R-:W-:Y:S01]  /*3650*/  HFMA2.RELU R2, R6.reuse, R27, R7.reuse ;  /* 0x0000001b06027231 */ /* 0x140fe20003808007 */
[----:B------:R-:W-:Y:S01]  /*3660*/  ISETP.NE.U32.AND P4, PT, R41, 0x7eff7eff, PT ;  /* 0x7eff7eff2900780c */ /* 0x000fe20003f85070 */
[----:B------:R-:W-:Y:S01]  /*3670*/  CS2R R24, SRZ ;  /* 0x0000000000187805 */ /* 0x000fe2000001ff00 */
[----:B------:R-:W-:Y:S01]  /*3680*/  ISETP.NE.U32.AND P3, PT, R26, 0x7eff7eff, PT ;  /* 0x7eff7eff1a00780c */ /* 0x000fe20003f65070 */
[----:B------:R-:W-:Y:S01]  /*3690*/  CS2R R40, SRZ ;  /* 0x0000000000287805 */ /* 0x000fe2000001ff00 */
[----:B------:R-:W-:Y:S01]  /*36a0*/  SEL R169, R0, RZ, P4 ;  /* 0x000000ff00a97207 */ /* 0x000fe20002000000 */
[C-C-:B------:R-:W-:Y:S01]  /*36b0*/  HFMA2.RELU R0, R6.reuse, R43, R7.reuse ;  /* 0x0000002b06007231 */ /* 0x140fe20003808007 */
[----:B------:R-:W-:Y:S01]  /*36c0*/  SEL R156, R3, RZ, P3 ;  /* 0x000000ff039c7207 */ /* 0x000fe20001800000 */
[----:B------:R-:W-:Y:S01]  /*36d0*/  HFMA2.RELU R3, R6, R42, R7 ;  /* 0x0000002a06037231 */ /* 0x000fe20003808007 */
[----:B------:R-:W-:Y:S01]  /*36e0*/  SEL R153, R2, RZ, P2 ;  /* 0x000000ff02997207 */ /* 0x000fe20001000000 */
[----:B------:R-:W-:Y:S01]  /*36f0*/  CS2R R26, SRZ ;  /* 0x00000000001a7805 */ /* 0x000fe2000001ff00 */
[----:B------:R-:W-:Y:S01]  /*3700*/  SEL R162, R10, RZ, P6 ;  /* 0x000000ff0aa27207 */ /* 0x000fe20003000000 */
[----:B------:R-:W-:Y:S01]  /*3710*/  CS2R R14, SRZ ;  /* 0x00000000000e7805 */ /* 0x000fe2000001ff00 */
[----:B------:R-:W-:Y:S01]  /*3720*/  ISETP.NE.U32.AND P2, PT, R43, 0x7eff7eff, PT ;  /* 0x7eff7eff2b00780c */ /* 0x000fe20003f45070 */
[----:B------:R-:W-:Y:S01]  /*3730*/  CS2R R12, SRZ ;  /* 0x00000000000c7805 */ /* 0x000fe2000001ff00 */
[----:B------:R-:W-:Y:S01]  /*3740*/  SEL R154, R137, RZ, P1 ;  /* 0x000000ff899a7207 */ /* 0x000fe20000800000 */
[----:B------:R-:W-:Y:S01]  /*3750*/  CS2R R10, SRZ ;  /* 0x00000000000a7805 */ /* 0x000fe2000001ff00 */
[----:B------:R-:W-:Y:S01]  /*3760*/  ISETP.NE.U32.AND P6, PT, R35, 0x7eff7eff, PT ;  /* 0x7eff7eff2300780c */ /* 0x000fe20003fc5070 */
[----:B------:R-:W-:Y:S01]  /*3770*/  CS2R R6, SRZ ;  /* 0x0000000000067805 */ /* 0x000fe2000001ff00 */
[----:B------:R-:W-:Y:S01]  /*3780*/  ISETP.NE.U32.AND P4, PT, R39, 0x7eff7eff, PT ;  /* 0x7eff7eff2700780c */ /* 0x000fe20003f85070 */
[----:B------:R-:W-:Y:S01]  /*3790*/  CS2R R34, SRZ ;  /* 0x0000000000227805 */ /* 0x000fe2000001ff00 */
[----:B------:R-:W-:Y:S01]  /*37a0*/  ISETP.NE.U32.AND P3, PT, R42, 0x7eff7eff, PT ;  /* 0x7eff7eff2a00780c */ /* 0x000fe20003f65070 */
[----:B------:R-:W-:Y:S01]  /*37b0*/  CS2R R38, SRZ ;  /* 0x0000000000267805 */ /* 0x000fe2000001ff00 */
[----:B------:R-:W-:Y:S01]  /*37c0*/  IADD3 R2, P1, R132, c[0x0][0x230], RZ ;  /* 0x00008c0084027a10 */ /* 0x000fe20007f3e0ff */
[----:B------:R-:W-:Y:S01]  /*37d0*/  CS2R R42, SRZ ;  /* 0x00000000002a7805 */ /* 0x000fe2000001ff00 */
[----:B------:R-:W-:Y:S01]  /*37e0*/  SEL R163, R0, RZ, P2 ;  /* 0x000000ff00a37207 */ /* 0x000fe20001000000 */
[----:B------:R-:W-:Y:S01]  /*37f0*/  CS2R R4, SRZ ;  /* 0x0000000000047805 */ /* 0x000fe2000001ff00 */
[----:B------:R-:W-:-:S02]  /*3800*/  SEL R155, R136, RZ, P6 ;  /* 0x000000ff889b7207 */ /* 0x000fc40003000000 */
[----:B------:R-:W-:Y:S02]  /*3810*/  SEL R159, R134, RZ, P4 ;  /* 0x000000ff869f7207 */ /* 0x000fe40002000000 */
[----:B------:R-:W-:Y:S02]  /*3820*/  SEL R3, R3, RZ, P3 ;  /* 0x000000ff03037207 */ /* 0x000fe40001800000 */
[----:B------:R-:W-:Y:S01]  /*3830*/  IADD3.X R0, R133, c[0x0][0x234], RZ, P1, !PT ;  /* 0x00008d0085007a10 */ /* 0x000fe20000ffe4ff */
[----:B------:R-:W-:Y:S05]  /*3840*/  @!P0 BRA `(.L_x_83) ;  /* 0x000019c000008947 */ /* 0x000fea0003800000 */
[----:B------:R-:W-:Y:S01]  /*3850*/  MOV R206, R0 ;  /* 0x0000000000ce7202 */ /* 0x000fe20000000f00 */
[----:B------:R-:W-:Y:S01]  /*3860*/  IMAD.MOV.U32 R207, RZ, RZ, R2 ;  /* 0x000000ffffcf7224 */ /* 0x000fe200078e0002 */
[----:B------:R-:W-:Y:S01]  /*3870*/  LOP3.LUT R0, R226, 0x1f, RZ, 0xc0, !PT ;  /* 0x0000001fe2007812 */ /* 0x000fe200078ec0ff */
[----:B------:R-:W1:Y:S01]  /*3880*/  S2R R246, SR_TID.X ;  /* 0x0000000000f67919 */ /* 0x000e620000002100 */
[----:B------:R-:W-:Y:S01]  /*3890*/  IMAD.MOV.U32 R136, RZ, RZ, R140 ;  /* 0x000000ffff887224 */ /* 0x000fe200078e008c */
[----:B------:R-:W-:Y:S01]  /*38a0*/  MOV R138, R142 ;  /* 0x0000008e008a7202 */ /* 0x000fe20000000f00 */
[----:B------:R-:W-:Y:S01]  /*38b0*/  IMAD.MOV.U32 R137, RZ, RZ, R141 ;  /* 0x000000ffff897224 */ /* 0x000fe200078e008d */
[----:B------:R-:W-:Y:S01]  /*38c0*/  SHF.R.U32.HI R0, RZ, 0x4, R0 ;  /* 0x00000004ff007819 */ /* 0x000fe20000011600 */
[----:B------:R-:W-:Y:S01]  /*38d0*/  IMAD.MOV.U32 R139, RZ, RZ, R143 ;  /* 0x000000ffff8b7224 */ /* 0x000fe200078e008f */
[----:B------:R-:W-:Y:S01]  /*38e0*/  MOV R141, R145 ;  /* 0x00000091008d7202 */ /* 0x000fe20000000f00 */
[----:B------:R-:W-:Y:S01]  /*38f0*/  IMAD.MOV.U32 R140, RZ, RZ, R144 ;  /* 0x000000ffff8c7224 */ /* 0x000fe200078e0090 */
[----:B------:R-:W-:Y:S01]  /*3900*/  SHF.L.U32 R2, R0, 0x3, RZ ;  /* 0x0000000300027819 */ /* 0x000fe200000006ff */
[----:B------:R-:W-:Y:S01]  /*3910*/  IMAD.MOV.U32 R142, RZ, RZ, R146 ;  /* 0x000000ffff8e7224 */ /* 0x000fe200078e0092 */
[----:B------:R-:W-:Y:S01]  /*3920*/  LOP3.LUT R0, R240, R0, R243, 0xf6, !PT ;  /* 0x00000000f0007212 */ /* 0x000fe200078ef6f3 */
[----:B------:R-:W-:Y:S01]  /*3930*/  IMAD.MOV.U32 R143, RZ, RZ, R147 ;  /* 0x000000ffff8f7224 */ /* 0x000fe200078e0093 */
[----:B------:R-:W-:Y:S01]  /*3940*/  LOP3.LUT R2, R2, 0xfffffff8, R241, 0xe2, !PT ;  /* 0xfffffff802027812 */ /* 0x000fe200078ee2f1 */
[----:B------:R-:W-:Y:S01]  /*3950*/  IMAD.MOV.U32 R212, RZ, RZ, R152 ;  /* 0x000000ffffd47224 */ /* 0x000fe200078e0098 */
[----:B------:R-:W-:Y:S01]  /*3960*/  LOP3.LUT R0, R0, 0xe0, R230, 0xf8, !PT ;  /* 0x000000e000007812 */ /* 0x000fe200078ef8e6 */
[----:B------:R-:W-:Y:S01]  /*3970*/  IMAD.MOV.U32 R133, RZ, RZ, R157 ;  /* 0x000000ffff857224 */ /* 0x000fe200078e009d */
[----:B------:R-:W-:Y:S01]  /*3980*/  MOV R144, R148 ;  /* 0x0000009400907202 */ /* 0x000fe20000000f00 */
[----:B------:R-:W-:Y:S01]  /*3990*/  IMAD.SHL.U32 R2, R2, 0x10, RZ ;  /* 0x0000001002027824 */ /* 0x000fe200078e00ff */
[----:B------:R-:W-:Y:S01]  /*39a0*/  MOV R147, R151 ;  /* 0x0000009700937202 */ /* 0x000fe20000000f00 */
[----:B------:R-:W-:Y:S01]  /*39b0*/  IMAD.SHL.U32 R185, R0, 0x10, RZ ;  /* 0x0000001000b97824 */ /* 0x000fe200078e00ff */
[----:B------:R-:W-:Y:S01]  /*39c0*/  MOV R134, R156 ;  /* 0x0000009c00867202 */ /* 0x000fe20000000f00 */
[----:B------:R-:W-:Y:S01]  /*39d0*/  IMAD.MOV.U32 R135, RZ, RZ, R153 ;  /* 0x000000ffff877224 */ /* 0x000fe200078e0099 */
[----:B------:R-:W-:Y:S01]  /*39e0*/  LOP3.LUT R2, R242, 0x1e0, R2, 0xf8, !PT ;  /* 0x000001e0f2027812 */ /* 0x000fe200078ef802 */
[----:B------:R-:W-:Y:S01]  /*39f0*/  IMAD.MOV.U32 R145, RZ, RZ, R149 ;  /* 0x000000ffff917224 */ /* 0x000fe200078e0095 */
[----:B------:R-:W-:Y:S01]  /*3a00*/  MOV R152, R161 ;  /* 0x000000a100987202 */ /* 0x000fe20000000f00 */
[----:B------:R-:W-:Y:S01]  /*3a10*/  IMAD.MOV.U32 R146, RZ, RZ, R150 ;  /* 0x000000ffff927224 */ /* 0x000fe200078e0096 */
[----:B------:R-:W-:Y:S01]  /*3a20*/  SHF.L.U32 R184, R2, 0x4, RZ ;  /* 0x0000000402b87819 */ /* 0x000fe200000006ff */
[----:B------:R-:W-:Y:S01]  /*3a30*/  IMAD.MOV.U32 R153, RZ, RZ, R160 ;  /* 0x000000ffff997224 */ /* 0x000fe200078e00a0 */
[----:B------:R-:W-:Y:S01]  /*3a40*/  MOV R157, R162 ;  /* 0x000000a2009d7202 */ /* 0x000fe20000000f00 */
[----:B------:R-:W-:Y:S01]  /*3a50*/  IMAD.MOV.U32 R148, RZ, RZ, R172 ;  /* 0x000000ffff947224 */ /* 0x000fe200078e00ac */
[----:B------:R-:W-:Y:S01]  /*3a60*/  MOV R150, R174 ;  /* 0x000000ae00967202 */ /* 0x000fe20000000f00 */
[----:B------:R-:W-:Y:S01]  /*3a70*/  IMAD.MOV.U32 R149, RZ, RZ, R173 ;  /* 0x000000ffff957224 */ /* 0x000fe200078e00ad */
[----:B------:R-:W-:Y:S01]  /*3a80*/  LEA R204, R170, 0x10000, 0x4 ;  /* 0x00010000aacc7811 */ /* 0x000fe200078e20ff */
[----:B------:R-:W-:Y:S01]  /*3a90*/  IMAD.MOV.U32 R151, RZ, RZ, R175 ;  /* 0x000000ffff977224 */ /* 0x000fe200078e00af */
[----:B------:R-:W-:Y:S01]  /*3aa0*/  MOV R210, R167 ;  /* 0x000000a700d27202 */ /* 0x000fe20000000f00 */
[----:B------:R-:W-:Y:S01]  /*3ab0*/  IMAD.MOV.U32 R227, RZ, RZ, R166 ;  /* 0x000000ffffe37224 */ /* 0x000fe200078e00a6 */
[----:B------:R-:W-:Y:S01]  /*3ac0*/  IADD3 R214, R214, -0x3, RZ ;  /* 0xfffffffdd6d67810 */ /* 0x000fe20007ffe0ff */
[----:B------:R-:W-:Y:S01]  /*3ad0*/  IMAD.MOV.U32 R247, RZ, RZ, 0x8 ;  /* 0x00000008fff77424 */ /* 0x000fe200078e00ff */
[----:B------:R-:W-:Y:S01]  /*3ae0*/  MOV R132, R165 ;  /* 0x000000a500847202 */ /* 0x000fe20000000f00 */
[----:B------:R-:W-:Y:S01]  /*3af0*/  IMAD.MOV.U32 R156, RZ, RZ, R164 ;  /* 0x000000ffff9c7224 */ /* 0x000fe200078e00a4 */
[----:B------:R-:W-:Y:S01]  /*3b00*/  MOV R160, R168 ;  /* 0x000000a800a07202 */ /* 0x000fe20000000f00 */
[----:B------:R-:W-:Y:S01]  /*3b10*/  IMAD.MOV.U32 R161, RZ, RZ, R169 ;  /* 0x000000ffffa17224 */ /* 0x000fe200078e00a9 */
[----:B------:R-:W-:Y:S01]  /*3b20*/  MOV R162, R3 ;  /* 0x0000000300a27202 */ /* 0x000fe20000000f00 */
[----:B------:R-:W-:Y:S01]  /*3b30*/  IMAD.MOV.U32 R103, RZ, RZ, RZ ;  /* 0x000000ffff677224 */ /* 0x000fe200078e00ff */
[----:B------:R-:W-:Y:S01]  /*3b40*/  LOP3.LUT R185, R185, 0x20, RZ, 0x3c, !PT ;  /* 0x00000020b9b97812 */ /* 0x000fe200078e3cff */
[----:B------:R-:W-:Y:S01]  /*3b50*/  UMOV UR15, URZ ;  /* 0x0000003f000f7c82 */ /* 0x000fe20008000000 */
[----:B------:R-:W-:Y:S01]  /*3b60*/  LOP3.LUT R184, R184, 0x20, RZ, 0x3c, !PT ;  /* 0x00000020b8b87812 */ /* 0x000fe200078e3cff */
[----:B------:R-:W-:Y:S01]  /*3b70*/  UMOV UR14, 0x3 ;  /* 0x00000003000e7882 */ /* 0x000fe20000000000 */
[----:B------:R-:W-:Y:S01]  /*3b80*/  MOV R248, 0x7eff7eff ;  /* 0x7eff7eff00f87802 */ /* 0x000fe20000000f00 */
[----:B------:R-:W-:-:S02]  /*3b90*/  UMOV UR13, 0x180 ;  /* 0x00000180000d7882 */ /* 0x000fc40000000000 */
[----:B------:R-:W-:Y:S02]  /*3ba0*/  UMOV UR12, 0x180 ;  /* 0x00000180000c7882 */ /* 0x000fe40000000000 */
[----:B-1----:R-:W-:Y:S02]  /*3bb0*/  UMOV UR11, 0x180 ;  /* 0x00000180000b7882 */ /* 0x002fe40000000000 */
.L_x_84:
[C---:B------:R-:W-:Y:S01]  /*3bc0*/  HMMA.16816.F32 R4, R132.reuse, R136, R4 ;  /* 0x000000888404723c */ /* 0x040fe20000001804 */
[----:B------:R-:W1:Y:S01]  /*3bd0*/  LDSM.16.M88.4 R180, [R185+UR5] ;  /* 0x00000005b9b4783b */ /* 0x000e620008000200 */
[----:B------:R-:W-:Y:S02]  /*3be0*/  UISETP.NE.AND UP1, UPT, UR14, 0x3, UPT ;  /* 0x000000030e00788c */ /* 0x000fe4000bf25270 */
[----:B------:R-:W-:Y:S01]  /*3bf0*/  IMAD.MOV.U32 R249, RZ, RZ, 0x7eff7eff ;  /* 0x7eff7efffff97424 */ /* 0x000fe200078e00ff */
[C---:B------:R-:W-:Y:S01]  /*3c00*/  IADD3 R224, R209.reuse, UR11, RZ ;  /* 0x0000000bd1e07c10 */ /* 0x040fe2000fffe0ff */
[----:B------:R-:W-:Y:S01]  /*3c10*/  IMAD.MOV.U32 R250, RZ, RZ, 0x7eff7eff ;  /* 0x7eff7efffffa7424 */ /* 0x000fe200078e00ff */
[----:B------:R-:W-:Y:S01]  /*3c20*/  IADD3 R225, R209, UR12, RZ ;  /* 0x0000000cd1e17c10 */ /* 0x000fe2000fffe0ff */
[C---:B------:R-:W-:Y:S01]  /*3c30*/  HMMA.16816.F32 R8, R132.reuse, R138, R8 ;  /* 0x0000008a8408723c */ /* 0x040fe20000001808 */
[----:B--2---:R2:W-:Y:S01]  /*3c40*/  LDSM.16.M88.4 R200, [R204+0x20] ;  /* 0x00002000ccc8783b */ /* 0x0045e20000000200 */
[----:B------:R-:W-:Y:S02]  /*3c50*/  UMOV UR6, UR11 ;  /* 0x0000000b00067c82 */ /* 0x000fe40008000000 */
[----:B------:R-:W-:Y:S01]  /*3c60*/  IMAD.MOV.U32 R251, RZ, RZ, 0x7eff7eff ;  /* 0x7eff7efffffb7424 */ /* 0x000fe200078e00ff */
[----:B------:R-:W-:Y:S01]  /*3c70*/  UISETP.NE.AND UP0, UPT, UR15, 0x3, UPT ;  /* 0x000000030f00788c */ /* 0x000fe2000bf05270 */
[----:B------:R-:W-:Y:S01]  /*3c80*/  IMAD.MOV.U32 R223, RZ, RZ, R204 ;  /* 0x000000ffffdf7224 */ /* 0x000fe200078e00cc */
[----:B------:R-:W-:Y:S01]  /*3c90*/  SHF.L.U32 R2, R244, R205, RZ ;  /* 0x000000cdf4027219 */ /* 0x000fe200000006ff */
[C---:B------:R-:W-:Y:S01]  /*3ca0*/  HMMA.16816.F32 R12, R132.reuse, R140, R12 ;  /* 0x0000008c840c723c */ /* 0x040fe2000000180c */
[----:B------:R-:W-:Y:S01]  /*3cb0*/  LDSM.16.M88.4 R188, [R185+UR5+0x1000] ;  /* 0x00100005b9bc783b */ /* 0x000fe20008000200 */
[----:B------:R-:W-:Y:S01]  /*3cc0*/  UMOV UR10, UR5 ;  /* 0x00000005000a7c82 */ /* 0x000fe20008000000 */
[----:B------:R-:W-:Y:S01]  /*3cd0*/  PLOP3.LUT P0, PT, PT, PT, UP0, 0x80, 0x0 ;  /* 0x000000000000781c */ /* 0x000fe20003f0f008 */
[----:B------:R-:W-:Y:S01]  /*3ce0*/  IMAD.SHL.U32 R3, R187, 0x4, RZ ;  /* 0x00000004bb037824 */ /* 0x000fe200078e00ff */
[C---:B------:R-:W-:Y:S01]  /*3cf0*/  LOP3.LUT P1, RZ, R2.reuse, R236, RZ, 0xc0, !PT ;  /* 0x000000ec02ff7212 */ /* 0x040fe2000782c0ff */
[----:B------:R-:W-:Y:S01]  /*3d00*/  UMOV UR8, UR13 ;  /* 0x0000000d00087c82 */ /* 0x000fe20008000000 */
[----:B------:R-:W-:Y:S01]  /*3d10*/  LOP3.LUT P5, RZ, R2, R238, RZ, 0xc0, !PT ;  /* 0x000000ee02ff7212 */ /* 0x000fe200078ac0ff */
[C---:B------:R-:W-:Y:S01]  /*3d20*/  HMMA.16816.F32 R16, R132.reuse, R142, R16 ;  /* 0x0000008e8410723c */ /* 0x040fe20000001810 */
[----:B------:R-:W1:Y:S01]  /*3d30*/  LDSM.16.M88.4 R192, [R185+UR5+0x2000] ;  /* 0x00200005b9c0783b */ /* 0x000e620008000200 */
[----:B------:R-:W-:Y:S01]  /*3d40*/  @UP1 UIADD3 UR13, UR13, 0x80, URZ ;  /* 0x000000800d0d1890 */ /* 0x000fe2000fffe03f */
[----:B------:R-:W-:Y:S01]  /*3d50*/  LOP3.LUT P4, RZ, R3, 0x10, RZ, 0xc0, !PT ;  /* 0x0000001003ff7812 */ /* 0x000fe2000788c0ff */
[----:B------:R-:W-:Y:S01]  /*3d60*/  @!UP1 UIADD3 UR13, UR8, -0x180, URZ ;  /* 0xfffffe80080d9890 */ /* 0x000fe2000fffe03f */
[----:B------:R-:W-:Y:S01]  /*3d70*/  SHF.L.U32 R0, R244, R211, RZ ;  /* 0x000000d3f4007219 */ /* 0x000fe200000006ff */
[----:B------:R-:W-:Y:S01]  /*3d80*/  UMOV UR9, UR4 ;  /* 0x0000000400097c82 */ /* 0x000fe20008000000 */
[----:B------:R-:W-:Y:S01]  /*3d90*/  IADD3 R210, R210, 0x1, RZ ;  /* 0x00000001d2d27810 */ /* 0x000fe20007ffe0ff */
[C---:B------:R-:W-:Y:S01]  /*3da0*/  HMMA.16816.F32 R20, R132.reuse, R144, R20 ;  /* 0x000000908414723c */ /* 0x040fe20000001814 */
[----:B------:R-:W1:Y:S01]  /*3db0*/  LDSM.16.M88.4 R196, [R185+UR5+0x3000] ;  /* 0x00300005b9c4783b */ /* 0x000e620008000200 */
[----:B------:R-:W-:Y:S01]  /*3dc0*/  @UP0 UIADD3 UR5, UR5, 0x80, URZ ;  /* 0x0000008005050890 */ /* 0x000fe2000fffe03f */
[----:B------:R-:W-:Y:S01]  /*3dd0*/  LOP3.LUT P3, RZ, R0, R235, RZ, 0xc0, !PT ;  /* 0x000000eb00ff7212 */ /* 0x000fe2000786c0ff */
[----:B------:R-:W-:Y:S01]  /*3de0*/  @!UP0 UIADD3 UR5, UR10, -0x180, URZ ;  /* 0xfffffe800a058890 */ /* 0x000fe2000fffe03f */
[----:B--2---:R-:W-:Y:S01]  /*3df0*/  @P0 IADD3 R204, R204, 0x80, RZ ;  /* 0x00000080cccc0810 */ /* 0x004fe20007ffe0ff */
[----:B------:R-:W-:Y:S01]  /*3e00*/  UMOV UR7, UR12 ;  /* 0x0000000c00077c82 */ /* 0x000fe20008000000 */
[----:B------:R-:W-:Y:S01]  /*3e10*/  PLOP3.LUT P1, PT, P1, P3, PT, 0x80, 0x0 ;  /* 0x000000000000781c */ /* 0x000fe20000f27070 */
[C---:B------:R-:W-:Y:S01]  /*3e20*/  HMMA.16816.F32 R24, R132.reuse, R146, R24 ;  /* 0x000000928418723c */ /* 0x040fe20000001818 */
[----:B------:R-:W2:Y:S01]  /*3e30*/  LDSM.16.M88.4 R164, [R184+UR4] ;  /* 0x00000004b8a4783b */ /* 0x000ea20008000200 */
[----:B------:R-:W-:Y:S01]  /*3e40*/  @UP1 UIADD3 UR14, UR14, 0x1, URZ ;  /* 0x000000010e0e1890 */ /* 0x000fe2000fffe03f */
[----:B------:R-:W-:Y:S01]  /*3e50*/  LOP3.LUT P6, RZ, R0, R237, RZ, 0xc0, !PT ;  /* 0x000000ed00ff7212 */ /* 0x000fe200078cc0ff */
[----:B------:R-:W-:Y:S01]  /*3e60*/  IMAD.SHL.U32 R0, R187, 0x2, RZ ;  /* 0x00000002bb007824 */ /* 0x000fe200078e00ff */
[----:B------:R-:W-:Y:S01]  /*3e70*/  @!P0 IADD3 R204, R223, -0x180, RZ ;  /* 0xfffffe80dfcc8810 */ /* 0x000fe20007ffe0ff */
[----:B------:R-:W-:Y:S01]  /*3e80*/  @UP0 UIADD3 UR15, UR15, 0x1, URZ ;  /* 0x000000010f0f0890 */ /* 0x000fe2000fffe03f */
[----:B------:R-:W-:Y:S01]  /*3e90*/  PLOP3.LUT P5, PT, P5, P6, PT, 0x80, 0x0 ;  /* 0x000000000000781c */ /* 0x000fe20002fad070 */
[C---:B------:R-:W-:Y:S01]  /*3ea0*/  HMMA.16816.F32 R28, R132.reuse, R148, R28 ;  /* 0x00000094841c723c */ /* 0x040fe2000000181c */
[----:B------:R-:W2:Y:S01]  /*3eb0*/  LDSM.16.M88.4 R168, [R184+UR4+0x1000] ;  /* 0x00100004b8a8783b */ /* 0x000ea20008000200 */
[----:B------:R-:W-:Y:S01]  /*3ec0*/  @!UP1 UMOV UR14, URZ ;  /* 0x0000003f000e9c82 */ /* 0x000fe20008000000 */
[----:B------:R-:W-:Y:S01]  /*3ed0*/  LOP3.LUT P3, RZ, R0, 0x10, RZ, 0xc0, !PT ;  /* 0x0000001000ff7812 */ /* 0x000fe2000786c0ff */
[----:B------:R-:W-:Y:S01]  /*3ee0*/  IMAD.MOV.U32 R0, RZ, RZ, RZ ;  /* 0x000000ffff007224 */ /* 0x000fe200078e00ff */
[----:B------:R-:W-:Y:S01]  /*3ef0*/  IADD3 R223, R230, UR13, RZ ;  /* 0x0000000de6df7c10 */ /* 0x000fe2000fffe0ff */
[----:B------:R-:W-:Y:S01]  /*3f00*/  @!UP0 UMOV UR15, URZ ;  /* 0x0000003f000f8c82 */ /* 0x000fe20008000000 */
[----:B------:R-:W-:Y:S01]  /*3f10*/  ISETP.NE.AND P6, PT, R210, c[0x0][0x224], PT ;  /* 0x00008900d2007a0c */ /* 0x000fe20003fc5270 */
[-C--:B------:R-:W-:Y:S01]  /*3f20*/  HMMA.16816.F32 R32, R132, R150.reuse, R32 ;  /* 0x000000968420723c */ /* 0x080fe20000001820 */
[----:B------:R-:W2:Y:S03]  /*3f30*/  LDSM.16.M88.4 R172, [R184+UR4+0x2000] ;  /* 0x00200004b8ac783b */ /* 0x000ea60008000200 */
[----:B------:R-:W-:Y:S03]  /*3f40*/  IADD3 R205, R205, 0x1, RZ ;  /* 0x00000001cdcd7810 */ /* 0x000fe60007ffe0ff */
[----:B------:R-:W-:Y:S01]  /*3f50*/  @P1 IMAD.MOV.U32 R134, RZ, RZ, R221 ;  /* 0x000000ffff861224 */ /* 0x000fe200078e00dd */
[C---:B------:R-:W-:Y:S01]  /*3f60*/  HMMA.16816.F32 R36, R152.reuse, R150, R36 ;  /* 0x000000969824723c */ /* 0x040fe20000001824 */
[----:B------:R-:W2:Y:S01]  /*3f70*/  LDSM.16.M88.4 R176, [R184+UR4+0x3000] ;  /* 0x00300004b8b0783b */ /* 0x000ea20008000200 */
[----:B------:R-:W-:Y:S02]  /*3f80*/  @UP0 UIADD3 UR4, UR4, 0x80, URZ ;  /* 0x0000008004040890 */ /* 0x000fe4000fffe03f */
[--C-:B------:R-:W-:Y:S01]  /*3f90*/  @P1 IMAD.MOV.U32 R135, RZ, RZ, R219.reuse ;  /* 0x000000ffff871224 */ /* 0x100fe200078e00db */
[----:B------:R-:W-:Y:S01]  /*3fa0*/  @!UP0 UIADD3 UR4, UR9, -0x180, URZ ;  /* 0xfffffe8009048890 */ /* 0x000fe2000fffe03f */
[----:B------:R-:W-:Y:S01]  /*3fb0*/  @P5 IMAD.MOV.U32 R133, RZ, RZ, R220 ;  /* 0x000000ffff855224 */ /* 0x000fe200078e00dc */
[----:B------:R-:W-:Y:S01]  /*3fc0*/  @!P6 IADD3 R212, R212, c[0x0][0x228], RZ ;  /* 0x00008a00d4d4ea10 */ /* 0x000fe20007ffe0ff */
[C---:B------:R-:W-:Y:S01]  /*3fd0*/  HMMA.16816.F32 R40, R152.reuse, R148, R40 ;  /* 0x000000949828723c */ /* 0x040fe20000001828 */
[----:B------:R-:W-:Y:S01]  /*3fe0*/  @!PT LDS RZ, [RZ] ;  /* 0x00000000fffff984 */ /* 0x000fe20000000800 */
[----:B------:R-:W-:Y:S01]  /*3ff0*/  @!PT LDS RZ, [RZ] ;  /* 0x00000000fffff984 */ /* 0x000fe20000000800 */
[----:B------:R-:W-:Y:S01]  /*4000*/  @!PT LDS RZ, [RZ] ;  /* 0x00000000fffff984 */ /* 0x000fe20000000800 */
[----:B------:R3:W-:Y:S02]  /*4010*/  @P1 LDGSTS.E.LTC128B.128 [R224+0x1000], [R134.64] ;  /* 0x0100000086e01fae */ /* 0x0007e4000b921d54 */
[----:B------:R-:W-:Y:S01]  /*4020*/  ISETP.NE.AND P2, PT, R205, c[0x0][0x180], PT ;  /* 0x00006000cd007a0c */ /* 0x000fe20003f45270 */
[----:B------:R-:W-:Y:S04]  /*4030*/  @!P6 IMAD.MOV.U32 R210, RZ, RZ, RZ ;  /* 0x000000ffffd2e224 */ /* 0x000fe800078e00ff */
[C---:B------:R-:W-:Y:S01]  /*4040*/  HMMA.16816.F32 R44, R152.reuse, R146, R44 ;  /* 0x00000092982c723c */ /* 0x040fe2000000182c */
[----:B------:R-:W-:Y:S07]  /*4050*/  @!P1 STS.128 [R209+UR11+0x1000], R248 ;  /* 0x001000f8d1009988 */ /* 0x000fee0008000c0b */
[C---:B------:R-:W-:Y:S01]  /*4060*/  HMMA.16816.F32 R48, R152.reuse, R144, R48 ;  /* 0x000000909830723c */ /* 0x040fe20000001830 */
[----:B------:R-:W-:Y:S03]  /*4070*/  @!P2 IMAD.MOV.U32 R205, RZ, RZ, RZ ;  /* 0x000000ffffcda224 */ /* 0x000fe600078e00ff */
[----:B------:R-:W-:Y:S04]  /*4080*/  @!P2 IADD3 R132, R211, 0x1, RZ ;  /* 0x00000001d384a810 */ /* 0x000fe80007ffe0ff */
[C---:B------:R-:W-:Y:S03]  /*4090*/  HMMA.16816.F32 R52, R152.reuse, R142, R52 ;  /* 0x0000008e9834723c */ /* 0x040fe60000001834 */
[----:B------:R-:W-:Y:S01]  /*40a0*/  @!P2 ISETP.GE.AND P0, PT, R132, c[0x0][0x17c], PT ;  /* 0x00005f008400aa0c */ /* 0x000fe20003f06270 */
[----:B---3--:R-:W-:Y:S01]  /*40b0*/  IMAD.MOV.U32 R135, RZ, RZ, 0xd8 ;  /* 0x000000d8ff877424 */ /* 0x008fe200078e00ff */
[----:B------:R-:W-:Y:S01]  /*40c0*/  IADD3 R134, R208, UR11, RZ ;  /* 0x0000000bd0867c10 */ /* 0x000fe2000fffe0ff */
[----:B------:R-:W-:Y:S01]  /*40d0*/  @!P6 IMAD.MOV.U32 R135, RZ, RZ, 0xe0 ;  /* 0x000000e0ff87e424 */ /* 0x000fe200078e00ff */
[----:B-1----:R-:W-:Y:S01]  /*40e0*/  ISETP.NE.U32.AND P6, PT, R180, 0x7eff7eff, PT ;  /* 0x7eff7effb400780c */ /* 0x002fe20003fc5070 */
[C---:B------:R-:W-:Y:S04]  /*40f0*/  HMMA.16816.F32 R56, R152.reuse, R140, R56 ;  /* 0x0000008c9838723c */ /* 0x040fe80000001838 */
[----:B------:R-:W-:Y:S01]  /*4100*/  @!P2 SEL R211, R132, RZ, !P0 ;  /* 0x000000ff84d3a207 */ /* 0x000fe20004000000 */
[----:B------:R-:W-:Y:S01]  /*4110*/  @P5 IMAD.MOV.U32 R132, RZ, RZ, R222 ;  /* 0x000000ffff845224 */ /* 0x000fe200078e00de */
[----:B------:R-:W-:Y:S02]  /*4120*/  @!P2 SEL R0, R244, 0x2, !P0 ;  /* 0x00000002f400a807 */ /* 0x000fe40004000000 */
[C---:B------:R-:W-:Y:S02]  /*4130*/  HMMA.16816.F32 R60, R152.reuse, R138, R60 ;  /* 0x0000008a983c723c */ /* 0x040fe4000000183c */
[----:B------:R-:W-:Y:S01]  /*4140*/  @!PT LDS RZ, [RZ] ;  /* 0x00000000fffff984 */ /* 0x000fe20000000800 */
[----:B------:R-:W-:Y:S01]  /*4150*/  @!PT LDS RZ, [RZ] ;  /* 0x00000000fffff984 */ /* 0x000fe20000000800 */
[----:B------:R-:W-:Y:S01]  /*4160*/  @!PT LDS RZ, [RZ] ;  /* 0x00000000fffff984 */ /* 0x000fe20000000800 */
[----:B------:R1:W-:Y:S01]  /*4170*/  @P5 LDGSTS.E.LTC128B.128 [R134+0x1000], [R132.64] ;  /* 0x0100000084865fae */ /* 0x0003e2000b921d54 */
[----:B------:R-:W-:Y:S01]  /*4180*/  ISETP.NE.U32.AND P2, PT, R182, 0x7eff7eff, PT ;  /* 0x7eff7effb600780c */ /* 0x000fe20003f45070 */
[C---:B------:R-:W-:Y:S01]  /*4190*/  IMAD R3, R0.reuse, R247, c[0x2][0x0] ;  /* 0x0080000000037624 */ /* 0x040fe200078e02f7 */
[----:B------:R-:W-:Y:S02]  /*41a0*/  ISETP.NE.AND P0, PT, R0, 0x2, PT ;  /* 0x000000020000780c */ /* 0x000fe40003f05270 */
[----:B------:R-:W-:Y:S01]  /*41b0*/  IADD3 R0, R208, UR12, RZ ;  /* 0x0000000cd0007c10 */ /* 0x000fe2000fffe0ff */
[-C--:B------:R-:W-:Y:S01]  /*41c0*/  HMMA.16816.F32 R64, R152, R136.reuse, R64 ;  /* 0x000000889840723c */ /* 0x080fe20000001840 */
[----:B------:R-:W-:Y:S01]  /*41d0*/  @UP1 UIADD3 UR12, UR12, 0x80, URZ ;  /* 0x000000800c0c1890 */ /* 0x000fe2000fffe03f */
[----:B------:R-:W3:Y:S01]  /*41e0*/  LDC.64 R2, c[0x0][R3+0x160] ;  /* 0x0000580003027b82 */ /* 0x000ee20000000a00 */
[----:B------:R-:W-:Y:S01]  /*41f0*/  @!UP1 UIADD3 UR12, UR7, -0x180, URZ ;  /* 0xfffffe80070c9890 */ /* 0x000fe2000fffe03f */
[----:B------:R-:W-:Y:S03]  /*4200*/  IADD3 R224, R214, -0x1, RZ ;  /* 0xffffffffd6e07810 */ /* 0x000fe60007ffe0ff */
[----:B------:R-:W-:Y:S01]  /*4210*/  IMAD.MOV.U32 R152, RZ, RZ, 0x7eff7eff ;  /* 0x7eff7effff987424 */ /* 0x000fe200078e00ff */
[C---:B------:R-:W-:Y:S01]  /*4220*/  HMMA.16816.F32 R68, R156.reuse, R136, R68 ;  /* 0x000000889c44723c */ /* 0x040fe20000001844 */
[----:B------:R-:W-:Y:S03]  /*4230*/  IMAD.MOV.U32 R153, RZ, RZ, 0x7eff7eff ;  /* 0x7eff7effff997424 */ /* 0x000fe600078e00ff */
[----:B------:R-:W-:Y:S01]  /*4240*/  IMAD.MOV.U32 R154, RZ, RZ, 0x7eff7eff ;  /* 0x7eff7effff9a7424 */ /* 0x000fe200078e00ff */
[----:B------:R-:W-:Y:S01]  /*4250*/  @!P0 IADD3 R213, R213, c[0x0][0x1f0], RZ ;  /* 0x00007c00d5d58a10 */ /* 0x000fe20007ffe0ff */
[----:B------:R-:W-:Y:S02]  /*4260*/  IMAD.MOV.U32 R155, RZ, RZ, 0x7eff7eff ;  /* 0x7eff7effff9b7424 */ /* 0x000fe400078e00ff */
[C---:B------:R-:W-:Y:S03]  /*4270*/  HMMA.16816.F32 R72, R156.reuse, R138, R72 ;  /* 0x0000008a9c48723c */ /* 0x040fe60000001848 */
[----:B------:R4:W-:Y:S01]  /*4280*/  @!P5 STS.128 [R208+UR11+0x1000], R152 ;  /* 0x00100098d000d988 */ /* 0x0009e20008000c0b */
[----:B------:R-:W-:Y:S01]  /*4290*/  @UP1 UIADD3 UR11, UR11, 0x80, URZ ;  /* 0x000000800b0b1890 */ /* 0x000fe2000fffe03f */
[----:B-1----:R-:W-:Y:S01]  /*42a0*/  IADD3 R132, P1, R207, c[0x0][0x230], RZ ;  /* 0x00008c00cf847a10 */ /* 0x002fe20007f3e0ff */
[----:B------:R-:W-:Y:S01]  /*42b0*/  @!UP1 UIADD3 UR11, UR6, -0x180, URZ ;  /* 0xfffffe80060b9890 */ /* 0x000fe2000fffe03f */
[----:B------:R-:W-:Y:S01]  /*42c0*/  ISETP.GE.U32.AND P0, PT, R213, c[0x0][0x16c], PT ;  /* 0x00005b00d5007a0c */ /* 0x000fe20003f06070 */
[C---:B------:R-:W-:Y:S01]  /*42d0*/  HMMA.16816.F32 R76, R156.reuse, R140, R76 ;  /* 0x0000008c9c4c723c */ /* 0x040fe2000000184c */
[----:B------:R-:W1:Y:S03]  /*42e0*/  LDC.64 R134, c[0x0][R135+0x160] ;  /* 0x0000580087867b82 */ /* 0x000e660000000a00 */
[----:B------:R-:W-:Y:S04]  /*42f0*/  IADD3.X R133, R206, c[0x0][0x234], RZ, P1, !PT ;  /* 0x00008d00ce857a10 */ /* 0x000fe80000ffe4ff */
[C---:B------:R-:W-:Y:S04]  /*4300*/  HMMA.16816.F32 R80, R156.reuse, R142, R80 ;  /* 0x0000008e9c50723c */ /* 0x040fe80000001850 */
[----:B------:R-:W-:Y:S01]  /*4310*/  @P0 IMAD.MOV.U32 R231, RZ, RZ, RZ ;  /* 0x000000ffffe70224 */ /* 0x000fe200078e00ff */
[----:B------:R-:W-:Y:S01]  /*4320*/  @P0 CS2R R232, SRZ ;  /* 0x0000000000e80805 */ /* 0x000fe2000001ff00 */
[----:B------:R-:W-:Y:S01]  /*4330*/  @P0 CS2R R234, SRZ ;  /* 0x0000000000ea0805 */ /* 0x000fe2000001ff00 */
[----:B------:R-:W-:Y:S01]  /*4340*/  @P0 CS2R R236, SRZ ;  /* 0x0000000000ec0805 */ /* 0x000fe2000001ff00 */
[C---:B------:R-:W-:Y:S01]  /*4350*/  HMMA.16816.F32 R84, R156.reuse, R144, R84 ;  /* 0x000000909c54723c */ /* 0x040fe20000001854 */
[----:B------:R-:W-:Y:S02]  /*4360*/  @P0 IMAD.MOV.U32 R238, RZ, RZ, RZ ;  /* 0x000000ffffee0224 */ /* 0x000fe400078e00ff */
[----:B------:R-:W-:Y:S05]  /*4370*/  ISETP.NE.U32.AND P0, PT, R192, 0x7eff7eff, PT ;  /* 0x7eff7effc000780c */ /* 0x000fea0003f05070 */
[C---:B------:R-:W-:Y:S04]  /*4380*/  HMMA.16816.F32 R88, R156.reuse, R146, R88 ;  /* 0x000000929c58723c */ /* 0x040fe80000001858 */
[C---:B---3--:R-:W-:Y:S02]  /*4390*/  IADD3 R218, P5, R2.reuse, R218, RZ ;  /* 0x000000da02da7210 */ /* 0x048fe40007fbe0ff */
[C---:B------:R-:W-:Y:S02]  /*43a0*/  IADD3 R221, P1, R2.reuse, R221, RZ ;  /* 0x000000dd02dd7210 */ /* 0x040fe40007f3e0ff */
[C---:B------:R-:W-:Y:S04]  /*43b0*/  HMMA.16816.F32 R92, R156.reuse, R148, R92 ;  /* 0x000000949c5c723c */ /* 0x040fe8000000185c */
[----:B------:R-:W-:Y:S01]  /*43c0*/  IMAD.X R216, R3, 0x1, R216, P5 ;  /* 0x0000000103d87824 */ /* 0x000fe200028e06d8 */
[----:B------:R-:W-:Y:S01]  /*43d0*/  ISETP.NE.U32.AND P5, PT, R189, 0x7eff7eff, PT ;  /* 0x7eff7effbd00780c */ /* 0x000fe20003fa5070 */
[C---:B------:R-:W-:Y:S02]  /*43e0*/  IMAD.X R219, R3.reuse, 0x1, R219, P1 ;  /* 0x0000000103db7824 */ /* 0x040fe400008e06db */
[-C--:B------:R-:W-:Y:S08]  /*43f0*/  HMMA.16816.F32 R96, R156, R150.reuse, R96 ;  /* 0x000000969c60723c */ /* 0x080ff00000001860 */
[C---:B------:R-:W-:Y:S08]  /*4400*/  HMMA.16816.F32 R100, R160.reuse, R150, R100 ;  /* 0x00000096a064723c */ /* 0x040ff00000001864 */
[C---:B------:R-:W-:Y:S08]  /*4410*/  HMMA.16816.F32 R104, R160.reuse, R148, R104 ;  /* 0x00000094a068723c */ /* 0x040ff00000001868 */
[C---:B------:R-:W-:Y:S08]  /*4420*/  HMMA.16816.F32 R108, R160.reuse, R146, R108 ;  /* 0x00000092a06c723c */ /* 0x040ff0000000186c */
[C---:B------:R-:W-:Y:S08]  /*4430*/  HMMA.16816.F32 R112, R160.reuse, R144, R112 ;  /* 0x00000090a070723c */ /* 0x040ff00000001870 */
[C---:B------:R-:W-:Y:S08]  /*4440*/  HMMA.16816.F32 R116, R160.reuse, R142, R116 ;  /* 0x0000008ea074723c */ /* 0x040ff00000001874 */
[C---:B------:R-:W-:Y:S07]  /*4450*/  HMMA.16816.F32 R120, R160.reuse, R140, R120 ;  /* 0x0000008ca078723c */ /* 0x040fee0000001878 */
[C-C-:B------:R-:W-:Y:S01]  /*4460*/  HFMA2.RELU R140, R200.reuse, R196, R201.reuse ;  /* 0x000000c4c88c7231 */ /* 0x140fe200038080c9 */
[C---:B------:R-:W-:Y:S04]  /*4470*/  HMMA.16816.F32 R124, R160.reuse, R138, R124 ;  /* 0x0000008aa07c723c */ /* 0x040fe8000000187c */
[C-C-:B------:R-:W-:Y:S03]  /*4480*/  HFMA2.RELU R141, R200.reuse, R197, R201.reuse ;  /* 0x000000c5c88d7231 */ /* 0x140fe600038080c9 */
[----:B------:R-:W-:Y:S01]  /*4490*/  IMAD.MOV.U32 R138, RZ, RZ, R207 ;  /* 0x000000ffff8a7224 */ /* 0x000fe200078e00cf */
[----:B------:R-:W-:Y:S04]  /*44a0*/  HMMA.16816.F32 R128, R160, R136, R128 ;  /* 0x00000088a080723c */ /* 0x000fe80000001880 */
[----:B------:R-:W-:Y:S03]  /*44b0*/  IMAD.MOV.U32 R139, RZ, RZ, R206 ;  /* 0x000000ffff8b7224 */ /* 0x000fe600078e00ce */
[C-C-:B------:R-:W-:Y:S02]  /*44c0*/  HFMA2.RELU R136, R200.reuse, R188, R201.reuse ;  /* 0x000000bcc8887231 */ /* 0x140fe400038080c9 */
[----:B------:R-:W-:Y:S01]  /*44d0*/  @!PT LDS RZ, [RZ] ;  /* 0x00000000fffff984 */ /* 0x000fe20000000800 */
[----:B------:R-:W-:Y:S01]  /*44e0*/  @!PT LDS RZ, [RZ] ;  /* 0x00000000fffff984 */ /* 0x000fe20000000800 */
[----:B------:R-:W-:Y:S01]  /*44f0*/  @!PT LDS RZ, [RZ] ;  /* 0x00000000fffff984 */ /* 0x000fe20000000800 */
[----:B----4-:R4:W-:Y:S03]  /*4500*/  LDGSTS.E.BYPASS.LTC128B.128 [R225+0x9000], [R138.64], P4 ;  /* 0x090000008ae17fae */ /* 0x0109e6000a101d54 */
[C---:B------:R-:W-:Y:S01]  /*4510*/  IADD3 R217, P4, R2.reuse, R217, RZ ;  /* 0x000000d902d97210 */ /* 0x040fe20007f9e0ff */
[----:B------:R-:W-:Y:S04]  /*4520*/  HFMA2.RELU R137, R200, R189, R201 ;  /* 0x000000bdc8897231 */ /* 0x000fe800038080c9 */
[----:B------:R3:W-:Y:S01]  /*4530*/  LDGSTS.E.BYPASS.LTC128B.128 [R0+0x9000], [R132.64], P3 ;  /* 0x0900000084007fae */ /* 0x0007e20009901d54 */
[----:B------:R-:W-:Y:S01]  /*4540*/  IADD3 R222, P3, R2, R222, RZ ;  /* 0x000000de02de7210 */ /* 0x000fe20007f7e0ff */
[----:B------:R-:W-:Y:S01]  /*4550*/  IMAD.X R215, R3, 0x1, R215, P4 ;  /* 0x0000000103d77824 */ /* 0x000fe200020e06d7 */
[----:B------:R-:W-:Y:S01]  /*4560*/  LOP3.LUT R2, R226, 0x1f, RZ, 0xc0, !PT ;  /* 0x0000001fe2027812 */ /* 0x000fe200078ec0ff */
[----:B------:R-:W-:Y:S01]  /*4570*/  IMAD.MOV.U32 R226, RZ, RZ, R246 ;  /* 0x000000ffffe27224 */ /* 0x000fe200078e00f6 */
[----:B------:R-:W-:Y:S01]  /*4580*/  ISETP.NE.U32.AND P4, PT, R183, 0x7eff7eff, PT ;  /* 0x7eff7effb700780c */ /* 0x000fe20003f85070 */
[----:B------:R-:W-:Y:S01]  /*4590*/  IMAD.X R220, R3, 0x1, R220, P3 ;  /* 0x0000000103dc7824 */ /* 0x000fe200018e06dc */
[----:B------:R-:W-:Y:S01]  /*45a0*/  SHF.R.U32.HI R2, RZ, 0x4, R2 ;  /* 0x00000004ff027819 */ /* 0x000fe20000011602 */
[----:B------:R-:W0:Y:S01]  /*45b0*/  LDGDEPBAR ;  /* 0x00000000000079af */ /* 0x000e220000000000 */
[----:B-1----:R-:W-:Y:S02]  /*45c0*/  IADD3 R206, P3, R134, R132, RZ ;  /* 0x0000008486ce7210 */ /* 0x002fe40007f7e0ff */
[----:B------:R-:W-:Y:S01]  /*45d0*/  SEL R153, R137, RZ, P5 ;  /* 0x000000ff89997207 */ /* 0x000fe20002800000 */
[----:B------:R-:W-:Y:S01]  /*45e0*/  IMAD.SHL.U32 R3, R2, 0x8, RZ ;  /* 0x0000000802037824 */ /* 0x000fe200078e00ff */
[----:B------:R-:W-:Y:S01]  /*45f0*/  LOP3.LUT R2, R240, R2, R243, 0xf6, !PT ;  /* 0x00000002f0027212 */ /* 0x000fe200078ef6f3 */
[----:B------:R-:W-:Y:S01]  /*4600*/  IMAD.X R207, R135, 0x1, R133, P3 ;  /* 0x0000000187cf7824 */ /* 0x000fe200018e0685 */
[----:B------:R-:W-:Y:S01]  /*4610*/  HFMA2.RELU R135, R202, R183, R203 ;  /* 0x000000b7ca877231 */ /* 0x000fe200038080cb */
[----:B------:R-:W-:Y:S02]  /*4620*/  ISETP.NE.U32.AND P3, PT, R181, 0x7eff7eff, PT ;  /* 0x7eff7effb500780c */ /* 0x000fe40003f65070 */
[----:B------:R-:W-:Y:S01]  /*4630*/  LOP3.LUT R3, R3, 0xfffffff8, R241, 0xe2, !PT ;  /* 0xfffffff803037812 */ /* 0x000fe200078ee2f1 */
[C-C-:B----4-:R-:W-:Y:S01]  /*4640*/  HFMA2.RELU R139, R200.reuse, R192, R201.reuse ;  /* 0x000000c0c88b7231 */ /* 0x150fe200038080c9 */
[----:B------:R-:W-:Y:S01]  /*4650*/  SEL R135, R135, RZ, P4 ;  /* 0x000000ff87877207 */ /* 0x000fe20002000000 */
[----:B------:R-:W-:Y:S01]  /*4660*/  HFMA2.RELU R138, R200, R193, R201 ;  /* 0x000000c1c88a7231 */ /* 0x000fe200038080c9 */
[----:B------:R-:W-:Y:S01]  /*4670*/  ISETP.NE.U32.AND P4, PT, R190, 0x7eff7eff, PT ;  /* 0x7eff7effbe00780c */ /* 0x000fe20003f85070 */
[----:B------:R-:W-:Y:S01]  /*4680*/  IMAD.SHL.U32 R3, R3, 0x10, RZ ;  /* 0x0000001003037824 */ /* 0x000fe200078e00ff */
[----:B------:R-:W-:Y:S02]  /*4690*/  SEL R156, R139, RZ, P0 ;  /* 0x000000ff8b9c7207 */ /* 0x000fe40000000000 */
[----:B------:R-:W-:Y:S02]  /*46a0*/  ISETP.NE.U32.AND P0, PT, R199, 0x7eff7eff, PT ;  /* 0x7eff7effc700780c */ /* 0x000fe40003f05070 */
[----:B---3--:R-:W-:Y:S02]  /*46b0*/  IADD3 R0, R227, 0x1, RZ ;  /* 0x00000001e3007810 */ /* 0x008fe40007ffe0ff */
[----:B------:R-:W-:Y:S01]  /*46c0*/  LOP3.LUT R143, R242, 0x1e0, R3, 0xf8, !PT ;  /* 0x000001e0f28f7812 */ /* 0x000fe200078ef803 */
[----:B------:R-:W-:Y:S01]  /*46d0*/  HFMA2.RELU R3, R202, R182, R203 ;  /* 0x000000b6ca037231 */ /* 0x000fe200038080cb */
[C---:B------:R-:W-:Y:S01]  /*46e0*/  ISETP.NE.AND P1, PT, R0.reuse, R245, PT ;  /* 0x000000f50000720c */ /* 0x040fe20003f25270 */
[----:B------:R-:W-:Y:S04]  /*46f0*/  DEPBAR.LE SB0, 0x2 ;  /* 0x000080800000791a */ /* 0x000fe80000000000 */
[----:B------:R-:W-:Y:S01]  /*4700*/  SEL R227, R0, RZ, P1 ;  /* 0x000000ff00e37207 */ /* 0x000fe20000800000 */
[----:B------:R-:W-:Y:S01]  /*4710*/  BAR.SYNC.DEFER_BLOCKING 0x0 ;  /* 0x0000000000007b1d */ /* 0x000fe20000010000 */
[----:B------:R-:W-:Y:S01]  /*4720*/  LOP3.LUT R0, R2, 0xe0, R230, 0xf8, !PT ;  /* 0x000000e002007812 */ /* 0x000fe200078ef8e6 */
[----:B------:R-:W-:Y:S01]  /*4730*/  HFMA2.RELU R2, R200, R181, R201 ;  /* 0x000000b5c8027231 */ /* 0x000fe200038080c9 */
[----:B------:R-:W-:Y:S01]  /*4740*/  SEL R134, R3, RZ, P2 ;  /* 0x000000ff03867207 */ /* 0x000fe20001000000 */
[----:B------:R-:W-:Y:S01]  /*4750*/  HFMA2.RELU R3, R202, R194, R203 ;  /* 0x000000c2ca037231 */ /* 0x000fe200038080cb */
[----:B------:R-:W-:Y:S01]  /*4760*/  LEA R142, R0, UR5, 0x4 ;  /* 0x00000005008e7c11 */ /* 0x000fe2000f8e20ff */
[----:B------:R-:W-:Y:S01]  /*4770*/  HFMA2.RELU R0, R200, R180, R201 ;  /* 0x000000b4c8007231 */ /* 0x000fe200038080c9 */
[----:B------:R-:W-:Y:S01]  /*4780*/  SEL R133, R2, RZ, P3 ;  /* 0x000000ff02857207 */ /* 0x000fe20001800000 */
[C-C-:B------:R-:W-:Y:S01]  /*4790*/  HFMA2.RELU R2, R202.reuse, R191, R203.reuse ;  /* 0x000000bfca027231 */ /* 0x140fe200038080cb */
[----:B------:R-:W-:Y:S02]  /*47a0*/  ISETP.NE.U32.AND P3, PT, R196, 0x7eff7eff, PT ;  /* 0x7eff7effc400780c */ /* 0x000fe40003f65070 */
[----:B------:R-:W-:Y:S01]  /*47b0*/  SEL R132, R0, RZ, P6 ;  /* 0x000000ff00847207 */ /* 0x000fe20003000000 */
[----:B------:R-:W-:Y:S01]  /*47c0*/  HFMA2.RELU R0, R202, R190, R203 ;  /* 0x000000beca007231 */ /* 0x000fe200038080cb */
[----:B------:R-:W-:Y:S02]  /*47d0*/  ISETP.NE.U32.AND P6, PT, R193, 0x7eff7eff, PT ;  /* 0x7eff7effc100780c */ /* 0x000fe40003fc5070 */
[----:B------:R-:W-:Y:S02]  /*47e0*/  ISETP.NE.U32.AND P5, PT, R194, 0x7eff7eff, PT ;  /* 0x7eff7effc200780c */ /* 0x000fe40003fa5070 */
[----:B------:R-:W-:-:S01]  /*47f0*/  ISETP.NE.U32.AND P2, PT, R197, 0x7eff7eff, PT ;  /* 0x7eff7effc500780c */ /* 0x000fc20003f45070 */
[C---:B--2---:R-:W-:Y:S05]  /*4800*/  HMMA.16816.F32 R4, R132.reuse, R164, R4 ;  /* 0x000000a48404723c */ /* 0x044fea0000001804 */
[----:B------:R-:W-:Y:S01]  /*4810*/  SEL R180, R140, RZ, P3 ;  /* 0x000000ff8cb47207 */ /* 0x000fe20001800000 */
[----:B------:R-:W-:Y:S01]  /*4820*/  LDSM.16.M88.4 R160, [R204] ;  /* 0x00000000cca0783b */ /* 0x000fe20000000200 */
[----:B------:R-:W-:Y:S01]  /*4830*/  SEL R157, R138, RZ, P6 ;  /* 0x000000ff8a9d7207 */ /* 0x000fe20003000000 */
[C---:B------:R-:W-:Y:S04]  /*4840*/  HMMA.16816.F32 R8, R132.reuse, R166, R8 ;  /* 0x000000a68408723c */ /* 0x040fe80000001808 */
[----:B------:R-:W-:Y:S02]  /*4850*/  LEA R148, R143, UR4, 0x4 ;  /* 0x000000048f947c11 */ /* 0x000fe4000f8e20ff */
[----:B------:R-:W-:Y:S02]  /*4860*/  SEL R181, R141, RZ, P2 ;  /* 0x000000ff8db57207 */ /* 0x000fe40001000000 */
[C---:B------:R-:W-:Y:S01]  /*4870*/  HMMA.16816.F32 R12, R132.reuse, R168, R12 ;  /* 0x000000a8840c723c */ /* 0x040fe2000000180c */
[----:B------:R-:W-:Y:S03]  /*4880*/  LDSM.16.M88.4 R144, [R148+0x2000] ;  /* 0x002000009490783b */ /* 0x000fe60000000200 */
[----:B------:R-:W-:Y:S02]  /*4890*/  @!P1 IADD3 R186, R186, 0x20, RZ ;  /* 0x00000020baba9810 */ /* 0x000fe40007ffe0ff */
[----:B------:R-:W-:Y:S02]  /*48a0*/  ISETP.GE.U32.AND P1, PT, R212, R239, PT ;  /* 0x000000efd400720c */ /* 0x000fe40003f26070 */
[C---:B------:R-:W-:Y:S03]  /*48b0*/  HMMA.16816.F32 R16, R132.reuse, R170, R16 ;  /* 0x000000aa8410723c */ /* 0x040fe60000001810 */
[----:B------:R-:W-:Y:S02]  /*48c0*/  ISETP.GE.AND P2, PT, R186, c[0x0][0x16c], PT ;  /* 0x00005b00ba007a0c */ /* 0x000fe40003f46270 */
[----:B------:R-:W-:Y:S02]  /*48d0*/  SEL R187, R187, RZ, !P1 ;  /* 0x000000ffbbbb7207 */ /* 0x000fe40004800000 */
[----:B------:R-:W-:Y:S01]  /*48e0*/  ISETP.NE.U32.AND P1, PT, R188, 0x7eff7eff, PT ;  /* 0x7eff7effbc00780c */ /* 0x000fe20003f25070 */
[C---:B------:R-:W-:Y:S04]  /*48f0*/  HMMA.16816.F32 R20, R132.reuse, R172, R20 ;  /* 0x000000ac8414723c */ /* 0x040fe80000001814 */
[----:B------:R-:W-:Y:S01]  /*4900*/  SEL R152, R136, RZ, P1 ;  /* 0x000000ff88987207 */ /* 0x000fe20000800000 */
[C-C-:B------:R-:W-:Y:S01]  /*4910*/  HFMA2.RELU R136, R202.reuse, R199, R203.reuse ;  /* 0x000000c7ca887231 */ /* 0x140fe200038080cb */
[----:B------:R-:W-:Y:S02]  /*4920*/  ISETP.NE.U32.AND P1, PT, R191, 0x7eff7eff, PT ;  /* 0x7eff7effbf00780c */ /* 0x000fe40003f25070 */
[C---:B------:R-:W-:Y:S01]  /*4930*/  HMMA.16816.F32 R24, R132.reuse, R174, R24 ;  /* 0x000000ae8418723c */ /* 0x040fe20000001818 */
[----:B------:R-:W-:Y:S03]  /*4940*/  LDSM.16.M88.4 R188, [R142] ;  /* 0x000000008ebc783b */ /* 0x000fe60000000200 */
[----:B------:R-:W-:Y:S02]  /*4950*/  SEL R183, R136, RZ, P0 ;  /* 0x000000ff88b77207 */ /* 0x000fe40000000000 */
[----:B------:R-:W-:Y:S01]  /*4960*/  SEL R154, R0, RZ, P4 ;  /* 0x000000ff009a7207 */ /* 0x000fe20002000000 */
[C-C-:B------:R-:W-:Y:S01]  /*4970*/  HFMA2.RELU R0, R202.reuse, R195, R203.reuse ;  /* 0x000000c3ca007231 */ /* 0x140fe200038080cb */
[C---:B------:R-:W-:Y:S01]  /*4980*/  HMMA.16816.F32 R28, R132.reuse, R176, R28 ;  /* 0x000000b0841c723c */ /* 0x040fe2000000181c */
[----:B------:R-:W-:Y:S02]  /*4990*/  LDSM.16.M88.4 R136, [R148] ;  /* 0x000000009488783b */ /* 0x000fe40000000200 */
[----:B------:R-:W-:Y:S02]  /*49a0*/  ISETP.NE.U32.AND P4, PT, R195, 0x7eff7eff, PT ;  /* 0x7eff7effc300780c */ /* 0x000fe40003f85070 */
[----:B------:R-:W-:Y:S01]  /*49b0*/  SEL R155, R2, RZ, P1 ;  /* 0x000000ff029b7207 */ /* 0x000fe20000800000 */
[----:B------:R-:W-:Y:S01]  /*49c0*/  HFMA2.RELU R2, R202, R198, R203 ;  /* 0x000000c6ca027231 */ /* 0x000fe200038080cb */
[----:B------:R-:W-:Y:S01]  /*49d0*/  ISETP.NE.U32.AND P1, PT, R198, 0x7eff7eff, PT ;  /* 0x7eff7effc600780c */ /* 0x000fe20003f25070 */
[-C--:B------:R-:W-:Y:S01]  /*49e0*/  HMMA.16816.F32 R32, R132, R178.reuse, R32 ;  /* 0x000000b28420723c */ /* 0x080fe20000001820 */
[----:B------:R-:W-:Y:S03]  /*49f0*/  LDSM.16.M88.4 R192, [R142+0x1000] ;  /* 0x001000008ec0783b */ /* 0x000fe60000000200 */
[----:B------:R-:W-:Y:S02]  /*4a00*/  SEL R182, R2, RZ, P1 ;  /* 0x000000ff02b67207 */ /* 0x000fe40000800000 */
[----:B------:R-:W-:Y:S01]  /*4a10*/  SHF.L.U32 R2, R244, R211, RZ ;  /* 0x000000d3f4027219 */ /* 0x000fe200000006ff */
[----:B------:R-:W-:Y:S01]  /*4a20*/  IMAD.SHL.U32 R132, R187, 0x10, RZ ;  /* 0x00000010bb847824 */ /* 0x000fe200078e00ff */
[C---:B------:R-:W-:Y:S01]  /*4a30*/  HMMA.16816.F32 R36, R152.reuse, R178, R36 ;  /* 0x000000b29824723c */ /* 0x040fe20000001824 */
[----:B------:R-:W1:Y:S03]  /*4a40*/  LDSM.16.M88.4 R196, [R142+0x2000] ;  /* 0x002000008ec4783b */ /* 0x000e660000000200 */
[----:B------:R-:W-:Y:S02]  /*4a50*/  LOP3.LUT P1, RZ, R132, 0x10, RZ, 0xc0, !PT ;  /* 0x0000001084ff7812 */ /* 0x000fe4000782c0ff */
[----:B------:R-:W-:Y:S02]  /*4a60*/  LOP3.LUT P0, RZ, R2, R231, RZ, 0xc0, !PT ;  /* 0x000000e702ff7212 */ /* 0x000fe4000780c0ff */
[C---:B------:R-:W-:Y:S01]  /*4a70*/  HMMA.16816.F32 R40, R152.reuse, R176, R40 ;  /* 0x000000b09828723c */ /* 0x040fe20000001828 */
[----:B------:R-:W1:Y:S03]  /*4a80*/  LDSM.16.M88.4 R200, [R142+0x3000] ;  /* 0x003000008ec8783b */ /* 0x000e660000000200 */
[----:B------:R-:W-:Y:S02]  /*4a90*/  SEL R159, R0, RZ, P4 ;  /* 0x000000ff009f7207 */ /* 0x000fe40002000000 */
[----:B------:R-:W-:Y:S02]  /*4aa0*/  SHF.L.U32 R0, R244, R205, RZ ;  /* 0x000000cdf4007219 */ /* 0x000fe400000006ff */
[C---:B------:R-:W-:Y:S01]  /*4ab0*/  HMMA.16816.F32 R44, R152.reuse, R174, R44 ;  /* 0x000000ae982c723c */ /* 0x040fe2000000182c */
[----:B------:R-:W2:Y:S02]  /*4ac0*/  LDSM.16.M88.4 R140, [R148+0x1000] ;  /* 0x00100000948c783b */ /* 0x000ea40000000200 */
[C---:B------:R-:W-:Y:S02]  /*4ad0*/  LOP3.LUT P3, RZ, R0.reuse, R232, RZ, 0xc0, !PT ;  /* 0x000000e800ff7212 */ /* 0x040fe4000786c0ff */
[----:B------:R-:W-:Y:S02]  /*4ae0*/  LOP3.LUT P4, RZ, R0, R233, RZ, 0xc0, !PT ;  /* 0x000000e900ff7212 */ /* 0x000fe4000788c0ff */
[----:B------:R-:W-:Y:S01]  /*4af0*/  PLOP3.LUT P3, PT, P3, P0, PT, 0x80, 0x0 ;  /* 0x000000000000781c */ /* 0x000fe20001f61070 */
[C---:B------:R-:W-:Y:S01]  /*4b00*/  HMMA.16816.F32 R48, R152.reuse, R172, R48 ;  /* 0x000000ac9830723c */ /* 0x040fe20000001830 */
[----:B------:R-:W2:Y:S03]  /*4b10*/  LDSM.16.M88.4 R148, [R148+0x3000] ;  /* 0x003000009494783b */ /* 0x000ea60000000200 */
[----:B------:R-:W-:Y:S02]  /*4b20*/  IADD3 R0, R209, UR11, RZ ;  /* 0x0000000bd1007c10 */ /* 0x000fe4000fffe0ff */
[----:B------:R-:W-:Y:S01]  /*4b30*/  SEL R158, R3, RZ, P5 ;  /* 0x000000ff039e7207 */ /* 0x000fe20002800000 */
[----:B------:R-:W-:Y:S01]  /*4b40*/  IMAD.SHL.U32 R3, R187, 0x8, RZ ;  /* 0x00000008bb037824 */ /* 0x000fe200078e00ff */
[C---:B------:R-:W-:Y:S03]  /*4b50*/  HMMA.16816.F32 R52, R152.reuse, R170, R52 ;  /* 0x000000aa9834723c */ /* 0x040fe60000001834 */
[----:B------:R-:W-:Y:S01]  /*4b60*/  LOP3.LUT P5, RZ, R2, R234, RZ, 0xc0, !PT ;  /* 0x000000ea02ff7212 */ /* 0x000fe200078ac0ff */
[----:B------:R-:W-:Y:S01]  /*4b70*/  @P3 IMAD.MOV.U32 R2, RZ, RZ, R218 ;  /* 0x000000ffff023224 */ /* 0x000fe200078e00da */
[----:B------:R-:W-:Y:S01]  /*4b80*/  LOP3.LUT P0, RZ, R3, 0x10, RZ, 0xc0, !PT ;  /* 0x0000001003ff7812 */ /* 0x000fe2000780c0ff */
[----:B------:R-:W-:Y:S01]  /*4b90*/  @P3 IMAD.MOV.U32 R3, RZ, RZ, R216 ;  /* 0x000000ffff033224 */ /* 0x000fe200078e00d8 */
[----:B------:R-:W-:Y:S01]  /*4ba0*/  PLOP3.LUT P4, PT, P4, P5, PT, 0x80, 0x0 ;  /* 0x000000000000781c */ /* 0x000fe2000278b070 */
[C---:B------:R-:W-:Y:S03]  /*4bb0*/  HMMA.16816.F32 R56, R152.reuse, R168, R56 ;  /* 0x000000a89838723c */ /* 0x040fe60000001838 */
[----:B------:R-:W-:Y:S01]  /*4bc0*/  @!PT LDS RZ, [RZ] ;  /* 0x00000000fffff984 */ /* 0x000fe20000000800 */
[----:B------:R-:W-:Y:S01]  /*4bd0*/  @!PT LDS RZ, [RZ] ;  /* 0x00000000fffff984 */ /* 0x000fe20000000800 */
[----:B------:R-:W-:Y:S01]  /*4be0*/  @!PT LDS RZ, [RZ] ;  /* 0x00000000fffff984 */ /* 0x000fe20000000800 */
[----:B------:R3:W-:Y:S05]  /*4bf0*/  @P3 LDGSTS.E.LTC128B.128 [R0], [R2.64] ;  /* 0x0000000002003fae */ /* 0x0007ea000b921d54 */
[C---:B------:R-:W-:Y:S03]  /*4c00*/  HMMA.16816.F32 R60, R152.reuse, R166, R60 ;  /* 0x000000a6983c723c */ /* 0x040fe6000000183c */
[----:B-1----:R-:W-:Y:S01]  /*4c10*/  ISETP.NE.U32.AND P6, PT, R196, 0x7eff7eff, PT ;  /* 0x7eff7effc400780c */ /* 0x002fe20003fc5070 */
[C-C-:B------:R-:W-:Y:S01]  /*4c20*/  HFMA2.RELU R134, R160.reuse, R192, R161.reuse ;  /* 0x000000c0a0867231 */ /* 0x140fe200038080a1 */
[----:B------:R-:W-:Y:S01]  /*4c30*/  ISETP.NE.U32.AND P5, PT, R197, 0x7eff7eff, PT ;  /* 0x7eff7effc500780c */ /* 0x000fe20003fa5070 */
[C-C-:B------:R-:W-:Y:S02]  /*4c40*/  HFMA2.RELU R135, R160.reuse, R193, R161.reuse ;  /* 0x000000c1a0877231 */ /* 0x140fe400038080a1 */
[-C--:B------:R-:W-:Y:S07]  /*4c50*/  HMMA.16816.F32 R64, R152, R164.reuse, R64 ;  /* 0x000000a49840723c */ /* 0x080fee0000001840 */
[----:B------:R-:W-:Y:S01]  /*4c60*/  IMAD.MOV.U32 R152, RZ, RZ, 0x7eff7eff ;  /* 0x7eff7effff987424 */ /* 0x000fe200078e00ff */
[C---:B------:R-:W-:Y:S01]  /*4c70*/  HMMA.16816.F32 R68, R156.reuse, R164, R68 ;  /* 0x000000a49c44723c */ /* 0x040fe20000001844 */
[----:B------:R-:W-:Y:S03]  /*4c80*/  IMAD.MOV.U32 R153, RZ, RZ, 0x7eff7eff ;  /* 0x7eff7effff997424 */ /* 0x000fe600078e00ff */
[----:B------:R-:W-:Y:S02]  /*4c90*/  IMAD.MOV.U32 R154, RZ, RZ, 0x7eff7eff ;  /* 0x7eff7effff9a7424 */ /* 0x000fe400078e00ff */
[----:B------:R-:W-:Y:S01]  /*4ca0*/  IMAD.MOV.U32 R155, RZ, RZ, 0x7eff7eff ;  /* 0x7eff7effff9b7424 */ /* 0x000fe200078e00ff */
[----:B---3--:R-:W-:Y:S01]  /*4cb0*/  IADD3 R0, R208, UR11, RZ ;  /* 0x0000000bd0007c10 */ /* 0x008fe2000fffe0ff */
[C---:B------:R-:W-:Y:S03]  /*4cc0*/  HMMA.16816.F32 R72, R156.reuse, R166, R72 ;  /* 0x000000a69c48723c */ /* 0x040fe60000001848 */
[----:B------:R-:W-:Y:S01]  /*4cd0*/  @!P3 STS.128 [R209+UR11], R152 ;  /* 0x00000098d100b988 */ /* 0x000fe20008000c0b */
[----:B------:R-:W-:Y:S01]  /*4ce0*/  @P4 IMAD.MOV.U32 R2, RZ, RZ, R217 ;  /* 0x000000ffff024224 */ /* 0x000fe200078e00d9 */
[----:B------:R-:W-:Y:S01]  /*4cf0*/  ISETP.LT.U32.AND P3, PT, R226, 0x8, !P2 ;  /* 0x00000008e200780c */ /* 0x000fe20005761070 */
[----:B------:R-:W-:Y:S01]  /*4d00*/  @P4 IMAD.MOV.U32 R3, RZ, RZ, R215 ;  /* 0x000000ffff034224 */ /* 0x000fe200078e00d7 */
[C---:B------:R-:W-:Y:S01]  /*4d10*/  LEA R132, P2, R186.reuse, R228, 0x1 ;  /* 0x000000e4ba847211 */ /* 0x040fe200078408ff */
[C---:B------:R-:W-:Y:S03]  /*4d20*/  HMMA.16816.F32 R76, R156.reuse, R168, R76 ;  /* 0x000000a89c4c723c */ /* 0x040fe6000000184c */
[----:B------:R-:W-:Y:S01]  /*4d30*/  @!PT LDS RZ, [RZ] ;  /* 0x00000000fffff984 */ /* 0x000fe20000000800 */
[----:B------:R-:W-:Y:S01]  /*4d40*/  @!PT LDS RZ, [RZ] ;  /* 0x00000000fffff984 */ /* 0x000fe20000000800 */
[----:B------:R-:W-:Y:S01]  /*4d50*/  @!PT LDS RZ, [RZ] ;  /* 0x00000000fffff984 */ /* 0x000fe20000000800 */
[----:B------:R1:W-:Y:S01]  /*4d60*/  @P4 LDGSTS.E.LTC128B.128 [R0], [R2.64] ;  /* 0x0000000002004fae */ /* 0x0003e2000b921d54 */
[----:B------:R-:W-:Y:S04]  /*4d70*/  LEA.HI.X.SX32 R133, R186, R229, 0x1, P2 ;  /* 0x000000e5ba857211 */ /* 0x000fe800010f0eff */
[C---:B------:R-:W-:Y:S03]  /*4d80*/  HMMA.16816.F32 R80, R156.reuse, R170, R80 ;  /* 0x000000aa9c50723c */ /* 0x040fe60000001850 */
[----:B------:R3:W-:Y:S01]  /*4d90*/  @!P4 STS.128 [R208+UR11], R152 ;  /* 0x00000098d000c988 */ /* 0x0007e20008000c0b */
[----:B------:R-:W-:Y:S04]  /*4da0*/  ISETP.NE.U32.AND P4, PT, R200, 0x7eff7eff, PT ;  /* 0x7eff7effc800780c */ /* 0x000fe80003f85070 */
[C---:B------:R-:W-:Y:S03]  /*4db0*/  HMMA.16816.F32 R84, R156.reuse, R172, R84 ;  /* 0x000000ac9c54723c */ /* 0x040fe60000001854 */
[----:B------:R-:W-:Y:S01]  /*4dc0*/  @!PT LDS RZ, [RZ] ;  /* 0x00000000fffff984 */ /* 0x000fe20000000800 */
[----:B------:R-:W-:Y:S01]  /*4dd0*/  @!PT LDS RZ, [RZ] ;  /* 0x00000000fffff984 */ /* 0x000fe20000000800 */
[----:B------:R-:W-:Y:S01]  /*4de0*/  @!PT LDS RZ, [RZ] ;  /* 0x00000000fffff984 */ /* 0x000fe20000000800 */
[----:B------:R4:W-:Y:S01]  /*4df0*/  @P3 LDGSTS.E.LTC128B.128 [R223+0x10000], [R132.64] ;  /* 0x1000000084df3fae */ /* 0x0009e2000b921d54 */
[----:B------:R-:W-:Y:S04]  /*4e00*/  ISETP.NE.U32.AND P3, PT, R188, 0x7eff7eff, PT ;  /* 0x7eff7effbc00780c */ /* 0x000fe80003f65070 */
[C---:B------:R-:W-:Y:S04]  /*4e10*/  HMMA.16816.F32 R88, R156.reuse, R174, R88 ;  /* 0x000000ae9c58723c */ /* 0x040fe80000001858 */
[----:B-1----:R-:W-:Y:S04]  /*4e20*/  IADD3 R2, P2, R206, c[0x0][0x230], RZ ;  /* 0x00008c00ce027a10 */ /* 0x002fe80007f5e0ff */
[C---:B------:R-:W-:Y:S04]  /*4e30*/  HMMA.16816.F32 R92, R156.reuse, R176, R92 ;  /* 0x000000b09c5c723c */ /* 0x040fe8000000185c */
[----:B------:R-:W-:Y:S02]  /*4e40*/  IADD3.X R3, R207, c[0x0][0x234], RZ, P2, !PT ;  /* 0x00008d00cf037a10 */ /* 0x000fe400017fe4ff */
[----:B------:R-:W-:Y:S02]  /*4e50*/  IADD3 R0, R208, UR12, RZ ;  /* 0x0000000cd0007c10 */ /* 0x000fe4000fffe0ff */
[-C--:B------:R-:W-:Y:S03]  /*4e60*/  HMMA.16816.F32 R96, R156, R178.reuse, R96 ;  /* 0x000000b29c60723c */ /* 0x080fe60000001860 */
[----:B------:R-:W-:Y:S01]  /*4e70*/  ISETP.NE.U32.AND P2, PT, R189, 0x7eff7eff, PT ;  /* 0x7eff7effbd00780c */ /* 0x000fe20003f45070 */
[C-C-:B---3--:R-:W-:Y:S01]  /*4e80*/  HFMA2.RELU R155, R160.reuse, R196, R161.reuse ;  /* 0x000000c4a09b7231 */ /* 0x148fe200038080a1 */
[----:B----4-:R-:W-:Y:S01]  /*4e90*/  IADD3 R132, R209, UR12, RZ ;  /* 0x0000000cd1847c10 */ /* 0x010fe2000fffe0ff */
[C-C-:B------:R-:W-:Y:S02]  /*4ea0*/  HFMA2.RELU R133, R160.reuse, R189, R161.reuse ;  /* 0x000000bda0857231 */ /* 0x140fe400038080a1 */
[C---:B------:R-:W-:Y:S02]  /*4eb0*/  HMMA.16816.F32 R100, R180.reuse, R178, R100 ;  /* 0x000000b2b464723c */ /* 0x040fe40000001864 */
[----:B------:R1:W-:Y:S02]  /*4ec0*/  LDGSTS.E.BYPASS.LTC128B.128 [R132+0x8000], [R206.64], P1 ;  /* 0x08000000ce847fae */ /* 0x0003e40008901d54 */
[----:B------:R-:W-:Y:S01]  /*4ed0*/  ISETP.NE.U32.AND P1, PT, R192, 0x7eff7eff, PT ;  /* 0x7eff7effc000780c */ /* 0x000fe20003f25070 */
[C-C-:B------:R-:W-:Y:S01]  /*4ee0*/  HFMA2.RELU R159, R160.reuse, R200, R161.reuse ;  /* 0x000000c8a09f7231 */ /* 0x140fe200038080a1 */
[----:B------:R-:W-:Y:S01]  /*4ef0*/  SEL R133, R133, RZ, P2 ;  /* 0x000000ff85857207 */ /* 0x000fe20001000000 */
[----:B------:R-:W-:Y:S01]  /*4f00*/  HFMA2.RELU R157, R160, R197, R161 ;  /* 0x000000c5a09d7231 */ /* 0x000fe200038080a1 */
[C---:B------:R-:W-:Y:S03]  /*4f10*/  HMMA.16816.F32 R104, R180.reuse, R176, R104 ;  /* 0x000000b0b468723c */ /* 0x040fe60000001868 */
[----:B------:R-:W-:Y:S01]  /*4f20*/  ISETP.NE.U32.AND P2, PT, R190, 0x7eff7eff, PT ;  /* 0x7eff7effbe00780c */ /* 0x000fe20003f45070 */
[----:B------:R3:W-:Y:S01]  /*4f30*/  LDGSTS.E.BYPASS.LTC128B.128 [R0+0x8000], [R2.64], P0 ;  /* 0x0800000002007fae */ /* 0x0007e20008101d54 */
[----:B------:R-:W-:Y:S01]  /*4f40*/  ISETP.NE.U32.AND P0, PT, R193, 0x7eff7eff, PT ;  /* 0x7eff7effc100780c */ /* 0x000fe20003f05070 */
[C-C-:B------:R-:W-:Y:S01]  /*4f50*/  HFMA2.RELU R154, R162.reuse, R194, R163.reuse ;  /* 0x000000c2a29a7231 */ /* 0x140fe200038080a3 */
[----:B------:R-:W-:Y:S01]  /*4f60*/  SEL R152, R134, RZ, P1 ;  /* 0x000000ff86987207 */ /* 0x000fe20000800000 */
[C---:B------:R-:W-:Y:S03]  /*4f70*/  HMMA.16816.F32 R108, R180.reuse, R174, R108 ;  /* 0x000000aeb46c723c */ /* 0x040fe6000000186c */
[----:B------:R-:W-:Y:S01]  /*4f80*/  ISETP.NE.U32.AND P1, PT, R191, 0x7eff7eff, PT ;  /* 0x7eff7effbf00780c */ /* 0x000fe20003f25070 */
[C-C-:B------:R-:W-:Y:S01]  /*4f90*/  HFMA2.RELU R158, R162.reuse, R198, R163.reuse ;  /* 0x000000c6a29e7231 */ /* 0x140fe200038080a3 */
[----:B------:R-:W-:Y:S02]  /*4fa0*/  SEL R153, R135, RZ, P0 ;  /* 0x000000ff87997207 */ /* 0x000fe40000000000 */
[----:B------:R-:W-:Y:S01]  /*4fb0*/  ISETP.NE.U32.AND P0, PT, R194, 0x7eff7eff, PT ;  /* 0x7eff7effc200780c */ /* 0x000fe20003f05070 */
[C---:B------:R-:W-:Y:S04]  /*4fc0*/  HMMA.16816.F32 R112, R180.reuse, R172, R112 ;  /* 0x000000acb470723c */ /* 0x040fe80000001870 */
[----:B------:R-:W-:Y:S01]  /*4fd0*/  SEL R156, R155, RZ, P6 ;  /* 0x000000ff9b9c7207 */ /* 0x000fe20003000000 */
[----:B------:R-:W-:Y:S01]  /*4fe0*/  HFMA2.RELU R155, R162, R195, R163 ;  /* 0x000000c3a29b7231 */ /* 0x000fe200038080a3 */
[----:B------:R-:W-:Y:S02]  /*4ff0*/  ISETP.NE.U32.AND P6, PT, R195, 0x7eff7eff, PT ;  /* 0x7eff7effc300780c */ /* 0x000fe40003fc5070 */
[----:B------:R-:W-:Y:S01]  /*5000*/  SEL R157, R157, RZ, P5 ;  /* 0x000000ff9d9d7207 */ /* 0x000fe20002800000 */
[C---:B------:R-:W-:Y:S03]  /*5010*/  HMMA.16816.F32 R116, R180.reuse, R170, R116 ;  /* 0x000000aab474723c */ /* 0x040fe60000001874 */
[----:B------:R-:W-:Y:S02]  /*5020*/  ISETP.NE.U32.AND P5, PT, R198, 0x7eff7eff, PT ;  /* 0x7eff7effc600780c */ /* 0x000fe40003fa5070 */
[----:B------:R-:W-:Y:S01]  /*5030*/  SEL R154, R154, RZ, P0 ;  /* 0x000000ff9a9a7207 */ /* 0x000fe20000000000 */
[C-C-:B---3--:R-:W-:Y:S01]  /*5040*/  HFMA2.RELU R0, R160.reuse, R188, R161.reuse ;  /* 0x000000bca0007231 */ /* 0x148fe200038080a1 */
[----:B-1----:R-:W-:Y:S01]  /*5050*/  IADD3 R207, P0, R2, c[0x0][0x230], RZ ;  /* 0x00008c0002cf7a10 */ /* 0x002fe20007f1e0ff */
[C---:B------:R-:W-:Y:S04]  /*5060*/  HMMA.16816.F32 R120, R180.reuse, R168, R120 ;  /* 0x000000a8b478723c */ /* 0x040fe80000001878 */
[----:B------:R-:W-:Y:S01]  /*5070*/  SEL R132, R0, RZ, P3 ;  /* 0x000000ff00847207 */ /* 0x000fe20001800000 */
[----:B------:R-:W-:Y:S01]  /*5080*/  HFMA2.RELU R161, R160, R201, R161 ;  /* 0x000000c9a0a17231 */ /* 0x000fe200038080a1 */
[----:B------:R-:W-:Y:S01]  /*5090*/  ISETP.NE.U32.AND P3, PT, R201, 0x7eff7eff, PT ;  /* 0x7eff7effc900780c */ /* 0x000fe20003f65070 */
[C-C-:B------:R-:W-:Y:S01]  /*50a0*/  HFMA2.RELU R168, R162.reuse, R191, R163.reuse ;  /* 0x000000bfa2a87231 */ /* 0x140fe200038080a3 */
[----:B------:R-:W-:Y:S01]  /*50b0*/  SEL R160, R159, RZ, P4 ;  /* 0x000000ff9fa07207 */ /* 0x000fe20002000000 */
[C---:B------:R-:W-:Y:S03]  /*50c0*/  HMMA.16816.F32 R124, R180.reuse, R166, R124 ;  /* 0x000000a6b47c723c */ /* 0x040fe6000000187c */
[----:B------:R-:W-:Y:S01]  /*50d0*/  SEL R135, R168, RZ, P1 ;  /* 0x000000ffa8877207 */ /* 0x000fe20000800000 */
[C-C-:B------:R-:W-:Y:S01]  /*50e0*/  HFMA2.RELU R169, R162.reuse, R190, R163.reuse ;  /* 0x000000bea2a97231 */ /* 0x140fe200038080a3 */
[----:B------:R-:W-:Y:S01]  /*50f0*/  ISETP.GT.AND P1, PT, R214, -0x2, PT ;  /* 0xfffffffed600780c */ /* 0x000fe20003f24270 */
[C-C-:B------:R-:W-:Y:S01]  /*5100*/  HFMA2.RELU R159, R162.reuse, R199, R163.reuse ;  /* 0x000000c7a29f7231 */ /* 0x140fe200038080a3 */
[----:B------:R-:W-:Y:S01]  /*5110*/  ISETP.NE.U32.AND P4, PT, R199, 0x7eff7eff, PT ;  /* 0x7eff7effc700780c */ /* 0x000fe20003f85070 */
[----:B------:R-:W-:Y:S04]  /*5120*/  HMMA.16816.F32 R128, R180, R164, R128 ;  /* 0x000000a4b480723c */ /* 0x000fe80000001880 */
[----:B------:R-:W-:Y:S01]  /*5130*/  SEL R161, R161, RZ, P3 ;  /* 0x000000ffa1a17207 */ /* 0x000fe20001800000 */
[C-C-:B------:R-:W-:Y:S01]  /*5140*/  HFMA2.RELU R0, R162.reuse, R202, R163.reuse ;  /* 0x000000caa2007231 */ /* 0x140fe200038080a3 */
[----:B------:R-:W-:Y:S01]  /*5150*/  ISETP.NE.U32.AND P3, PT, R202, 0x7eff7eff, PT ;  /* 0x7eff7effca00780c */ /* 0x000fe20003f65070 */
[----:B------:R-:W-:Y:S01]  /*5160*/  HFMA2.RELU R163, R162, R203, R163 ;  /* 0x000000cba2a37231 */ /* 0x000fe200038080a3 */
[----:B------:R-:W-:Y:S01]  /*5170*/  SEL R134, R169, RZ, P2 ;  /* 0x000000ffa9867207 */ /* 0x000fe20001000000 */
[----:B------:R-:W-:Y:S01]  /*5180*/  IMAD.MOV.U32 R214, RZ, RZ, R224 ;  /* 0x000000ffffd67224 */ /* 0x000fe200078e00e0 */
[----:B------:R-:W-:Y:S02]  /*5190*/  ISETP.NE.U32.AND P2, PT, R203, 0x7eff7eff, PT ;  /* 0x7eff7effcb00780c */ /* 0x000fe40003f45070 */
[----:B------:R-:W-:Y:S02]  /*51a0*/  SEL R155, R155, RZ, P6 ;  /* 0x000000ff9b9b7207 */ /* 0x000fe40003000000 */
[----:B------:R-:W-:Y:S02]  /*51b0*/  SEL R158, R158, RZ, P5 ;  /* 0x000000ff9e9e7207 */ /* 0x000fe40002800000 */
[----:B------:R-:W-:Y:S02]  /*51c0*/  SEL R159, R159, RZ, P4 ;  /* 0x000000ff9f9f7207 */ /* 0x000fe40002000000 */
[----:B------:R-:W-:Y:S02]  /*51d0*/  SEL R162, R0, RZ, P3 ;  /* 0x000000ff00a27207 */ /* 0x000fe40001800000 */
[----:B------:R-:W-:Y:S02]  /*51e0*/  SEL R163, R163, RZ, P2 ;  /* 0x000000ffa3a37207 */ /* 0x000fe40001000000 */
[----:B------:R-:W-:Y:S01]  /*51f0*/  IADD3.X R206, R3, c[0x0][0x234], RZ, P0, !PT ;  /* 0x00008d0003ce7a10 */ /* 0x000fe200007fe4ff */
[----:B------:R-:W-:-:S05]  /*5200*/  @P1 BRA `(.L_x_84) ;  /* 0xffffe9b000001947 */ /* 0x000fca000383ffff */
.L_x_83:
[----:B------:R-:W0:Y:S01]  /*5210*/  LDGDEPBAR ;  /* 0x00000000000079af */ /* 0x000e220000000000 */
[----:B------:R-:W-:-:S03]  /*5220*/  ISETP.NE.U32.AND P0, PT, RZ, c[0x0][0x310], PT ;  /* 0x0000c400ff007a0c */ /* 0x000fc60003f05070 */
[----:B------:R-:W0:Y:S01]  /*5230*/  LDGDEPBAR ;  /* 0x00000000000079af */ /* 0x000e220000000000 */
[----:B------:R-:W-:Y:S01]  /*5240*/  ISETP.NE.AND.EX P0, PT, RZ, c[0x0][0x314], PT, P0 ;  /* 0x0000c500ff007a0c */ /* 0x000fe20003f05300 */
[----:B------:R-:W-:-:S04]  /*5250*/  DEPBAR.LE SB0, 0x0 ;  /* 0x000080000000791a */ /* 0x000fc80000000000 */
[----:B------:R-:W-:Y:S08]  /*5260*/  BAR.SYNC.DEFER_BLOCKING 0x0 ;  /* 0x0000000000007b1d */ /* 0x000ff00000010000 */
[----:B------:R-:W-:Y:S05]  /*5270*/  @!P0 BRA `(.L_x_85) ;  /* 0x0000008000008947 */ /* 0x000fea0003800000 */
[----:B------:R-:W-:Y:S02]  /*5280*/  IMAD.MOV.U32 R2, RZ, RZ, c[0x0][0x310] ;  /* 0x0000c400ff027624 */ /* 0x000fe400078e00ff */
[----:B------:R-:W-:-:S06]  /*5290*/  IMAD.MOV.U32 R3, RZ, RZ, c[0x0][0x314] ;  /* 0x0000c500ff037624 */ /* 0x000fcc00078e00ff */
[----:B------:R-:W3:Y:S02]  /*52a0*/  LDG.E.64 R2, [R2.64] ;  /* 0x0000001402027981 */ /* 0x000ee4000c1e1b00 */
[----:B---3--:R-:W-:-:S04]  /*52b0*/  ISETP.NE.U32.AND P0, PT, R2, RZ, PT ;  /* 0x000000ff0200720c */ /* 0x008fc80003f05070 */
[----:B------:R-:W-:-:S13]  /*52c0*/  ISETP.NE.AND.EX P0, PT, R3, RZ, PT, P0 ;  /* 0x000000ff0300720c */ /* 0x000fda0003f05300 */
[----:B------:R-:W-:Y:S05]  /*52d0*/  @!P0 BRA `(.L_x_85) ;  /* 0x0000002000008947 */ /* 0x000fea0003800000 */
[----:B------:R1:W5:Y:S01]  /*52e0*/  LD.E R0, [R2.64] ;  /* 0x0000001402007980 */ /* 0x000362000c101900 */
[----:B------:R-:W-:Y:S05]  /*52f0*/  BRA `(.L_x_86) ;  /* 0x0000008000007947 */ /* 0x000fea0003800000 */
.L_x_85:
[----:B------:R-:W-:-:S04]  /*5300*/  ISETP.NE.U32.AND P0, PT, RZ, c[0x0][0x300], PT ;  /* 0x0000c000ff007a0c */ /* 0x000fc80003f05070 */
[----:B------:R-:W-:-:S13]  /*5310*/  ISETP.NE.AND.EX P0, PT, RZ, c[0x0][0x304], PT, P0 ;  /* 0x0000c100ff007a0c */ /* 0x000fda0003f05300 */
[----:B------:R-:W-:Y:S05]  /*5320*/  @!P0 BRA `(.L_x_87) ;  /* 0x0000004000008947 */ /* 0x000fea0003800000 */
[----:B------:R-:W-:Y:S02]  /*5330*/  MOV R2, c[0x0][0x300] ;  /* 0x0000c00000027a02 */ /* 0x000fe40000000f00 */
[----:B------:R-:W-:-:S05]  /*5340*/  MOV R3, c[0x0][0x304] ;  /* 0x0000c10000037a02 */ /* 0x000fca0000000f00 */
[----:B------:R1:W5:Y:S01]  /*5350*/  LDG.E R0, [R2.64] ;  /* 0x0000001402007981 */ /* 0x000362000c1e1900 */
[----:B------:R-:W-:Y:S05]  /*5360*/  BRA `(.L_x_86) ;  /* 0x0000001000007947 */ /* 0x000fea0003800000 */
.L_x_87:
[----:B------:R-:W-:Y:S02]  /*5370*/  MOV R0, c[0x0][0x2f8] ;  /* 0x0000be0000007a02 */ /* 0x000fe40000000f00 */
.L_x_86:
[----:B------:R-:W-:-:S04]  /*5380*/  ISETP.NE.U32.AND P0, PT, RZ, c[0x0][0x318], PT ;  /* 0x0000c600ff007a0c */ /* 0x000fc80003f05070 */
[----:B------:R-:W-:-:S13]  /*5390*/  ISETP.NE.AND.EX P0, PT, RZ, c[0x0][0x31c], PT, P0 ;  /* 0x0000c700ff007a0c */ /* 0x000fda0003f05300 */
[----:B------:R-:W-:Y:S05]  /*53a0*/  @!P0 BRA `(.L_x_88) ;  /* 0x0000008000008947 */ /* 0x000fea0003800000 */
[----:B-1----:R-:W-:Y:S02]  /*53b0*/  IMAD.MOV.U32 R2, RZ, RZ, c[0x0][0x318] ;  /* 0x0000c600ff027624 */ /* 0x002fe400078e00ff */
[----:B------:R-:W-:-:S06]  /*53c0*/  IMAD.MOV.U32 R3, RZ, RZ, c[0x0][0x31c] ;  /* 0x0000c700ff037624 */ /* 0x000fcc00078e00ff */
[----:B------:R-:W3:Y:S02]  /*53d0*/  LDG.E.64 R2, [R2.64] ;  /* 0x0000001402027981 */ /* 0x000ee4000c1e1b00 */
[----:B---3--:R-:W-:-:S04]  /*53e0*/  ISETP.NE.U32.AND P0, PT, R2, RZ, PT ;  /* 0x000000ff0200720c */ /* 0x008fc80003f05070 */
[----:B------:R-:W-:-:S13]  /*53f0*/  ISETP.NE.AND.EX P0, PT, R3, RZ, PT, P0 ;  /* 0x000000ff0300720c */ /* 0x000fda0003f05300 */
[----:B------:R-:W-:Y:S05]  /*5400*/  @!P0 BRA `(.L_x_88) ;  /* 0x0000002000008947 */ /* 0x000fea0003800000 */
[----:B------:R1:W5:Y:S01]  /*5410*/  LD.E R2, [R2.64] ;  /* 0x0000001402027980 */ /* 0x000362000c101900 */
[----:B------:R-:W-:Y:S05]  /*5420*/  BRA `(.L_x_89) ;  /* 0x0000008000007947 */ /* 0x000fea0003800000 */
.L_x_88:
[----:B------:R-:W-:-:S04]  /*5430*/  ISETP.NE.U32.AND P0, PT, RZ, c[0x0][0x308], PT ;  /* 0x0000c200ff007a0c */ /* 0x000fc80003f05070 */
[----:B------:R-:W-:-:S13]  /*5440*/  ISETP.NE.AND.EX P0, PT, RZ, c[0x0][0x30c], PT, P0 ;  /* 0x0000c300ff007a0c */ /* 0x000fda0003f05300 */
[----:B------:R-:W-:Y:S05]  /*5450*/  @!P0 BRA `(.L_x_90) ;  /* 0x0000004000008947 */ /* 0x000fea0003800000 */
[----:B-1----:R-:W-:Y:S02]  /*5460*/  MOV R2, c[0x0][0x308] ;  /* 0x0000c20000027a02 */ /* 0x002fe40000000f00 */
[----:B------:R-:W-:-:S05]  /*5470*/  MOV R3, c[0x0][0x30c] ;  /* 0x0000c30000037a02 */ /* 0x000fca0000000f00 */
[----:B------:R1:W5:Y:S01]  /*5480*/  LDG.E R2, [R2.64] ;  /* 0x0000001402027981 */ /* 0x000362000c1e1900 */
[----:B------:R-:W-:Y:S05]  /*5490*/  BRA `(.L_x_89) ;  /* 0x0000001000007947 */ /* 0x000fea0003800000 */
.L_x_90:
[----:B-1----:R-:W-:Y:S02]  /*54a0*/  MOV R2, c[0x0][0x2fc] ;  /* 0x0000bf0000027a02 */ /* 0x002fe40000000f00 */
.L_x_89:
[----:B------:R-:W3:Y:S01]  /*54b0*/  S2UR UR5, SR_CTAID.Y ;  /* 0x00000000000579c3 */ /* 0x000ee20000002600 */
[----:B--2---:R-:W2:Y:S01]  /*54c0*/  S2R R143, SR_CTAID.X ;  /* 0x00000000008f7919 */ /* 0x004ea20000002500 */
[----:B------:R-:W-:Y:S01]  /*54d0*/  IMAD.MOV.U32 R137, RZ, RZ, -0x1 ;  /* 0xffffffffff897424 */ /* 0x000fe200078e00ff */
[C---:B------:R-:W-:Y:S01]  /*54e0*/  ISETP.LT.AND P4, PT, R244.reuse, c[0x0][0x1b0], PT ;  /* 0x00006c00f4007a0c */ /* 0x040fe20003f81270 */
[----:B------:R-:W-:Y:S01]  /*54f0*/  ULDC UR4, c[0x0][0x1c0] ;  /* 0x0000700000047ab9 */ /* 0x000fe20000000800 */
[----:B------:R-:W-:Y:S02]  /*5500*/  IMAD.MOV.U32 R141, RZ, RZ, 0x4 ;  /* 0x00000004ff8d7424 */ /* 0x000fe400078e00ff */
[----:B------:R-:W-:Y:S01]  /*5510*/  SHF.L.U32 R137, R137, c[0x0][0x1c0], RZ ;  /* 0x0000700089897a19 */ /* 0x000fe200000006ff */
[----:B-1----:R-:W-:Y:S01]  /*5520*/  IMAD.MOV.U32 R3, RZ, RZ, -0x1 ;  /* 0xffffffffff037424 */ /* 0x002fe200078e00ff */
[----:B------:R-:W-:Y:S01]  /*5530*/  ISETP.EQ.AND P4, PT, R244, c[0x0][0x328], P4 ;  /* 0x0000ca00f4007a0c */ /* 0x000fe20002782270 */
[----:B---3--:R-:W-:Y:S01]  /*5540*/  USHF.L.U32 UR4, UR5, UR4, URZ ;  /* 0x0000000405047299 */ /* 0x008fe2000800063f */
[----:B--2---:R-:W-:-:S02]  /*5550*/  LOP3.LUT R137, R143, R137, RZ, 0x30, !PT ;  /* 0x000000898f897212 */ /* 0x004fc400078e30ff */
[----:B------:R-:W-:-:S03]  /*5560*/  SHF.R.S32.HI R143, RZ, c[0x0][0x1c0], R143 ;  /* 0x00007000ff8f7a19 */ /* 0x000fc6000001148f */
[----:B------:R-:W-:-:S05]  /*5570*/  IADD3 R137, R137, UR4, RZ ;  /* 0x0000000489897c10 */ /* 0x000fca000fffe0ff */
[----:B------:R-:W-:-:S04]  /*5580*/  IMAD R140, R137, c[0x0][0x1a8], R143 ;  /* 0x00006a00898c7a24 */ /* 0x000fc800078e028f */
[----:B------:R-:W-:Y:S01]  /*5590*/  IMAD.WIDE R140, R140, R141, c[0x0][0x320] ;  /* 0x0000c8008c8c7625 */ /* 0x000fe200078e028d */
[----:B------:R-:W-:Y:S05]  /*55a0*/  @!P4 BRA `(.L_x_91) ;  /* 0x000000900000c947 */ /* 0x000fea0003800000 */
[----:B------:R-:W-:Y:S01]  /*55b0*/  ISETP.GT.AND P0, PT, R226, RZ, PT ;  /* 0x000000ffe200720c */ /* 0x000fe20003f04270 */
[----:B------:R-:W-:Y:S01]  /*55c0*/  BSSY B0, `(.L_x_92) ;  /* 0x0000005000007945 */ /* 0x000fe20003800000 */
[----:B------:R-:W-:-:S11]  /*55d0*/  MOV R3, 0xffffffff ;  /* 0xffffffff00037802 */ /* 0x000fd60000000f00 */
[----:B------:R-:W-:Y:S05]  /*55e0*/  @P0 BRA `(.L_x_93) ;  /* 0x0000002000000947 */ /* 0x000fea0003800000 */
[----:B------:R-:W2:Y:S02]  /*55f0*/  LDG.E.STRONG.GPU R3, [R140.64] ;  /* 0x000000148c037981 */ /* 0x000ea4000c1ef900 */
[----:B--2---:R-:W-:-:S05]  /*5600*/  CCTL.IVALL ;  /* 0x00000000ff00798f */ /* 0x004fca0002000000 */
.L_x_93:
[----:B------:R-:W-:Y:S05]  /*5610*/  BSYNC B0 ;  /* 0x0000000000007941 */ /* 0x000fea0003800000 */
.L_x_92:
[----:B------:R-:W-:-:S04]  /*5620*/  ISETP.NE.AND P0, PT, R252, RZ, PT ;  /* 0x000000fffc00720c */ /* 0x000fc80003f05270 */
[----:B-----5:R-:W-:Y:S02]  /*5630*/  FSEL R2, R2, 1, !P0 ;  /* 0x3f80000002027808 */ /* 0x020fe40004000000 */
.L_x_91:
[----:B------:R-:W-:Y:S01]  /*5640*/  SHF.R.S32.HI R134, RZ, 0x1f, R226 ;  /* 0x0000001fff867819 */ /* 0x000fe200000114e2 */
[----:B------:R-:W-:Y:S01]  /*5650*/  ULEA UR17, UR18, UR17, 0x1 ;  /* 0x0000001112117291 */ /* 0x000fe2000f8e083f */
[----:B------:R-:W-:Y:S01]  /*5660*/  LOP3.LUT R142, R226, 0x3, RZ, 0xc0, !PT ;  /* 0x00000003e28e7812 */ /* 0x000fe200078ec0ff */
[----:B------:R-:W-:Y:S01]  /*5670*/  USHF.L.U32 UR16, UR16, 0x5, URZ ;  /* 0x0000000510107899 */ /* 0x000fe2000800063f */
[----:B------:R-:W-:Y:S01]  /*5680*/  LEA.HI R132, R134, R226, RZ, 0x5 ;  /* 0x000000e286847211 */ /* 0x000fe200078f28ff */
[----:B------:R-:W-:Y:S01]  /*5690*/  USHF.L.U32 UR17, UR17, 0x3, URZ ;  /* 0x0000000311117899 */ /* 0x000fe2000800063f */
[----:B------:R-:W-:Y:S01]  /*56a0*/  ISETP.NE.U32.AND P6, PT, RZ, c[0x0][0x2f0], PT ;  /* 0x0000bc00ff007a0c */ /* 0x000fe20003fc5070 */
[----:B------:R-:W-:Y:S01]  /*56b0*/  IMAD.MOV.U32 R156, RZ, RZ, c[0x0][0x270] ;  /* 0x00009c00ff9c7624 */ /* 0x000fe200078e00ff */
[----:B------:R-:W-:Y:S01]  /*56c0*/  SHF.R.S32.HI R133, RZ, 0x5, R132 ;  /* 0x00000005ff857819 */ /* 0x000fe20000011484 */
[----:B------:R-:W-:Y:S01]  /*56d0*/  UIMAD UR16, UR17, 0x44, UR16 ;  /* 0x00000044111078a4 */ /* 0x000fe2000f8e0210 */
[----:B------:R-:W-:Y:S01]  /*56e0*/  LOP3.LUT R132, R132, 0xffffffe0, RZ, 0xc0, !PT ;  /* 0xffffffe084847812 */ /* 0x000fe200078ec0ff */
[----:B------:R-:W-:Y:S01]  /*56f0*/  IMAD.MOV.U32 R159, RZ, RZ, c[0x0][0x274] ;  /* 0x00009d00ff9f7624 */ /* 0x000fe200078e00ff */
[----:B------:R-:W-:-:S02]  /*5700*/  SHF.R.S32.HI R135, RZ, 0x1f, R133 ;  /* 0x0000001fff877819 */ /* 0x000fc40000011485 */
[----:B------:R-:W-:Y:S01]  /*5710*/  ISETP.NE.U32.AND P3, PT, RZ, c[0x0][0x2a8], PT ;  /* 0x0000aa00ff007a0c */ /* 0x000fe20003f65070 */
[----:B------:R-:W-:Y:S01]  /*5720*/  IMAD.IADD R132, R226, 0x1, -R132 ;  /* 0x00000001e2847824 */ /* 0x000fe200078e0a84 */
[----:B------:R-:W-:Y:S02]  /*5730*/  LEA.HI R136, R135, R133, RZ, 0x2 ;  /* 0x0000008587887211 */ /* 0x000fe400078f10ff */
[----:B------:R-:W-:Y:S02]  /*5740*/  LEA.HI R135, R134, R226, RZ, 0x7 ;  /* 0x000000e286877211 */ /* 0x000fe400078f38ff */
[----:B------:R-:W-:Y:S02]  /*5750*/  SHF.R.S32.HI R134, RZ, 0x1f, R132 ;  /* 0x0000001fff867819 */ /* 0x000fe40000011484 */
[----:B------:R-:W-:Y:S02]  /*5760*/  LOP3.LUT R136, R136, 0xfffffffc, RZ, 0xc0, !PT ;  /* 0xfffffffc88887812 */ /* 0x000fe400078ec0ff */
[----:B------:R-:W-:-:S02]  /*5770*/  LOP3.LUT R138, R135, 0xffffff80, RZ, 0xc0, !PT ;  /* 0xffffff80878a7812 */ /* 0x000fc400078ec0ff */
[----:B------:R-:W-:Y:S01]  /*5780*/  LEA.HI R134, R134, R132, RZ, 0x4 ;  /* 0x0000008486867211 */ /* 0x000fe200078f20ff */
[----:B------:R-:W-:Y:S01]  /*5790*/  IMAD.IADD R136, R133, 0x1, -R136 ;  /* 0x0000000185887824 */ /* 0x000fe200078e0a88 */
[----:B------:R-:W-:Y:S02]  /*57a0*/  SHF.R.S32.HI R139, RZ, 0x7, R135 ;  /* 0x00000007ff8b7819 */ /* 0x000fe40000011487 */
[C---:B------:R-:W-:Y:S02]  /*57b0*/  LEA.HI.SX32 R135, R134.reuse, R138, 0x1c ;  /* 0x0000008a86877211 */ /* 0x040fe400078fe2ff */
[----:B------:R-:W-:Y:S02]  /*57c0*/  LOP3.LUT R134, R134, 0x3ffffff0, RZ, 0xc0, !PT ;  /* 0x3ffffff086867812 */ /* 0x000fe400078ec0ff */
[----:B------:R-:W-:Y:S01]  /*57d0*/  LEA.HI R133, R136, R136, RZ, 0x1 ;  /* 0x0000008888857211 */ /* 0x000fe200078f08ff */
[----:B------:R-:W-:Y:S01]  /*57e0*/  IMAD R139, R139, -0x70, R135 ;  /* 0xffffff908b8b7824 */ /* 0x000fe200078e0287 */
[----:B------:R-:W-:Y:S01]  /*57f0*/  ISETP.NE.AND.EX P6, PT, RZ, c[0x0][0x2f4], PT, P6 ;  /* 0x0000bd00ff007a0c */ /* 0x000fe20003fc5360 */
[----:B------:R-:W-:Y:S01]  /*5800*/  IMAD.IADD R138, R132, 0x1, -R134 ;  /* 0x00000001848a7824 */ /* 0x000fe200078e0a86 */
[----:B------:R-:W-:-:S02]  /*5810*/  LOP3.LUT R134, R133, 0x3ffffffe, RZ, 0xc0, !PT ;  /* 0x3ffffffe85867812 */ /* 0x000fc400078ec0ff */
[----:B------:R-:W-:Y:S01]  /*5820*/  SHF.R.S32.HI R132, RZ, 0x1, R133 ;  /* 0x00000001ff847819 */ /* 0x000fe20000011485 */
[----:B------:R-:W-:Y:S01]  /*5830*/  IMAD.SHL.U32 R133, R138, 0x4, RZ ;  /* 0x000000048a857824 */ /* 0x000fe200078e00ff */
[----:B------:R-:W-:Y:S01]  /*5840*/  ISETP.NE.AND.EX P3, PT, RZ, c[0x0][0x2ac], PT, P3 ;  /* 0x0000ab00ff007a0c */ /* 0x000fe20003f65330 */
[----:B------:R-:W-:Y:S02]  /*5850*/  IMAD.IADD R134, R136, 0x1, -R134 ;  /* 0x0000000188867824 */ /* 0x000fe400078e0a86 */
[----:B------:R-:W-:Y:S01]  /*5860*/  IMAD R136, R132, 0x40, R135 ;  /* 0x0000004084887824 */ /* 0x000fe200078e0287 */
[----:B------:R-:W-:Y:S01]  /*5870*/  LOP3.LUT R135, R226, 0x1f, RZ, 0xc0, !PT ;  /* 0x0000001fe2877812 */ /* 0x000fe200078ec0ff */
[----:B------:R-:W-:Y:S02]  /*5880*/  IMAD R138, R132, 0x8, R139 ;  /* 0x00000008848a7824 */ /* 0x000fe400078e028b */
[----:B------:R-:W-:Y:S01]  /*5890*/  IMAD R139, R134, 0x4, R136 ;  /* 0x00000004868b7824 */ /* 0x000fe200078e0288 */
[----:B------:R-:W-:Y:S01]  /*58a0*/  SHF.R.U32.HI R135, RZ, 0x2, R135 ;  /* 0x00000002ff877819 */ /* 0x000fe20000011687 */
[----:B------:R-:W-:-:S02]  /*58b0*/  IMAD R132, R137, 0x80, R133 ;  /* 0x0000008089847824 */ /* 0x000fc400078e0285 */
[----:B------:R-:W-:Y:S02]  /*58c0*/  IMAD.SHL.U32 R133, R133, 0x4, RZ ;  /* 0x0000000485857824 */ /* 0x000fe400078e00ff */
[----:B------:R-:W-:Y:S01]  /*58d0*/  IMAD R138, R134, 0x4, R138 ;  /* 0x00000004868a7824 */ /* 0x000fe200078e028a */
[C---:B------:R-:W-:Y:S01]  /*58e0*/  ISETP.LT.AND P5, PT, R132.reuse, c[0x0][0x178], P6 ;  /* 0x00005e0084007a0c */ /* 0x040fe200037a1270 */
[----:B------:R-:W-:Y:S01]  /*58f0*/  IMAD R134, R143, 0x80, R139 ;  /* 0x000000808f867824 */ /* 0x000fe200078e028b */
[----:B------:R-:W-:Y:S01]  /*5900*/  LOP3.LUT R133, R133, 0xfffffff0, RZ, 0xc0, !PT ;  /* 0xfffffff085857812 */ /* 0x000fe200078ec0ff */
[C---:B------:R-:W-:Y:S01]  /*5910*/  IMAD.WIDE R136, R132.reuse, 0x4, RZ ;  /* 0x0000000484887825 */ /* 0x040fe200078e02ff */
[C---:B------:R-:W-:Y:S02]  /*5920*/  ISETP.LT.AND P2, PT, R132.reuse, c[0x0][0x178], P3 ;  /* 0x00005e0084007a0c */ /* 0x040fe40001f41270 */
[----:B------:R-:W-:Y:S01]  /*5930*/  IADD3 R132, R132, 0x40, RZ ;  /* 0x0000004084847810 */ /* 0x000fe20007ffe0ff */
[----:B------:R-:W-:Y:S01]  /*5940*/  IMAD R146, R135, 0x44, R142 ;  /* 0x0000004487927824 */ /* 0x000fe200078e028e */
[----:B------:R-:W-:Y:S01]  /*5950*/  SHF.R.S32.HI R135, RZ, 0x1f, R134 ;  /* 0x0000001fff877819 */ /* 0x000fe20000011486 */
[----:B------:R-:W-:Y:S01]  /*5960*/  IMAD R133, R138, 0x220, R133 ;  /* 0x000002208a857824 */ /* 0x000fe200078e0285 */
[----:B------:R-:W-:-:S02]  /*5970*/  LOP3.LUT R136, R136, 0xfffffff0, RZ, 0xc0, !PT ;  /* 0xfffffff088887812 */ /* 0x000fc400078ec0ff */
[----:B------:R-:W-:Y:S01]  /*5980*/  LOP3.LUT R137, R137, 0x3fffffff, RZ, 0xc0, !PT ;  /* 0x3fffffff89897812 */ /* 0x000fe200078ec0ff */
[C---:B------:R-:W-:Y:S01]  /*5990*/  IMAD R138, R135.reuse, c[0x0][0x2b0], RZ ;  /* 0x0000ac00878a7a24 */ /* 0x040fe200078e02ff */
[C---:B------:R-:W-:Y:S01]  /*59a0*/  ISETP.LT.AND P6, PT, R132.reuse, c[0x0][0x178], P6 ;  /* 0x00005e0084007a0c */ /* 0x040fe200037c1270 */
[----:B------:R-:W-:Y:S01]  /*59b0*/  IMAD R135, R135, c[0x0][0x268], RZ ;  /* 0x00009a0087877a24 */ /* 0x000fe200078e02ff */
[----:B------:R-:W-:Y:S01]  /*59c0*/  ISETP.LT.AND P3, PT, R132, c[0x0][0x178], P3 ;  /* 0x00005e0084007a0c */ /* 0x000fe20001f61270 */
[--C-:B------:R-:W-:Y:S01]  /*59d0*/  IMAD.WIDE.U32 R144, R134, c[0x0][0x268], R136.reuse ;  /* 0x00009a0086907a25 */ /* 0x100fe200078e0088 */
[----:B------:R-:W-:Y:S02]  /*59e0*/  IADD3 R132, R146, UR16, RZ ;  /* 0x0000001092847c10 */ /* 0x000fe4000fffe0ff */
[----:B------:R-:W-:Y:S01]  /*59f0*/  SEL R148, RZ, 0x1, !P3 ;  /* 0x00000001ff947807 */ /* 0x000fe20005800000 */
[----:B------:R-:W-:Y:S01]  /*5a00*/  IMAD.WIDE.U32 R142, R134, c[0x0][0x2b0], R136 ;  /* 0x0000ac00868e7a25 */ /* 0x000fe200078e0088 */
[----:B------:R-:W-:-:S03]  /*5a10*/  IADD3 R139, P0, R144, c[0x0][0x2a8], RZ ;  /* 0x0000aa00908b7a10 */ /* 0x000fc60007f1e0ff */
[C---:B------:R-:W-:Y:S02]  /*5a20*/  IMAD R135, R134.reuse, c[0x0][0x26c], R135 ;  /* 0x00009b0086877a24 */ /* 0x040fe400078e0287 */
[----:B------:R-:W-:Y:S01]  /*5a30*/  IMAD R137, R134, c[0x0][0x2b4], R138 ;  /* 0x0000ad0086897a24 */ /* 0x000fe200078e028a */
[----:B------:R-:W-:Y:S01]  /*5a40*/  IADD3 R138, P1, R142, c[0x0][0x2f0], RZ ;  /* 0x0000bc008e8a7a10 */ /* 0x000fe20007f3e0ff */
[----:B------:R-:W-:Y:S01]  /*5a50*/  IMAD.MOV.U32 R136, RZ, RZ, c[0x0][0x28c] ;  /* 0x0000a300ff887624 */ /* 0x000fe200078e00ff */
[----:B------:R-:W-:Y:S01]  /*5a60*/  IADD3.X R144, R145, c[0x0][0x2ac], R135, P0, !PT ;  /* 0x0000ab0091907a10 */ /* 0x000fe200007fe487 */
[----:B------:R-:W-:Y:S01]  /*5a70*/  IMAD.MOV.U32 R135, RZ, RZ, c[0x0][0x288] ;  /* 0x0000a200ff877624 */ /* 0x000fe200078e00ff */
[----:B------:R-:W-:Y:S02]  /*5a80*/  IADD3.X R137, R143, c[0x0][0x2f4], R137, P1, !PT ;  /* 0x0000bd008f897a10 */ /* 0x000fe40000ffe489 */
[----:B------:R-:W-:Y:S01]  /*5a90*/  SEL R145, RZ, 0x1, !P2 ;  /* 0x00000001ff917807 */ /* 0x000fe20005000000 */
[----:B------:R-:W-:Y:S05]  /*5aa0*/  @P4 BRA `(.L_x_94) ;  /* 0x0000023000004947 */ /* 0x000fea0003800000 */
[----:B------:R-:W-:Y:S01]  /*5ab0*/  IMAD.MOV.U32 R3, RZ, RZ, c[0x0][0x328] ;  /* 0x0000ca00ff037624 */ /* 0x000fe200078e00ff */
[----:B------:R-:W-:Y:S01]  /*5ac0*/  MOV R156, c[0x0][0x270] ;  /* 0x00009c00009c7a02 */ /* 0x000fe20000000f00 */
[----:B------:R-:W-:Y:S01]  /*5ad0*/  IMAD.MOV.U32 R159, RZ, RZ, c[0x0][0x274] ;  /* 0x00009d00ff9f7624 */ /* 0x000fe200078e00ff */
[----:B------:R-:W-:Y:S01]  /*5ae0*/  MOV R135, c[0x0][0x288] ;  /* 0x0000a20000877a02 */ /* 0x000fe20000000f00 */
[----:B------:R-:W-:Y:S01]  /*5af0*/  IMAD.MOV.U32 R136, RZ, RZ, c[0x0][0x28c] ;  /* 0x0000a300ff887624 */ /* 0x000fe200078e00ff */
[----:B------:R-:W-:-:S13]  /*5b00*/  ISETP.NE.AND P0, PT, R3, 0x2, PT ;  /* 0x000000020300780c */ /* 0x000fda0003f05270 */
[----:B------:R-:W-:Y:S05]  /*5b10*/  @P0 BRA `(.L_x_95) ;  /* 0x0000035000000947 */ /* 0x000fea0003800000 */
[----:B------:R-:W-:Y:S01]  /*5b20*/  MOV R142, c[0x0][0x160] ;  /* 0x00005800008e7a02 */ /* 0x000fe20000000f00 */
[----:B------:R-:W-:Y:S01]  /*5b30*/  IMAD.WIDE.U32 R146, R252, c[0x0][0x160], RZ ;  /* 0x00005800fc927a25 */ /* 0x000fe200078e00ff */
[----:B------:R-:W-:Y:S02]  /*5b40*/  SHF.R.S32.HI R3, RZ, 0x1f, R252 ;  /* 0x0000001fff037819 */ /* 0x000fe400000114fc */
[----:B------:R-:W-:-:S03]  /*5b50*/  SHF.R.S32.HI R142, RZ, 0x1f, R142 ;  /* 0x0000001fff8e7819 */ /* 0x000fc6000001148e */
[----:B------:R-:W-:-:S04]  /*5b60*/  IMAD R3, R3, c[0x0][0x160], RZ ;  /* 0x0000580003037a24 */ /* 0x000fc800078e02ff */
[----:B------:R-:W-:Y:S01]  /*5b70*/  IMAD R3, R252, R142, R3 ;  /* 0x0000008efc037224 */ /* 0x000fe200078e0203 */
[----:B------:R-:W-:-:S04]  /*5b80*/  MOV R142, c[0x0][0x170] ;  /* 0x00005c00008e7a02 */ /* 0x000fc80000000f00 */
[----:B------:R-:W-:Y:S02]  /*5b90*/  IADD3 R3, R147, R3, RZ ;  /* 0x0000000393037210 */ /* 0x000fe40007ffe0ff */
[----:B------:R-:W-:Y:S01]  /*5ba0*/  SHF.R.S32.HI R147, RZ, 0x1f, R142 ;  /* 0x0000001fff937819 */ /* 0x000fe2000001148e */
[----:B------:R-:W-:-:S04]  /*5bb0*/  IMAD.WIDE.U32 R142, R146, c[0x0][0x170], RZ ;  /* 0x00005c00928e7a25 */ /* 0x000fc800078e00ff */
        /* <DEDUP_REMOVED lines=12> */
[----:B------:R-:W-:Y:S01]  /*5c80*/  IMAD R3, R3, c[0x0][0x178], RZ ;  /* 0x00005e0003037a24 */ /* 0x000fe200078e02ff */
[----:B------:R-:W-:-:S03]  /*5c90*/  LEA R138, P0, R142, R138, 0x2 ;  /* 0x0000008a8e8a7211 */ /* 0x000fc600078010ff */
[----:B------:R-:W-:-:S05]  /*5ca0*/  IMAD R146, R147, R146, R3 ;  /* 0x0000009293927224 */ /* 0x000fca00078e0203 */
[----:B------:R-:W-:-:S04]  /*5cb0*/  IADD3 R146, R143, R146, RZ ;  /* 0x000000928f927210 */ /* 0x000fc80007ffe0ff */
[----:B------:R-:W-:Y:S01]  /*5cc0*/  LEA.HI.X R137, R142, R137, R146, 0x2, P0 ;  /* 0x000000898e897211 */ /* 0x000fe200000f1492 */
[----:B------:R-:W-:Y:S05]  /*5cd0*/  BRA `(.L_x_95) ;  /* 0x0000019000007947 */ /* 0x000fea0003800000 */
.L_x_94:
[----:B------:R-:W-:-:S13]  /*5ce0*/  ISETP.NE.AND P0, PT, R3, R252, PT ;  /* 0x000000fc0300720c */ /* 0x000fda0003f05270 */
[----:B------:R-:W-:Y:S01]  /*5cf0*/  BAR.RED.AND.DEFER_BLOCKING 0x0, P0 ;  /* 0x0000000000007b1d */ /* 0x000fe20000014400 */
[----:B------:R-:W-:-:S04]  /*5d00*/  ISETP.NE.AND P0, PT, R252, RZ, PT ;  /* 0x000000fffc00720c */ /* 0x000fc80003f05270 */
[----:B------:R-:W-:Y:S02]  /*5d10*/  SEL R139, R139, R138, !P0 ;  /* 0x0000008a8b8b7207 */ /* 0x000fe40004000000 */
[----:B------:R-:W-:Y:S02]  /*5d20*/  SEL R144, R144, R137, !P0 ;  /* 0x0000008990907207 */ /* 0x000fe40004000000 */
[----:B------:R-:W-:Y:S02]  /*5d30*/  SEL R135, R135, c[0x0][0x2d0], !P0 ;  /* 0x0000b40087877a07 */ /* 0x000fe40004000000 */
[----:B------:R-:W-:Y:S02]  /*5d40*/  SEL R136, R136, c[0x0][0x2d4], !P0 ;  /* 0x0000b50088887a07 */ /* 0x000fe40004000000 */
[----:B------:R-:W-:Y:S02]  /*5d50*/  SEL R156, R156, c[0x0][0x2b8], !P0 ;  /* 0x0000ae009c9c7a07 */ /* 0x000fe40004000000 */
[----:B------:R-:W-:-:S02]  /*5d60*/  @P0 SEL R148, RZ, 0x1, !P6 ;  /* 0x00000001ff940807 */ /* 0x000fc40007000000 */
[----:B------:R-:W-:Y:S02]  /*5d70*/  @P0 SEL R145, RZ, 0x1, !P5 ;  /* 0x00000001ff910807 */ /* 0x000fe40006800000 */
[----:B------:R-:W-:Y:S01]  /*5d80*/  SEL R159, R159, c[0x0][0x2bc], !P0 ;  /* 0x0000af009f9f7a07 */ /* 0x000fe20004000000 */
[----:B------:R-:W1:Y:S02]  /*5d90*/  B2R.RESULT RZ, P1 ;  /* 0x0000000000ff731c */ /* 0x000e640000024000 */
[----:B-1----:R-:W-:Y:S05]  /*5da0*/  @!P1 BRA `(.L_x_96) ;  /* 0x000000a000009947 */ /* 0x002fea0003800000 */
[----:B------:R-:W-:-:S12]  /*5db0*/  ISETP.GT.AND P1, PT, R226, RZ, PT ;  /* 0x000000ffe200720c */ /* 0x000fd80003f24270 */
.L_x_98:
[----:B------:R-:W-:Y:S01]  /*5dc0*/  YIELD ;  /* 0x0000000000007946 */ /* 0x000fe20003800000 */
[----:B------:R-:W-:Y:S05]  /*5dd0*/  @P1 BRA `(.L_x_97) ;  /* 0x0000002000001947 */ /* 0x000fea0003800000 */
[----:B------:R-:W2:Y:S02]  /*5de0*/  LDG.E.STRONG.GPU R3, [R140.64] ;  /* 0x000000148c037981 */ /* 0x000ea4000c1ef900 */
[----:B--2---:R-:W-:-:S05]  /*5df0*/  CCTL.IVALL ;  /* 0x00000000ff00798f */ /* 0x004fca0002000000 */
.L_x_97:
[----:B------:R-:W-:Y:S01]  /*5e00*/  ISETP.NE.AND P0, PT, R3, R252, PT ;  /* 0x000000fc0300720c */ /* 0x000fe20003f05270 */
[----:B------:R-:W-:-:S12]  /*5e10*/  WARPSYNC 0xffffffff ;  /* 0xffffffff00007948 */ /* 0x000fd80003800000 */
[----:B------:R-:W-:Y:S06]  /*5e20*/  BAR.RED.AND.DEFER_BLOCKING 0x0, P0 ;  /* 0x0000000000007b1d */ /* 0x000fec0000014400 */
[----:B------:R-:W1:Y:S02]  /*5e30*/  B2R.RESULT RZ, P0 ;  /* 0x0000000000ff731c */ /* 0x000e640000004000 */
[----:B-1----:R-:W-:Y:S05]  /*5e40*/  @P0 BRA `(.L_x_98) ;  /* 0xffffff7000000947 */ /* 0x002fea000383ffff */
.L_x_96:
[----:B------:R-:W-:Y:S01]  /*5e50*/  WARPSYNC 0xffffffff ;  /* 0xffffffff00007948 */ /* 0x000fe20003800000 */
[----:B------:R-:W-:Y:S06]  /*5e60*/  BAR.SYNC.DEFER_BLOCKING 0x0 ;  /* 0x0000000000007b1d */ /* 0x000fec0000010000 */
.L_x_95:
[----:B-----5:R-:W-:Y:S01]  /*5e70*/  FSETP.NEU.AND P0, PT, R2, RZ, PT ;  /* 0x000000ff0200720b */ /* 0x020fe20003f0d000 */
[----:B------:R-:W-:Y:S01]  /*5e80*/  ULDC UR6, c[0x0][0x160] ;  /* 0x0000580000067ab9 */ /* 0x000fe20000000800 */
[----:B------:R-:W-:Y:S01]  /*5e90*/  BSSY B0, `(.L_x_99) ;  /* 0x0000438000007945 */ /* 0x000fe20003800000 */
[----:B------:R-:W-:-:S02]  /*5ea0*/  ULDC.64 UR4, c[0x0][0x170] ;  /* 0x00005c0000047ab9 */ /* 0x000fc40000000a00 */
[----:B------:R-:W-:-:S04]  /*5eb0*/  UIMAD UR6, UR4, UR6, URZ ;  /* 0x00000006040672a4 */ /* 0x000fc8000f8e023f */
[----:B------:R-:W-:-:S04]  /*5ec0*/  UIMAD UR6, UR6, UR5, URZ ;  /* 0x00000005060672a4 */ /* 0x000fc8000f8e023f */
[----:B------:R-:W-:Y:S05]  /*5ed0*/  @!P0 BRA `(.L_x_100) ;  /* 0x00002b3000008947 */ /* 0x000fea0003800000 */
[----:B------:R-:W-:Y:S01]  /*5ee0*/  PRMT R145, R145, 0x9910, RZ ;  /* 0x0000991091917816 */ /* 0x000fe200000000ff */
[----:B------:R-:W-:Y:S01]  /*5ef0*/  CS2R R150, SRZ ;  /* 0x0000000000967805 */ /* 0x000fe2000001ff00 */
[----:B------:R-:W-:Y:S01]  /*5f00*/  PRMT R148, R148, 0x9910, RZ ;  /* 0x0000991094947816 */ /* 0x000fe200000000ff */
[----:B------:R-:W-:Y:S01]  /*5f10*/  CS2R R152, SRZ ;  /* 0x0000000000987805 */ /* 0x000fe2000001ff00 */
[----:B------:R-:W-:Y:S01]  /*5f20*/  ISETP.NE.AND P1, PT, R145, RZ, PT ;  /* 0x000000ff9100720c */ /* 0x000fe20003f25270 */
[----:B------:R-:W-:Y:S01]  /*5f30*/  CS2R R154, SRZ ;  /* 0x00000000009a7805 */ /* 0x000fe2000001ff00 */
[----:B------:R-:W-:Y:S01]  /*5f40*/  MOV R3, R148 ;  /* 0x0000009400037202 */ /* 0x000fe20000000f00 */
[----:B------:R-:W-:Y:S01]  /*5f50*/  CS2R R160, SRZ ;  /* 0x0000000000a07805 */ /* 0x000fe2000001ff00 */
[----:B------:R-:W-:Y:S01]  /*5f60*/  ISETP.LT.AND P3, PT, R134, UR6, P1 ;  /* 0x0000000686007c0c */ /* 0x000fe20008f61270 */
[----:B------:R-:W-:Y:S01]  /*5f70*/  CS2R R148, SRZ ;  /* 0x0000000000947805 */ /* 0x000fe2000001ff00 */
[----:B------:R-:W-:Y:S01]  /*5f80*/  ISETP.NE.AND P0, PT, R3, RZ, PT ;  /* 0x000000ff0300720c */ /* 0x000fe20003f05270 */
[----:B------:R-:W-:Y:S01]  /*5f90*/  CS2R R162, SRZ ;  /* 0x0000000000a27805 */ /* 0x000fe2000001ff00 */
[----:B------:R-:W-:-:S02]  /*5fa0*/  ULDC.64 UR4, c[0x0][0x2d0] ;  /* 0x0000b40000047ab9 */ /* 0x000fc40000000a00 */
[----:B------:R-:W-:-:S07]  /*5fb0*/  ISETP.LT.AND P2, PT, R134, UR6, P0 ;  /* 0x0000000686007c0c */ /* 0x000fce0008741270 */
[----:B------:R-:W-:Y:S02]  /*5fc0*/  @P3 MOV R142, R139 ;  /* 0x0000008b008e3202 */ /* 0x000fe40000000f00 */
[----:B------:R-:W-:-:S05]  /*5fd0*/  @P3 MOV R143, R144 ;  /* 0x00000090008f3202 */ /* 0x000fca0000000f00 */
[----:B------:R1:W2:Y:S01]  /*5fe0*/  @P3 LDG.E.LTC128B.128 R148, [R142.64] ;  /* 0x000000148e943981 */ /* 0x0002a2000c1e1d20 */
[----:B------:R-:W-:-:S04]  /*5ff0*/  IADD3 R3, R134, 0x2, RZ ;  /* 0x0000000286037810 */ /* 0x000fc80007ffe0ff */
[----:B------:R-:W-:Y:S02]  /*6000*/  ISETP.LT.AND P3, PT, R3, UR6, P1 ;  /* 0x0000000603007c0c */ /* 0x000fe40008f61270 */
[----:B-1----:R-:W-:Y:S02]  /*6010*/  @P2 MOV R142, R139 ;  /* 0x0000008b008e2202 */ /* 0x002fe40000000f00 */
[----:B------:R-:W-:-:S05]  /*6020*/  @P2 MOV R143, R144 ;  /* 0x00000090008f2202 */ /* 0x000fca0000000f00 */
[----:B------:R1:W3:Y:S02]  /*6030*/  @P2 LDG.E.LTC128B.128 R152, [R142.64+0x100] ;  /* 0x000100148e982981 */ /* 0x0002e4000c1e1d20 */
[----:B-1----:R-:W-:Y:S02]  /*6040*/  IADD3 R142, P2, R156, R139, RZ ;  /* 0x0000008b9c8e7210 */ /* 0x002fe40007f5e0ff */
[----:B------:R-:W-:Y:S02]  /*6050*/  CS2R R156, SRZ ;  /* 0x00000000009c7805 */ /* 0x000fe4000001ff00 */
[----:B------:R-:W-:Y:S02]  /*6060*/  IADD3.X R143, R159, R144, RZ, P2, !PT ;  /* 0x000000909f8f7210 */ /* 0x000fe400017fe4ff */
[----:B------:R-:W-:Y:S01]  /*6070*/  CS2R R158, SRZ ;  /* 0x00000000009e7805 */ /* 0x000fe2000001ff00 */
[----:B------:R-:W-:-:S05]  /*6080*/  ISETP.LT.AND P2, PT, R3, UR6, P0 ;  /* 0x0000000603007c0c */ /* 0x000fca0008741270 */
[----:B------:R-:W4:Y:S08]  /*6090*/  @P3 LDG.E.LTC128B.128 R156, [R142.64] ;  /* 0x000000148e9c3981 */ /* 0x000f30000c1e1d20 */
[----:B------:R-:W5:Y:S04]  /*60a0*/  @P2 LDG.E.LTC128B.128 R160, [R142.64+0x100] ;  /* 0x000100148ea02981 */ /* 0x000f68000c1e1d20 */
[----:B------:R-:W-:Y:S01]  /*60b0*/  BAR.SYNC.DEFER_BLOCKING 0x0 ;  /* 0x0000000000007b1d */ /* 0x000fe20000010000 */
[----:B------:R-:W-:-:S02]  /*60c0*/  ISETP.LT.AND P3, PT, R134, UR6, P5 ;  /* 0x0000000686007c0c */ /* 0x000fc4000af61270 */
[C---:B------:R-:W-:Y:S02]  /*60d0*/  ISETP.LT.AND P2, PT, R134.reuse, UR6, P6 ;  /* 0x0000000686007c0c */ /* 0x040fe4000b741270 */
[----:B------:R-:W-:Y:S01]  /*60e0*/  ISETP.LT.AND P4, PT, R3, UR6, P6 ;  /* 0x0000000603007c0c */ /* 0x000fe2000b781270 */
[----:B------:R-:W-:Y:S04]  /*60f0*/  STS.64 [R132.X8], R4 ;  /* 0x0000000484007388 */ /* 0x000fe80000008a00 */
[----:B------:R-:W-:Y:S04]  /*6100*/  STS.64 [R132.X8+0x20], R8 ;  /* 0x0000200884007388 */ /* 0x000fe80000008a00 */
[----:B------:R-:W-:Y:S04]  /*6110*/  STS.64 [R132.X8+0x40], R12 ;  /* 0x0000400c84007388 */ /* 0x000fe80000008a00 */
[----:B------:R1:W-:Y:S04]  /*6120*/  STS.64 [R132.X8+0x60], R16 ;  /* 0x0000601084007388 */ /* 0x0003e80000008a00 */
[----:B------:R-:W-:Y:S04]  /*6130*/  STS.64 [R132.X8+0x80], R20 ;  /* 0x0000801484007388 */ /* 0x000fe80000008a00 */
[----:B------:R-:W-:Y:S04]  /*6140*/  STS.64 [R132.X8+0xa0], R24 ;  /* 0x0000a01884007388 */ /* 0x000fe80000008a00 */
[----:B------:R-:W-:Y:S04]  /*6150*/  STS.64 [R132.X8+0xc0], R28 ;  /* 0x0000c01c84007388 */ /* 0x000fe80000008a00 */
[----:B------:R-:W-:Y:S04]  /*6160*/  STS.64 [R132.X8+0xe0], R32 ;  /* 0x0000e02084007388 */ /* 0x000fe80000008a00 */
[----:B------:R-:W-:Y:S01]  /*6170*/  BAR.SYNC.DEFER_BLOCKING 0x0 ;  /* 0x0000000000007b1d */ /* 0x000fe20000010000 */
[----:B-1----:R-:W-:-:S05]  /*6180*/  IADD3 R17, R134, 0x8, RZ ;  /* 0x0000000886117810 */ /* 0x002fca0007ffe0ff */
[----:B------:R-:W1:Y:S04]  /*6190*/  LDS.128 R164, [R133] ;  /* 0x0000000085a47984 */ /* 0x000e680000000c00 */
[----:B------:R-:W1:Y:S04]  /*61a0*/  LDS.128 R172, [R133+0x100] ;  /* 0x0001000085ac7984 */ /* 0x000e680000000c00 */
[----:B------:R-:W1:Y:S04]  /*61b0*/  LDS.128 R176, [R133+0x440] ;  /* 0x0004400085b07984 */ /* 0x000e680000000c00 */
[----:B------:R-:W1:Y:S01]  /*61c0*/  LDS.128 R180, [R133+0x540] ;  /* 0x0005400085b47984 */ /* 0x000e620000000c00 */
[----:B------:R-:W-:Y:S01]  /*61d0*/  IADD3 R16, R134, 0xa, RZ ;  /* 0x0000000a86107810 */ /* 0x000fe20007ffe0ff */
[----:B--2---:R-:W-:-:S02]  /*61e0*/  FMUL R4, R148, R2 ;  /* 0x0000000294047220 */ /* 0x004fc40000400000 */
[----:B------:R-:W-:Y:S02]  /*61f0*/  FMUL R5, R150, R2 ;  /* 0x0000000296057220 */ /* 0x000fe40000400000 */
[----:B-1----:R-:W-:Y:S02]  /*6200*/  FFMA R168, R164, R0, R4 ;  /* 0x00000000a4a87223 */ /* 0x002fe40000000004 */
[----:B------:R-:W-:Y:S02]  /*6210*/  FMUL R4, R151, R2 ;  /* 0x0000000297047220 */ /* 0x000fe40000400000 */
[-C--:B------:R-:W-:Y:S02]  /*6220*/  FFMA R170, R166, R0.reuse, R5 ;  /* 0x00000000a6aa7223 */ /* 0x080fe40000000005 */
[----:B------:R-:W-:Y:S02]  /*6230*/  FFMA R171, R167, R0, R4 ;  /* 0x00000000a7ab7223 */ /* 0x000fe40000000004 */
[----:B------:R-:W-:-:S04]  /*6240*/  FMUL R8, R149, R2 ;  /* 0x0000000295087220 */ /* 0x000fc80000400000 */
[----:B------:R-:W-:Y:S02]  /*6250*/  FFMA R169, R165, R0, R8 ;  /* 0x00000000a5a97223 */ /* 0x000fe40000000008 */
[-C--:B---3--:R-:W-:Y:S02]  /*6260*/  FMUL R5, R154, R2.reuse ;  /* 0x000000029a057220 */ /* 0x088fe40000400000 */
[----:B------:R-:W-:Y:S02]  /*6270*/  FMUL R4, R155, R2 ;  /* 0x000000029b047220 */ /* 0x000fe40000400000 */
[-C--:B------:R-:W-:Y:S01]  /*6280*/  FFMA R166, R174, R0.reuse, R5 ;  /* 0x00000000aea67223 */ /* 0x080fe20000000005 */
[----:B------:R-:W-:Y:S01]  /*6290*/  @P3 MOV R5, R137 ;  /* 0x0000008900053202 */ /* 0x000fe20000000f00 */
[----:B------:R-:W-:Y:S01]  /*62a0*/  FFMA R167, R175, R0, R4 ;  /* 0x00000000afa77223 */ /* 0x000fe20000000004 */
[----:B------:R-:W-:Y:S01]  /*62b0*/  @P3 MOV R4, R138 ;  /* 0x0000008a00043202 */ /* 0x000fe20000000f00 */
[----:B------:R-:W-:-:S02]  /*62c0*/  FMUL R9, R152, R2 ;  /* 0x0000000298097220 */ /* 0x000fc40000400000 */
[----:B------:R-:W-:Y:S02]  /*62d0*/  FMUL R8, R153, R2 ;  /* 0x0000000299087220 */ /* 0x000fe40000400000 */
[----:B------:R1:W-:Y:S01]  /*62e0*/  @P3 STG.E.128 [R4.64], R168 ;  /* 0x000000a804003986 */ /* 0x0003e2000c101d14 */
[-C--:B------:R-:W-:Y:S01]  /*62f0*/  FFMA R164, R172, R0.reuse, R9 ;  /* 0x00000000aca47223 */ /* 0x080fe20000000009 */
[----:B------:R-:W-:Y:S01]  /*6300*/  IADD3 R12, P3, R138, c[0x0][0x2b8], RZ ;  /* 0x0000ae008a0c7a10 */ /* 0x000fe20007f7e0ff */
[----:B------:R-:W-:-:S03]  /*6310*/  FFMA R165, R173, R0, R8 ;  /* 0x00000000ada57223 */ /* 0x000fc60000000008 */
[----:B------:R-:W-:Y:S02]  /*6320*/  IADD3.X R13, R137, c[0x0][0x2bc], RZ, P3, !PT ;  /* 0x0000af00890d7a10 */ /* 0x000fe40001ffe4ff */
[----:B------:R-:W-:Y:S01]  /*6330*/  ISETP.LT.AND P3, PT, R17, UR6, P1 ;  /* 0x0000000611007c0c */ /* 0x000fe20008f61270 */
[----:B----4-:R-:W-:Y:S01]  /*6340*/  FMUL R8, R156, R2 ;  /* 0x000000029c087220 */ /* 0x010fe20000400000 */
[----:B-1----:R-:W-:Y:S02]  /*6350*/  @P2 MOV R4, R138 ;  /* 0x0000008a00042202 */ /* 0x002fe40000000f00 */
[----:B------:R-:W-:-:S05]  /*6360*/  @P2 MOV R5, R137 ;  /* 0x0000008900052202 */ /* 0x000fca0000000f00 */
[----:B------:R1:W-:Y:S01]  /*6370*/  @P2 STG.E.128 [R4.64+0x100], R164 ;  /* 0x000100a404002986 */ /* 0x0003e2000c101d14 */
[----:B------:R-:W-:Y:S01]  /*6380*/  ISETP.LT.AND P2, PT, R3, UR6, P5 ;  /* 0x0000000603007c0c */ /* 0x000fe2000af41270 */
[----:B-----5:R-:W-:Y:S02]  /*6390*/  FMUL R3, R160, R2 ;  /* 0x00000002a0037220 */ /* 0x020fe40000400000 */
[----:B-1----:R-:W-:Y:S02]  /*63a0*/  FFMA R164, R176, R0, R8 ;  /* 0x00000000b0a47223 */ /* 0x002fe40000000008 */
[-C--:B------:R-:W-:Y:S02]  /*63b0*/  FMUL R8, R157, R2.reuse ;  /* 0x000000029d087220 */ /* 0x080fe40000400000 */
[-C--:B------:R-:W-:Y:S02]  /*63c0*/  FMUL R5, R158, R2.reuse ;  /* 0x000000029e057220 */ /* 0x080fe40000400000 */
[----:B------:R-:W-:-:S02]  /*63d0*/  FMUL R4, R159, R2 ;  /* 0x000000029f047220 */ /* 0x000fc40000400000 */
[-C--:B------:R-:W-:Y:S02]  /*63e0*/  FFMA R165, R177, R0.reuse, R8 ;  /* 0x00000000b1a57223 */ /* 0x080fe40000000008 */
[-C--:B------:R-:W-:Y:S02]  /*63f0*/  FFMA R166, R178, R0.reuse, R5 ;  /* 0x00000000b2a67223 */ /* 0x080fe40000000005 */
[----:B------:R-:W-:Y:S02]  /*6400*/  FFMA R167, R179, R0, R4 ;  /* 0x00000000b3a77223 */ /* 0x000fe40000000004 */
[-C--:B------:R-:W-:Y:S02]  /*6410*/  FMUL R5, R161, R2.reuse ;  /* 0x00000002a1057220 */ /* 0x080fe40000400000 */
[----:B------:R-:W-:Y:S01]  /*6420*/  FMUL R4, R162, R2 ;  /* 0x00000002a2047220 */ /* 0x000fe20000400000 */
[----:B------:R1:W-:Y:S01]  /*6430*/  @P2 STG.E.128 [R12.64], R164 ;  /* 0x000000a40c002986 */ /* 0x0003e2000c101d14 */
[----:B------:R-:W-:-:S04]  /*6440*/  IADD3 R8, P2, R135, R139, RZ ;  /* 0x0000008b87087210 */ /* 0x000fc80007f5e0ff */
[----:B------:R-:W-:Y:S02]  /*6450*/  IADD3.X R9, R136, R144, RZ, P2, !PT ;  /* 0x0000009088097210 */ /* 0x000fe400017fe4ff */
[----:B------:R-:W-:Y:S01]  /*6460*/  ISETP.LT.AND P2, PT, R17, UR6, P0 ;  /* 0x0000000611007c0c */ /* 0x000fe20008741270 */
[----:B-1----:R-:W-:Y:S02]  /*6470*/  FFMA R164, R180, R0, R3 ;  /* 0x00000000b4a47223 */ /* 0x002fe40000000003 */
[----:B------:R-:W-:Y:S02]  /*6480*/  FMUL R3, R163, R2 ;  /* 0x00000002a3037220 */ /* 0x000fe40000400000 */
[-C--:B------:R-:W-:Y:S01]  /*6490*/  FFMA R165, R181, R0.reuse, R5 ;  /* 0x00000000b5a57223 */ /* 0x080fe20000000005 */
[----:B------:R-:W-:Y:S01]  /*64a0*/  @P4 MOV R5, R13 ;  /* 0x0000000d00054202 */ /* 0x000fe20000000f00 */
[----:B------:R-:W-:Y:S01]  /*64b0*/  FFMA R166, R182, R0, R4 ;  /* 0x00000000b6a67223 */ /* 0x000fe20000000004 */
[----:B------:R-:W-:Y:S01]  /*64c0*/  @P4 MOV R4, R12 ;  /* 0x0000000c00044202 */ /* 0x000fe20000000f00 */
[----:B------:R-:W-:-:S05]  /*64d0*/  FFMA R167, R183, R0, R3 ;  /* 0x00000000b7a77223 */ /* 0x000fca0000000003 */
[----:B------:R1:W-:Y:S04]  /*64e0*/  @P4 STG.E.128 [R4.64+0x100], R164 ;  /* 0x000100a404004986 */ /* 0x0003e8000c101d14 */
[----:B------:R-:W2:Y:S01]  /*64f0*/  @P3 LDG.E.LTC128B.128 R148, [R8.64] ;  /* 0x0000001408943981 */ /* 0x000ea2000c1e1d20 */
[----:B------:R-:W-:Y:S02]  /*6500*/  ISETP.LT.AND P3, PT, R16, UR6, P1 ;  /* 0x0000000610007c0c */ /* 0x000fe40008f61270 */
[----:B-1----:R-:W-:Y:S02]  /*6510*/  @P2 MOV R4, R8 ;  /* 0x0000000800042202 */ /* 0x002fe40000000f00 */
[----:B------:R-:W-:-:S05]  /*6520*/  @P2 MOV R5, R9 ;  /* 0x0000000900052202 */ /* 0x000fca0000000f00 */
[----:B------:R1:W3:Y:S01]  /*6530*/  @P2 LDG.E.LTC128B.128 R152, [R4.64+0x100] ;  /* 0x0001001404982981 */ /* 0x0002e2000c1e1d20 */
[----:B------:R-:W-:-:S04]  /*6540*/  IADD3 R20, P2, R135, R142, RZ ;  /* 0x0000008e87147210 */ /* 0x000fc80007f5e0ff */
[----:B------:R-:W-:Y:S02]  /*6550*/  IADD3.X R21, R136, R143, RZ, P2, !PT ;  /* 0x0000008f88157210 */ /* 0x000fe400017fe4ff */
[----:B------:R-:W-:-:S03]  /*6560*/  IADD3 R3, P2, R135, 0x100, RZ ;  /* 0x0000010087037810 */ /* 0x000fc60007f5e0ff */
[----:B------:R-:W4:Y:S01]  /*6570*/  @P3 LDG.E.LTC128B.128 R156, [R20.64] ;  /* 0x00000014149c3981 */ /* 0x000f22000c1e1d20 */
[----:B------:R-:W-:Y:S02]  /*6580*/  ISETP.LT.AND P3, PT, R16, UR6, P0 ;  /* 0x0000000610007c0c */ /* 0x000fe40008761270 */
[----:B------:R-:W-:Y:S02]  /*6590*/  IADD3.X R139, RZ, R136, RZ, P2, !PT ;  /* 0x00000088ff8b7210 */ /* 0x000fe400017fe4ff */
[----:B-1----:R-:W-:-:S04]  /*65a0*/  IADD3 R4, P2, R3, R142, RZ ;  /* 0x0000008e03047210 */ /* 0x002fc80007f5e0ff */
[----:B------:R-:W-:-:S05]  /*65b0*/  IADD3.X R5, R139, R143, RZ, P2, !PT ;  /* 0x0000008f8b057210 */ /* 0x000fca00017fe4ff */
[----:B------:R2:W5:Y:S04]  /*65c0*/  @P3 LDG.E.LTC128B.128 R160, [R4.64] ;  /* 0x0000001404a03981 */ /* 0x000568000c1e1d20 */
[----:B------:R-:W-:Y:S01]  /*65d0*/  BAR.SYNC.DEFER_BLOCKING 0x0 ;  /* 0x0000000000007b1d */ /* 0x000fe20000010000 */
[----:B------:R-:W-:Y:S01]  /*65e0*/  ISETP.LT.AND P3, PT, R17, UR6, P5 ;  /* 0x0000000611007c0c */ /* 0x000fe2000af61270 */
[----:B------:R-:W-:Y:S01]  /*65f0*/  UIADD3 UR4, UP0, UR4, 0x100, URZ ;  /* 0x0000010004047890 */ /* 0x000fe2000ff1e03f */
[----:B------:R-:W-:-:S03]  /*6600*/  ISETP.LT.AND P4, PT, R16, UR6, P5 ;  /* 0x0000000610007c0c */ /* 0x000fc6000af81270 */
[----:B------:R-:W-:Y:S01]  /*6610*/  UIADD3.X UR5, URZ, UR5, URZ, UP0, !UPT ;  /* 0x000000053f057290 */ /* 0x000fe200087fe43f */
        /* <DEDUP_REMOVED lines=14> */
[----:B--2---:R-:W-:-:S02]  /*6700*/  FMUL R4, R148, R2 ;  /* 0x0000000294047220 */ /* 0x004fc40000400000 */
[----:B------:R-:W-:Y:S02]  /*6710*/  FMUL R5, R150, R2 ;  /* 0x0000000296057220 */ /* 0x000fe40000400000 */
[-C--:B-1----:R-:W-:Y:S01]  /*6720*/  FFMA R24, R24, R0.reuse, R4 ;  /* 0x0000000018187223 */ /* 0x082fe20000000004 */
[----:B------:R-:W-:Y:S01]  /*6730*/  IADD3 R4, P2, R138, c[0x0][0x2d0], RZ ;  /* 0x0000b4008a047a10 */ /* 0x000fe20007f5e0ff */
[----:B------:R-:W-:Y:S02]  /*6740*/  FFMA R26, R26, R0, R5 ;  /* 0x000000001a1a7223 */ /* 0x000fe40000000005 */
[-C--:B------:R-:W-:Y:S01]  /*6750*/  FMUL R6, R149, R2.reuse ;  /* 0x0000000295067220 */ /* 0x080fe20000400000 */
[----:B------:R-:W-:Y:S01]  /*6760*/  IADD3.X R5, R137, c[0x0][0x2d4], RZ, P2, !PT ;  /* 0x0000b50089057a10 */ /* 0x000fe200017fe4ff */
[----:B------:R-:W-:Y:S01]  /*6770*/  FMUL R7, R151, R2 ;  /* 0x0000000297077220 */ /* 0x000fe20000400000 */
[----:B------:R-:W-:Y:S01]  /*6780*/  ISETP.LT.AND P2, PT, R17, UR6, P6 ;  /* 0x0000000611007c0c */ /* 0x000fe2000b741270 */
[----:B------:R-:W-:-:S02]  /*6790*/  FFMA R25, R25, R0, R6 ;  /* 0x0000000019197223 */ /* 0x000fc40000000006 */
[----:B------:R-:W-:-:S05]  /*67a0*/  FFMA R27, R27, R0, R7 ;  /* 0x000000001b1b7223 */ /* 0x000fca0000000007 */
[----:B------:R1:W-:Y:S01]  /*67b0*/  @P3 STG.E.128 [R4.64], R24 ;  /* 0x0000001804003986 */ /* 0x0003e2000c101d14 */
[----:B------:R-:W-:Y:S01]  /*67c0*/  ISETP.LT.AND P3, PT, R16, UR6, P6 ;  /* 0x0000000610007c0c */ /* 0x000fe2000b761270 */
[-C--:B---3--:R-:W-:Y:S02]  /*67d0*/  FMUL R11, R152, R2.reuse ;  /* 0x00000002980b7220 */ /* 0x088fe40000400000 */
[-C--:B------:R-:W-:Y:S02]  /*67e0*/  FMUL R10, R153, R2.reuse ;  /* 0x00000002990a7220 */ /* 0x080fe40000400000 */
[-C--:B------:R-:W-:Y:S02]  /*67f0*/  FMUL R7, R154, R2.reuse ;  /* 0x000000029a077220 */ /* 0x080fe40000400000 */
[----:B------:R-:W-:Y:S02]  /*6800*/  FMUL R6, R155, R2 ;  /* 0x000000029b067220 */ /* 0x000fe40000400000 */
[----:B------:R-:W-:-:S02]  /*6810*/  FFMA R28, R28, R0, R11 ;  /* 0x000000001c1c7223 */ /* 0x000fc4000000000b */
[-C--:B------:R-:W-:Y:S02]  /*6820*/  FFMA R29, R29, R0.reuse, R10 ;  /* 0x000000001d1d7223 */ /* 0x080fe4000000000a */
[-C--:B------:R-:W-:Y:S02]  /*6830*/  FFMA R30, R30, R0.reuse, R7 ;  /* 0x000000001e1e7223 */ /* 0x080fe40000000007 */
[----:B------:R-:W-:Y:S02]  /*6840*/  FFMA R31, R31, R0, R6 ;  /* 0x000000001f1f7223 */ /* 0x000fe40000000006 */
[-C--:B----4-:R-:W-:Y:S02]  /*6850*/  FMUL R7, R156, R2.reuse ;  /* 0x000000029c077220 */ /* 0x090fe40000400000 */
[----:B------:R-:W-:Y:S01]  /*6860*/  FMUL R6, R157, R2 ;  /* 0x000000029d067220 */ /* 0x000fe20000400000 */
[----:B------:R2:W-:Y:S01]  /*6870*/  @P2 STG.E.128 [R4.64+0x100], R28 ;  /* 0x0001001c04002986 */ /* 0x0005e2000c101d14 */
[-C--:B-1----:R-:W-:Y:S01]  /*6880*/  FFMA R24, R32, R0.reuse, R7 ;  /* 0x0000000020187223 */ /* 0x082fe20000000007 */
[----:B------:R-:W-:Y:S01]  /*6890*/  IADD3 R16, P2, R12, c[0x0][0x2d0], RZ ;  /* 0x0000b4000c107a10 */ /* 0x000fe20007f5e0ff */
[----:B------:R-:W-:-:S02]  /*68a0*/  FFMA R25, R33, R0, R6 ;  /* 0x0000000021197223 */ /* 0x000fc40000000006 */
[-C--:B------:R-:W-:Y:S01]  /*68b0*/  FMUL R7, R158, R2.reuse ;  /* 0x000000029e077220 */ /* 0x080fe20000400000 */
[----:B------:R-:W-:Y:S01]  /*68c0*/  IADD3.X R17, R13, c[0x0][0x2d4], RZ, P2, !PT ;  /* 0x0000b5000d117a10 */ /* 0x000fe200017fe4ff */
[----:B------:R-:W-:Y:S02]  /*68d0*/  FMUL R6, R159, R2 ;  /* 0x000000029f067220 */ /* 0x000fe40000400000 */
[-C--:B------:R-:W-:Y:S02]  /*68e0*/  FFMA R26, R34, R0.reuse, R7 ;  /* 0x00000000221a7223 */ /* 0x080fe40000000007 */
[----:B------:R-:W-:Y:S01]  /*68f0*/  FFMA R27, R35, R0, R6 ;  /* 0x00000000231b7223 */ /* 0x000fe20000000006 */
[----:B------:R-:W-:Y:S01]  /*6900*/  IADD3 R6, P2, R12, UR4, RZ ;  /* 0x000000040c067c10 */ /* 0x000fe2000ff5e0ff */
[----:B-----5:R-:W-:-:S03]  /*6910*/  FMUL R7, R160, R2 ;  /* 0x00000002a0077220 */ /* 0x020fc60000400000 */
[----:B------:R1:W-:Y:S01]  /*6920*/  @P4 STG.E.128 [R16.64], R24 ;  /* 0x0000001810004986 */ /* 0x0003e2000c101d14 */
[----:B------:R-:W-:Y:S01]  /*6930*/  ISETP.LT.AND P4, PT, R18, UR6, P1 ;  /* 0x0000000612007c0c */ /* 0x000fe20008f81270 */
[-C--:B------:R-:W-:Y:S02]  /*6940*/  FMUL R12, R161, R2.reuse ;  /* 0x00000002a10c7220 */ /* 0x080fe40000400000 */
[-C--:B------:R-:W-:Y:S02]  /*6950*/  FMUL R11, R162, R2.reuse ;  /* 0x00000002a20b7220 */ /* 0x080fe40000400000 */
[----:B------:R-:W-:Y:S02]  /*6960*/  FMUL R10, R163, R2 ;  /* 0x00000002a30a7220 */ /* 0x000fe40000400000 */
[-C--:B--2---:R-:W-:Y:S01]  /*6970*/  FFMA R28, R144, R0.reuse, R7 ;  /* 0x00000000901c7223 */ /* 0x084fe20000000007 */
[----:B------:R-:W-:Y:S01]  /*6980*/  IADD3.X R7, R13, UR5, RZ, P2, !PT ;  /* 0x000000050d077c10 */ /* 0x000fe200097fe4ff */
[----:B------:R-:W-:Y:S01]  /*6990*/  FFMA R29, R145, R0, R12 ;  /* 0x00000000911d7223 */ /* 0x000fe2000000000c */
[----:B------:R-:W-:Y:S01]  /*69a0*/  IADD3 R14, P2, R135, R8, RZ ;  /* 0x00000008870e7210 */ /* 0x000fe20007f5e0ff */
[----:B------:R-:W-:-:S02]  /*69b0*/  FFMA R30, R146, R0, R11 ;  /* 0x00000000921e7223 */ /* 0x000fc4000000000b */
[----:B------:R-:W-:Y:S01]  /*69c0*/  FFMA R31, R147, R0, R10 ;  /* 0x00000000931f7223 */ /* 0x000fe2000000000a */
[----:B------:R-:W-:Y:S02]  /*69d0*/  IADD3.X R15, R136, R9, RZ, P2, !PT ;  /* 0x00000009880f7210 */ /* 0x000fe400017fe4ff */
[----:B------:R-:W-:Y:S02]  /*69e0*/  ISETP.LT.AND P2, PT, R18, UR6, P0 ;  /* 0x0000000612007c0c */ /* 0x000fe40008741270 */
[----:B------:R2:W-:Y:S01]  /*69f0*/  @P3 STG.E.128 [R6.64], R28 ;  /* 0x0000001c06003986 */ /* 0x0005e2000c101d14 */
[----:B-1----:R-:W-:Y:S02]  /*6a00*/  MOV R24, R148 ;  /* 0x0000009400187202 */ /* 0x002fe40000000f00 */
[----:B------:R-:W-:Y:S02]  /*6a10*/  MOV R25, R149 ;  /* 0x0000009500197202 */ /* 0x000fe40000000f00 */
[----:B------:R-:W-:-:S02]  /*6a20*/  MOV R26, R150 ;  /* 0x00000096001a7202 */ /* 0x000fc40000000f00 */
[----:B------:R-:W-:Y:S02]  /*6a30*/  MOV R27, R151 ;  /* 0x00000097001b7202 */ /* 0x000fe40000000f00 */
[----:B------:R-:W-:-:S04]  /*6a40*/  IADD3 R13, R134, 0x12, RZ ;  /* 0x00000012860d7810 */ /* 0x000fc80007ffe0ff */
[----:B------:R-:W3:Y:S01]  /*6a50*/  @P4 LDG.E.LTC128B.128 R24, [R14.64] ;  /* 0x000000140e184981 */ /* 0x000ee2000c1e1d20 */
[----:B------:R-:W-:Y:S02]  /*6a60*/  MOV R32, R156 ;  /* 0x0000009c00207202 */ /* 0x000fe40000000f00 */
[----:B------:R-:W-:Y:S02]  /*6a70*/  MOV R33, R157 ;  /* 0x0000009d00217202 */ /* 0x000fe40000000f00 */
[----:B--2---:R-:W-:Y:S02]  /*6a80*/  IADD3 R6, P3, R3, R8, RZ ;  /* 0x0000000803067210 */ /* 0x004fe40007f7e0ff */
[----:B------:R-:W-:Y:S02]  /*6a90*/  MOV R28, R152 ;  /* 0x00000098001c7202 */ /* 0x000fe40000000f00 */
[----:B------:R-:W-:Y:S02]  /*6aa0*/  MOV R29, R153 ;  /* 0x00000099001d7202 */ /* 0x000fe40000000f00 */
[----:B------:R-:W-:-:S02]  /*6ab0*/  MOV R30, R154 ;  /* 0x0000009a001e7202 */ /* 0x000fc40000000f00 */
[----:B------:R-:W-:Y:S02]  /*6ac0*/  MOV R31, R155 ;  /* 0x0000009b001f7202 */ /* 0x000fe40000000f00 */
[----:B------:R-:W-:Y:S02]  /*6ad0*/  IADD3.X R7, R139, R9, RZ, P3, !PT ;  /* 0x000000098b077210 */ /* 0x000fe40001ffe4ff */
[----:B------:R-:W-:-:S03]  /*6ae0*/  ISETP.LT.AND P3, PT, R13, UR6, P1 ;  /* 0x000000060d007c0c */ /* 0x000fc60008f61270 */
[----:B------:R1:W2:Y:S01]  /*6af0*/  @P2 LDG.E.LTC128B.128 R28, [R6.64] ;  /* 0x00000014061c2981 */ /* 0x0002a2000c1e1d20 */
[----:B------:R-:W-:Y:S02]  /*6b00*/  IADD3 R10, P2, R135, R20, RZ ;  /* 0x00000014870a7210 */ /* 0x000fe40007f5e0ff */
[----:B------:R-:W-:Y:S02]  /*6b10*/  MOV R34, R158 ;  /* 0x0000009e00227202 */ /* 0x000fe40000000f00 */
[----:B------:R-:W-:Y:S02]  /*6b20*/  MOV R35, R159 ;  /* 0x0000009f00237202 */ /* 0x000fe40000000f00 */
[----:B------:R-:W-:-:S05]  /*6b30*/  IADD3.X R11, R136, R21, RZ, P2, !PT ;  /* 0x00000015880b7210 */ /* 0x000fca00017fe4ff */
[----:B------:R-:W4:Y:S01]  /*6b40*/  @P3 LDG.E.LTC128B.128 R32, [R10.64] ;  /* 0x000000140a203981 */ /* 0x000f22000c1e1d20 */
[----:B------:R-:W-:Y:S02]  /*6b50*/  ISETP.LT.AND P3, PT, R13, UR6, P0 ;  /* 0x000000060d007c0c */ /* 0x000fe40008761270 */
[----:B------:R-:W-:Y:S02]  /*6b60*/  MOV R144, R160 ;  /* 0x000000a000907202 */ /* 0x000fe40000000f00 */
[----:B------:R-:W-:Y:S02]  /*6b70*/  MOV R145, R161 ;  /* 0x000000a100917202 */ /* 0x000fe40000000f00 */
[----:B------:R-:W-:Y:S02]  /*6b80*/  MOV R146, R162 ;  /* 0x000000a200927202 */ /* 0x000fe40000000f00 */
[----:B------:R-:W-:Y:S02]  /*6b90*/  MOV R147, R163 ;  /* 0x000000a300937202 */ /* 0x000fe40000000f00 */
[----:B-1----:R-:W-:-:S04]  /*6ba0*/  IADD3 R6, P2, R3, R20, RZ ;  /* 0x0000001403067210 */ /* 0x002fc80007f5e0ff */
[----:B------:R-:W-:-:S05]  /*6bb0*/  IADD3.X R7, R139, R21, RZ, P2, !PT ;  /* 0x000000158b077210 */ /* 0x000fca00017fe4ff */
[----:B------:R3:W5:Y:S04]  /*6bc0*/  @P3 LDG.E.LTC128B.128 R144, [R6.64] ;  /* 0x0000001406903981 */ /* 0x000768000c1e1d20 */
[----:B------:R-:W-:Y:S01]  /*6bd0*/  BAR.SYNC.DEFER_BLOCKING 0x0 ;  /* 0x0000000000007b1d */ /* 0x000fe20000010000 */
[----:B------:R-:W-:Y:S02]  /*6be0*/  ISETP.LT.AND P3, PT, R18, UR6, P5 ;  /* 0x0000000612007c0c */ /* 0x000fe4000af61270 */
[----:B------:R-:W-:Y:S02]  /*6bf0*/  IADD3 R8, P2, R4, c[0x0][0x2d0], RZ ;  /* 0x0000b40004087a10 */ /* 0x000fe40007f5e0ff */
[----:B------:R-:W-:Y:S02]  /*6c00*/  ISETP.LT.AND P4, PT, R13, UR6, P6 ;  /* 0x000000060d007c0c */ /* 0x000fe4000b781270 */
[----:B------:R-:W-:-:S02]  /*6c10*/  IADD3.X R9, R5, c[0x0][0x2d4], RZ, P2, !PT ;  /* 0x0000b50005097a10 */ /* 0x000fc400017fe4ff */
[----:B------:R-:W-:Y:S02]  /*6c20*/  ISETP.LT.AND P2, PT, R18, UR6, P6 ;  /* 0x0000000612007c0c */ /* 0x000fe4000b741270 */
[C---:B------:R-:W-:Y:S01]  /*6c30*/  IADD3 R18, R134.reuse, 0x18, RZ ;  /* 0x0000001886127810 */ /* 0x040fe20007ffe0ff */
[----:B------:R-:W-:Y:S04]  /*6c40*/  STS.64 [R132.X8], R64 ;  /* 0x0000004084007388 */ /* 0x000fe80000008a00 */
[----:B------:R-:W-:Y:S04]  /*6c50*/  STS.64 [R132.X8+0x20], R60 ;  /* 0x0000203c84007388 */ /* 0x000fe80000008a00 */
[----:B------:R-:W-:Y:S04]  /*6c60*/  STS.64 [R132.X8+0x40], R56 ;  /* 0x0000403884007388 */ /* 0x000fe80000008a00 */
[----:B------:R-:W-:Y:S04]  /*6c70*/  STS.64 [R132.X8+0x60], R52 ;  /* 0x0000603484007388 */ /* 0x000fe80000008a00 */
[----:B------:R-:W-:Y:S04]  /*6c80*/  STS.64 [R132.X8+0x80], R48 ;  /* 0x0000803084007388 */ /* 0x000fe80000008a00 */
[----:B------:R-:W-:Y:S04]  /*6c90*/  STS.64 [R132.X8+0xa0], R44 ;  /* 0x0000a02c84007388 */ /* 0x000fe80000008a00 */
[----:B------:R-:W-:Y:S04]  /*6ca0*/  STS.64 [R132.X8+0xc0], R40 ;  /* 0x0000c02884007388 */ /* 0x000fe80000008a00 */
[----:B------:R-:W-:Y:S04]  /*6cb0*/  STS.64 [R132.X8+0xe0], R36 ;  /* 0x0000e02484007388 */ /* 0x000fe80000008a00 */
[----:B------:R-:W-:Y:S06]  /*6cc0*/  BAR.SYNC.DEFER_BLOCKING 0x0 ;  /* 0x0000000000007b1d */ /* 0x000fec0000010000 */
[----:B------:R-:W1:Y:S04]  /*6cd0*/  LDS.128 R20, [R133] ;  /* 0x0000000085147984 */ /* 0x000e680000000c00 */
[----:B------:R-:W1:Y:S04]  /*6ce0*/  LDS.128 R148, [R133+0x100] ;  /* 0x0001000085947984 */ /* 0x000e680000000c00 */
[----:B------:R-:W1:Y:S04]  /*6cf0*/  LDS.128 R152, [R133+0x440] ;  /* 0x0004400085987984 */ /* 0x000e680000000c00 */
[----:B------:R-:W1:Y:S01]  /*6d00*/  LDS.128 R156, [R133+0x540] ;  /* 0x00054000859c7984 */ /* 0x000e620000000c00 */
[----:B------:R-:W-:Y:S01]  /*6d10*/  IADD3 R19, R134, 0x1a, RZ ;  /* 0x0000001a86137810 */ /* 0x000fe20007ffe0ff */
[----:B---3--:R-:W-:-:S02]  /*6d20*/  FMUL R6, R24, R2 ;  /* 0x0000000218067220 */ /* 0x008fc40000400000 */
[----:B------:R-:W-:Y:S02]  /*6d30*/  FMUL R7, R25, R2 ;  /* 0x0000000219077220 */ /* 0x000fe40000400000 */
[----:B-1----:R-:W-:Y:S02]  /*6d40*/  FFMA R20, R20, R0, R6 ;  /* 0x0000000014147223 */ /* 0x002fe40000000006 */
[-C--:B------:R-:W-:Y:S02]  /*6d50*/  FMUL R6, R26, R2.reuse ;  /* 0x000000021a067220 */ /* 0x080fe40000400000 */
[----:B------:R-:W-:Y:S02]  /*6d60*/  FMUL R12, R27, R2 ;  /* 0x000000021b0c7220 */ /* 0x000fe40000400000 */
[-C--:B------:R-:W-:Y:S02]  /*6d70*/  FFMA R21, R21, R0.reuse, R7 ;  /* 0x0000000015157223 */ /* 0x080fe40000000007 */
[----:B------:R-:W-:-:S02]  /*6d80*/  FFMA R22, R22, R0, R6 ;  /* 0x0000000016167223 */ /* 0x000fc40000000006 */
[----:B------:R-:W-:-:S05]  /*6d90*/  FFMA R23, R23, R0, R12 ;  /* 0x0000000017177223 */ /* 0x000fca000000000c */
[----:B------:R1:W-:Y:S01]  /*6da0*/  @P3 STG.E.128 [R8.64], R20 ;  /* 0x0000001408003986 */ /* 0x0003e2000c101d14 */
[----:B------:R-:W-:-:S04]  /*6db0*/  IADD3 R4, P3, R4, UR4, RZ ;  /* 0x0000000404047c10 */ /* 0x000fc8000ff7e0ff */
[----:B------:R-:W-:Y:S02]  /*6dc0*/  IADD3.X R5, R5, UR5, RZ, P3, !PT ;  /* 0x0000000505057c10 */ /* 0x000fe40009ffe4ff */
[----:B------:R-:W-:Y:S01]  /*6dd0*/  ISETP.LT.AND P3, PT, R13, UR6, P5 ;  /* 0x000000060d007c0c */ /* 0x000fe2000af61270 */
[-C--:B--2---:R-:W-:Y:S02]  /*6de0*/  FMUL R6, R28, R2.reuse ;  /* 0x000000021c067220 */ /* 0x084fe40000400000 */
[-C--:B------:R-:W-:Y:S02]  /*6df0*/  FMUL R7, R29, R2.reuse ;  /* 0x000000021d077220 */ /* 0x080fe40000400000 */
[----:B------:R-:W-:Y:S02]  /*6e00*/  FMUL R12, R31, R2 ;  /* 0x000000021f0c7220 */ /* 0x000fe40000400000 */
[----:B-1----:R-:W-:Y:S02]  /*6e10*/  FFMA R20, R148, R0, R6 ;  /* 0x0000000094147223 */ /* 0x002fe40000000006 */
[----:B------:R-:W-:-:S02]  /*6e20*/  FMUL R6, R30, R2 ;  /* 0x000000021e067220 */ /* 0x000fc40000400000 */
[-C--:B------:R-:W-:Y:S02]  /*6e30*/  FFMA R21, R149, R0.reuse, R7 ;  /* 0x0000000095157223 */ /* 0x080fe40000000007 */
[-C--:B------:R-:W-:Y:S02]  /*6e40*/  FFMA R22, R150, R0.reuse, R6 ;  /* 0x0000000096167223 */ /* 0x080fe40000000006 */
[----:B------:R-:W-:Y:S02]  /*6e50*/  FFMA R23, R151, R0, R12 ;  /* 0x0000000097177223 */ /* 0x000fe4000000000c */
[-C--:B----4-:R-:W-:Y:S02]  /*6e60*/  FMUL R6, R32, R2.reuse ;  /* 0x0000000220067220 */ /* 0x090fe40000400000 */
[----:B------:R-:W-:Y:S01]  /*6e70*/  FMUL R7, R33, R2 ;  /* 0x0000000221077220 */ /* 0x000fe20000400000 */
[----:B------:R1:W-:Y:S01]  /*6e80*/  @P2 STG.E.128 [R4.64], R20 ;  /* 0x0000001404002986 */ /* 0x0003e2000c101d14 */
[-C--:B------:R-:W-:Y:S01]  /*6e90*/  FFMA R148, R152, R0.reuse, R6 ;  /* 0x0000000098947223 */ /* 0x080fe20000000006 */
[----:B------:R-:W-:Y:S01]  /*6ea0*/  IADD3 R6, P2, R16, c[0x0][0x2d0], RZ ;  /* 0x0000b40010067a10 */ /* 0x000fe20007f5e0ff */
[----:B------:R-:W-:-:S02]  /*6eb0*/  FFMA R149, R153, R0, R7 ;  /* 0x0000000099957223 */ /* 0x000fc40000000007 */
[-C--:B-----5:R-:W-:Y:S01]  /*6ec0*/  FMUL R13, R146, R2.reuse ;  /* 0x00000002920d7220 */ /* 0x0a0fe20000400000 */
[----:B------:R-:W-:Y:S01]  /*6ed0*/  IADD3.X R7, R17, c[0x0][0x2d4], RZ, P2, !PT ;  /* 0x0000b50011077a10 */ /* 0x000fe200017fe4ff */
[-C--:B-1----:R-:W-:Y:S02]  /*6ee0*/  FMUL R5, R34, R2.reuse ;  /* 0x0000000222057220 */ /* 0x082fe40000400000 */
[----:B------:R-:W-:Y:S02]  /*6ef0*/  FMUL R4, R35, R2 ;  /* 0x0000000223047220 */ /* 0x000fe40000400000 */
[-C--:B------:R-:W-:Y:S02]  /*6f00*/  FFMA R150, R154, R0.reuse, R5 ;  /* 0x000000009a967223 */ /* 0x080fe40000000005 */
[----:B------:R-:W-:Y:S01]  /*6f10*/  FFMA R151, R155, R0, R4 ;  /* 0x000000009b977223 */ /* 0x000fe20000000004 */
[----:B------:R-:W-:Y:S01]  /*6f20*/  IADD3 R4, P2, R16, UR4, RZ ;  /* 0x0000000410047c10 */ /* 0x000fe2000ff5e0ff */
[----:B------:R-:W-:-:S02]  /*6f30*/  FMUL R5, R144, R2 ;  /* 0x0000000290057220 */ /* 0x000fc40000400000 */
[----:B------:R-:W-:Y:S01]  /*6f40*/  FMUL R16, R145, R2 ;  /* 0x0000000291107220 */ /* 0x000fe20000400000 */
[----:B------:R-:W-:Y:S01]  /*6f50*/  @P3 STG.E.128 [R6.64], R148 ;  /* 0x0000009406003986 */ /* 0x000fe2000c101d14 */
[----:B------:R-:W-:Y:S01]  /*6f60*/  ISETP.LT.AND P3, PT, R18, UR6, P1 ;  /* 0x0000000612007c0c */ /* 0x000fe20008f61270 */
[----:B------:R-:W-:Y:S01]  /*6f70*/  FFMA R20, R156, R0, R5 ;  /* 0x000000009c147223 */ /* 0x000fe20000000005 */
[----:B------:R-:W-:Y:S01]  /*6f80*/  IADD3.X R5, R17, UR5, RZ, P2, !PT ;  /* 0x0000000511057c10 */ /* 0x000fe200097fe4ff */
[----:B------:R-:W-:Y:S01]  /*6f90*/  FMUL R23, R147, R2 ;  /* 0x0000000293177220 */ /* 0x000fe20000400000 */
[----:B------:R-:W-:Y:S01]  /*6fa0*/  IADD3 R12, P2, R135, R14, RZ ;  /* 0x0000000e870c7210 */ /* 0x000fe20007f5e0ff */
[-C--:B------:R-:W-:Y:S02]  /*6fb0*/  FFMA R21, R157, R0.reuse, R16 ;  /* 0x000000009d157223 */ /* 0x080fe40000000010 */
[-C--:B------:R-:W-:Y:S01]  /*6fc0*/  FFMA R22, R158, R0.reuse, R13 ;  /* 0x000000009e167223 */ /* 0x080fe2000000000d */
[----:B------:R-:W-:Y:S01]  /*6fd0*/  IADD3.X R13, R136, R15, RZ, P2, !PT ;  /* 0x0000000f880d7210 */ /* 0x000fe200017fe4ff */
[----:B------:R-:W-:Y:S01]  /*6fe0*/  FFMA R23, R159, R0, R23 ;  /* 0x000000009f177223 */ /* 0x000fe20000000017 */
[----:B------:R-:W-:-:S04]  /*6ff0*/  ISETP.LT.AND P2, PT, R18, UR6, P0 ;  /* 0x0000000612007c0c */ /* 0x000fc80008741270 */
[----:B------:R1:W-:Y:S04]  /*7000*/  @P4 STG.E.128 [R4.64], R20 ;  /* 0x0000001404004986 */ /* 0x0003e8000c101d14 */
[----:B------:R-:W2:Y:S01]  /*7010*/  @P3 LDG.E.LTC128B.128 R24, [R12.64] ;  /* 0x000000140c183981 */ /* 0x000ea2000c1e1d20 */
[----:B-1----:R-:W-:-:S04]  /*7020*/  IADD3 R4, P3, R14, R3, RZ ;  /* 0x000000030e047210 */ /* 0x002fc80007f7e0ff */
[----:B------:R-:W-:Y:S02]  /*7030*/  IADD3.X R5, R15, R139, RZ, P3, !PT ;  /* 0x0000008b0f057210 */ /* 0x000fe40001ffe4ff */
[----:B------:R-:W-:-:S03]  /*7040*/  ISETP.LT.AND P3, PT, R19, UR6, P1 ;  /* 0x0000000613007c0c */ /* 0x000fc60008f61270 */
[----:B------:R1:W3:Y:S01]  /*7050*/  @P2 LDG.E.LTC128B.128 R28, [R4.64] ;  /* 0x00000014041c2981 */ /* 0x0002e2000c1e1d20 */
[----:B------:R-:W-:-:S04]  /*7060*/  IADD3 R16, P2, R135, R10, RZ ;  /* 0x0000000a87107210 */ /* 0x000fc80007f5e0ff */
[----:B------:R-:W-:-:S05]  /*7070*/  IADD3.X R17, R136, R11, RZ, P2, !PT ;  /* 0x0000000b88117210 */ /* 0x000fca00017fe4ff */
[----:B------:R-:W4:Y:S01]  /*7080*/  @P3 LDG.E.LTC128B.128 R32, [R16.64] ;  /* 0x0000001410203981 */ /* 0x000f22000c1e1d20 */
[----:B------:R-:W-:Y:S02]  /*7090*/  ISETP.LT.AND P3, PT, R19, UR6, P0 ;  /* 0x0000000613007c0c */ /* 0x000fe40008761270 */
[----:B-1----:R-:W-:-:S04]  /*70a0*/  IADD3 R4, P2, R10, R3, RZ ;  /* 0x000000030a047210 */ /* 0x002fc80007f5e0ff */
[----:B------:R-:W-:-:S07]  /*70b0*/  IADD3.X R5, R11, R139, RZ, P2, !PT ;  /* 0x0000008b0b057210 */ /* 0x000fce00017fe4ff */
[----:B------:R2:W5:Y:S01]  /*70c0*/  @P3 LDG.E.LTC128B.128 R144, [R4.64] ;  /* 0x0000001404903981 */ /* 0x000562000c1e1d20 */
[----:B------:R-:W-:Y:S02]  /*70d0*/  ISETP.LT.AND P3, PT, R18, UR6, P5 ;  /* 0x0000000612007c0c */ /* 0x000fe4000af61270 */
[----:B------:R-:W-:Y:S01]  /*70e0*/  IADD3 R45, R134, 0x20, RZ ;  /* 0x00000020862d7810 */ /* 0x000fe20007ffe0ff */
[----:B------:R-:W-:Y:S01]  /*70f0*/  BAR.SYNC.DEFER_BLOCKING 0x0 ;  /* 0x0000000000007b1d */ /* 0x000fe20000010000 */
[----:B------:R-:W-:-:S05]  /*7100*/  ISETP.LT.AND P4, PT, R19, UR6, P6 ;  /* 0x0000000613007c0c */ /* 0x000fca000b781270 */
        /* <DEDUP_REMOVED lines=11> */
[----:B------:R-:W-:Y:S04]  /*71c0*/  LDS.128 R40, [R133+0x440] ;  /* 0x0004400085287984 */ /* 0x000fe80000000c00 */
[----:B------:R-:W1:Y:S01]  /*71d0*/  LDS.128 R48, [R133+0x540] ;  /* 0x0005400085307984 */ /* 0x000e620000000c00 */
[----:B------:R-:W-:Y:S01]  /*71e0*/  IADD3 R44, R134, 0x22, RZ ;  /* 0x00000022862c7810 */ /* 0x000fe20007ffe0ff */
[----:B--2---:R-:W-:-:S02]  /*71f0*/  FMUL R4, R24, R2 ;  /* 0x0000000218047220 */ /* 0x004fc40000400000 */
[----:B------:R-:W-:Y:S02]  /*7200*/  FMUL R5, R26, R2 ;  /* 0x000000021a057220 */ /* 0x000fe40000400000 */
[----:B-1----:R-:W-:Y:S01]  /*7210*/  FFMA R20, R20, R0, R4 ;  /* 0x0000000014147223 */ /* 0x002fe20000000004 */
[----:B------:R-:W-:Y:S01]  /*7220*/  IADD3 R4, P2, R8, c[0x0][0x2d0], RZ ;  /* 0x0000b40008047a10 */ /* 0x000fe20007f5e0ff */
[-C--:B------:R-:W-:Y:S02]  /*7230*/  FMUL R10, R25, R2.reuse ;  /* 0x00000002190a7220 */ /* 0x080fe40000400000 */
[----:B------:R-:W-:Y:S02]  /*7240*/  FMUL R11, R27, R2 ;  /* 0x000000021b0b7220 */ /* 0x000fe40000400000 */
[-C--:B------:R-:W-:Y:S01]  /*7250*/  FFMA R22, R22, R0.reuse, R5 ;  /* 0x0000000016167223 */ /* 0x080fe20000000005 */
[----:B------:R-:W-:Y:S01]  /*7260*/  IADD3.X R5, R9, c[0x0][0x2d4], RZ, P2, !PT ;  /* 0x0000b50009057a10 */ /* 0x000fe200017fe4ff */
[-C--:B------:R-:W-:Y:S01]  /*7270*/  FFMA R21, R21, R0.reuse, R10 ;  /* 0x0000000015157223 */ /* 0x080fe2000000000a */
[----:B------:R-:W-:Y:S01]  /*7280*/  ISETP.LT.AND P2, PT, R18, UR6, P6 ;  /* 0x0000000612007c0c */ /* 0x000fe2000b741270 */
[----:B------:R-:W-:-:S05]  /*7290*/  FFMA R23, R23, R0, R11 ;  /* 0x0000000017177223 */ /* 0x000fca000000000b */
[----:B------:R1:W-:Y:S01]  /*72a0*/  @P3 STG.E.128 [R4.64], R20 ;  /* 0x0000001404003986 */ /* 0x0003e2000c101d14 */
[----:B------:R-:W-:-:S04]  /*72b0*/  IADD3 R8, P3, R8, UR4, RZ ;  /* 0x0000000408087c10 */ /* 0x000fc8000ff7e0ff */
[----:B------:R-:W-:Y:S02]  /*72c0*/  IADD3.X R9, R9, UR5, RZ, P3, !PT ;  /* 0x0000000509097c10 */ /* 0x000fe40009ffe4ff */
[----:B------:R-:W-:Y:S01]  /*72d0*/  ISETP.LT.AND P3, PT, R19, UR6, P5 ;  /* 0x0000000613007c0c */ /* 0x000fe2000af61270 */
[-C--:B---3--:R-:W-:Y:S02]  /*72e0*/  FMUL R10, R28, R2.reuse ;  /* 0x000000021c0a7220 */ /* 0x088fe40000400000 */
        /* <DEDUP_REMOVED lines=8> */
[-C--:B------:R-:W-:Y:S01]  /*7370*/  FMUL R11, R33, R2.reuse ;  /* 0x00000002210b7220 */ /* 0x080fe20000400000 */
[----:B------:R1:W-:Y:S01]  /*7380*/  @P2 STG.E.128 [R8.64], R20 ;  /* 0x0000001408002986 */ /* 0x0003e2000c101d14 */
[----:B-----5:R-:W-:-:S04]  /*7390*/  FMUL R15, R145, R2 ;  /* 0x00000002910f7220 */ /* 0x020fc80000400000 */
[-C--:B------:R-:W-:Y:S02]  /*73a0*/  FFMA R37, R49, R0.reuse, R15 ;  /* 0x0000000031257223 */ /* 0x080fe4000000000f */
[----:B-1----:R-:W-:Y:S01]  /*73b0*/  FFMA R20, R40, R0, R10 ;  /* 0x0000000028147223 */ /* 0x002fe2000000000a */
[----:B------:R-:W-:Y:S01]  /*73c0*/  IADD3 R10, P2, R6, c[0x0][0x2d0], RZ ;  /* 0x0000b400060a7a10 */ /* 0x000fe20007f5e0ff */
[-C--:B------:R-:W-:Y:S02]  /*73d0*/  FMUL R9, R34, R2.reuse ;  /* 0x0000000222097220 */ /* 0x080fe40000400000 */
[----:B------:R-:W-:Y:S02]  /*73e0*/  FMUL R8, R35, R2 ;  /* 0x0000000223087220 */ /* 0x000fe40000400000 */
[-C--:B------:R-:W-:Y:S01]  /*73f0*/  FFMA R21, R41, R0.reuse, R11 ;  /* 0x0000000029157223 */ /* 0x080fe2000000000b */
[----:B------:R-:W-:Y:S01]  /*7400*/  IADD3.X R11, R7, c[0x0][0x2d4], RZ, P2, !PT ;  /* 0x0000b500070b7a10 */ /* 0x000fe200017fe4ff */
[-C--:B------:R-:W-:Y:S01]  /*7410*/  FFMA R22, R42, R0.reuse, R9 ;  /* 0x000000002a167223 */ /* 0x080fe20000000009 */
[----:B------:R-:W-:Y:S01]  /*7420*/  IADD3 R6, P2, R6, UR4, RZ ;  /* 0x0000000406067c10 */ /* 0x000fe2000ff5e0ff */
[----:B------:R-:W-:-:S02]  /*7430*/  FFMA R23, R43, R0, R8 ;  /* 0x000000002b177223 */ /* 0x000fc40000000008 */
[-C--:B------:R-:W-:Y:S01]  /*7440*/  FMUL R8, R144, R2.reuse ;  /* 0x0000000290087220 */ /* 0x080fe20000400000 */
[----:B------:R-:W-:Y:S01]  /*7450*/  IADD3.X R7, R7, UR5, RZ, P2, !PT ;  /* 0x0000000507077c10 */ /* 0x000fe200097fe4ff */
[----:B------:R-:W-:Y:S01]  /*7460*/  FMUL R9, R146, R2 ;  /* 0x0000000292097220 */ /* 0x000fe20000400000 */
[----:B------:R1:W-:Y:S01]  /*7470*/  @P3 STG.E.128 [R10.64], R20 ;  /* 0x000000140a003986 */ /* 0x0003e2000c101d14 */
[----:B------:R-:W-:Y:S01]  /*7480*/  ISETP.LT.AND P3, PT, R45, UR6, P1 ;  /* 0x000000062d007c0c */ /* 0x000fe20008f61270 */
[----:B------:R-:W-:Y:S01]  /*7490*/  FFMA R36, R48, R0, R8 ;  /* 0x0000000030247223 */ /* 0x000fe20000000008 */
[----:B------:R-:W-:Y:S01]  /*74a0*/  IADD3 R14, P2, R135, R12, RZ ;  /* 0x0000000c870e7210 */ /* 0x000fe20007f5e0ff */
[----:B------:R-:W-:Y:S02]  /*74b0*/  FMUL R8, R147, R2 ;  /* 0x0000000293087220 */ /* 0x000fe40000400000 */
[-C--:B------:R-:W-:Y:S01]  /*74c0*/  FFMA R38, R50, R0.reuse, R9 ;  /* 0x0000000032267223 */ /* 0x080fe20000000009 */
[----:B------:R-:W-:Y:S01]  /*74d0*/  IADD3.X R15, R136, R13, RZ, P2, !PT ;  /* 0x0000000d880f7210 */ /* 0x000fe200017fe4ff */
[----:B------:R-:W-:Y:S01]  /*74e0*/  FFMA R39, R51, R0, R8 ;  /* 0x0000000033277223 */ /* 0x000fe20000000008 */
[----:B------:R-:W-:-:S04]  /*74f0*/  ISETP.LT.AND P2, PT, R45, UR6, P0 ;  /* 0x000000062d007c0c */ /* 0x000fc80008741270 */
[----:B------:R2:W-:Y:S01]  /*7500*/  @P4 STG.E.128 [R6.64], R36 ;  /* 0x0000002406004986 */ /* 0x0005e2000c101d14 */
[----:B-1----:R-:W-:Y:S02]  /*7510*/  MOV R20, R24 ;  /* 0x0000001800147202 */ /* 0x002fe40000000f00 */
[----:B------:R-:W-:Y:S02]  /*7520*/  MOV R21, R25 ;  /* 0x0000001900157202 */ /* 0x000fe40000000f00 */
[----:B------:R-:W-:Y:S02]  /*7530*/  MOV R22, R26 ;  /* 0x0000001a00167202 */ /* 0x000fe40000000f00 */
[----:B------:R-:W-:Y:S02]  /*7540*/  MOV R23, R27 ;  /* 0x0000001b00177202 */ /* 0x000fe40000000f00 */
[----:B------:R-:W-:-:S04]  /*7550*/  MOV R24, R28 ;  /* 0x0000001c00187202 */ /* 0x000fc80000000f00 */
[----:B------:R-:W3:Y:S01]  /*7560*/  @P3 LDG.E.LTC128B.128 R20, [R14.64] ;  /* 0x000000140e143981 */ /* 0x000ee2000c1e1d20 */
[----:B--2---:R-:W-:Y:S02]  /*7570*/  IADD3 R6, P3, R12, R3, RZ ;  /* 0x000000030c067210 */ /* 0x004fe40007f7e0ff */
[----:B------:R-:W-:Y:S02]  /*7580*/  MOV R25, R29 ;  /* 0x0000001d00197202 */ /* 0x000fe40000000f00 */
[----:B------:R-:W-:Y:S02]  /*7590*/  MOV R26, R30 ;  /* 0x0000001e001a7202 */ /* 0x000fe40000000f00 */
[----:B------:R-:W-:Y:S02]  /*75a0*/  MOV R27, R31 ;  /* 0x0000001f001b7202 */ /* 0x000fe40000000f00 */
[----:B------:R-:W-:Y:S02]  /*75b0*/  IADD3.X R7, R13, R139, RZ, P3, !PT ;  /* 0x0000008b0d077210 */ /* 0x000fe40001ffe4ff */
[----:B------:R-:W-:-:S03]  /*75c0*/  ISETP.LT.AND P3, PT, R44, UR6, P1 ;  /* 0x000000062c007c0c */ /* 0x000fc60008f61270 */
[----:B------:R1:W2:Y:S01]  /*75d0*/  @P2 LDG.E.LTC128B.128 R24, [R6.64] ;  /* 0x0000001406182981 */ /* 0x0002a2000c1e1d20 */
[----:B------:R-:W-:Y:S02]  /*75e0*/  IADD3 R18, P2, R135, R16, RZ ;  /* 0x0000001087127210 */ /* 0x000fe40007f5e0ff */
[----:B------:R-:W-:Y:S02]  /*75f0*/  MOV R28, R32 ;  /* 0x00000020001c7202 */ /* 0x000fe40000000f00 */
[----:B------:R-:W-:Y:S02]  /*7600*/  MOV R29, R33 ;  /* 0x00000021001d7202 */ /* 0x000fe40000000f00 */
        /* <DEDUP_REMOVED lines=8> */
[----:B-1----:R-:W-:Y:S02]  /*7690*/  IADD3 R6, P2, R16, R3, RZ ;  /* 0x0000000310067210 */ /* 0x002fe40007f5e0ff */
[----:B------:R-:W-:-:S02]  /*76a0*/  MOV R35, R147 ;  /* 0x0000009300237202 */ /* 0x000fc40000000f00 */
[----:B------:R-:W-:-:S05]  /*76b0*/  IADD3.X R7, R17, R139, RZ, P2, !PT ;  /* 0x0000008b11077210 */ /* 0x000fca00017fe4ff */
[----:B------:R3:W5:Y:S04]  /*76c0*/  @P3 LDG.E.LTC128B.128 R32, [R6.64] ;  /* 0x0000001406203981 */ /* 0x000768000c1e1d20 */
[----:B------:R-:W-:Y:S01]  /*76d0*/  BAR.SYNC.DEFER_BLOCKING 0x0 ;  /* 0x0000000000007b1d */ /* 0x000fe20000010000 */
[----:B------:R-:W-:Y:S02]  /*76e0*/  ISETP.LT.AND P3, PT, R45, UR6, P5 ;  /* 0x000000062d007c0c */ /* 0x000fe4000af61270 */
[----:B------:R-:W-:-:S03]  /*76f0*/  ISETP.LT.AND P4, PT, R44, UR6, P6 ;  /* 0x000000062c007c0c */ /* 0x000fc6000b781270 */
        /* <DEDUP_REMOVED lines=13> */
[----:B---3--:R-:W-:-:S02]  /*77d0*/  FMUL R6, R20, R2 ;  /* 0x0000000214067220 */ /* 0x008fc40000400000 */
        /* <DEDUP_REMOVED lines=9> */
[----:B------:R-:W-:-:S02]  /*7870*/  FFMA R39, R39, R0, R9 ;  /* 0x0000000027277223 */ /* 0x000fc40000000009 */
[-C--:B--2---:R-:W-:Y:S02]  /*7880*/  FMUL R8, R24, R2.reuse ;  /* 0x0000000218087220 */ /* 0x084fe40000400000 */
[-C--:B------:R-:W-:Y:S01]  /*7890*/  FMUL R9, R25, R2.reuse ;  /* 0x0000000219097220 */ /* 0x080fe20000400000 */
[----:B------:R1:W-:Y:S01]  /*78a0*/  @P3 STG.E.128 [R6.64], R36 ;  /* 0x0000002406003986 */ /* 0x0003e2000c101d14 */
[----:B------:R-:W-:Y:S01]  /*78b0*/  IADD3 R4, P3, R4, UR4, RZ ;  /* 0x0000000404047c10 */ /* 0x000fe2000ff7e0ff */
[----:B------:R-:W-:-:S03]  /*78c0*/  FMUL R12, R27, R2 ;  /* 0x000000021b0c7220 */ /* 0x000fc60000400000 */
[----:B------:R-:W-:Y:S02]  /*78d0*/  IADD3.X R5, R5, UR5, RZ, P3, !PT ;  /* 0x0000000505057c10 */ /* 0x000fe40009ffe4ff */
[----:B------:R-:W-:Y:S02]  /*78e0*/  ISETP.LT.AND P3, PT, R44, UR6, P5 ;  /* 0x000000062c007c0c */ /* 0x000fe4000af61270 */
[----:B------:R-:W-:Y:S01]  /*78f0*/  IADD3 R44, R134, 0x28, RZ ;  /* 0x00000028862c7810 */ /* 0x000fe20007ffe0ff */
[----:B-1----:R-:W-:Y:S02]  /*7900*/  FFMA R36, R40, R0, R8 ;  /* 0x0000000028247223 */ /* 0x002fe40000000008 */
[----:B------:R-:W-:Y:S02]  /*7910*/  FMUL R8, R26, R2 ;  /* 0x000000021a087220 */ /* 0x000fe40000400000 */
[-C--:B------:R-:W-:Y:S02]  /*7920*/  FFMA R37, R41, R0.reuse, R9 ;  /* 0x0000000029257223 */ /* 0x080fe40000000009 */
[----:B------:R-:W-:-:S02]  /*7930*/  FFMA R38, R42, R0, R8 ;  /* 0x000000002a267223 */ /* 0x000fc40000000008 */
[----:B------:R-:W-:Y:S02]  /*7940*/  FFMA R39, R43, R0, R12 ;  /* 0x000000002b277223 */ /* 0x000fe4000000000c */
[-C--:B----4-:R-:W-:Y:S02]  /*7950*/  FMUL R8, R28, R2.reuse ;  /* 0x000000021c087220 */ /* 0x090fe40000400000 */
[----:B------:R-:W-:Y:S01]  /*7960*/  FMUL R9, R29, R2 ;  /* 0x000000021d097220 */ /* 0x000fe20000400000 */
[----:B------:R1:W-:Y:S01]  /*7970*/  @P2 STG.E.128 [R4.64], R36 ;  /* 0x0000002404002986 */ /* 0x0003e2000c101d14 */
[-C--:B------:R-:W-:Y:S01]  /*7980*/  FFMA R40, R48, R0.reuse, R8 ;  /* 0x0000000030287223 */ /* 0x080fe20000000008 */
[----:B------:R-:W-:Y:S01]  /*7990*/  IADD3 R8, P2, R10, c[0x0][0x2d0], RZ ;  /* 0x0000b4000a087a10 */ /* 0x000fe20007f5e0ff */
[----:B------:R-:W-:-:S03]  /*79a0*/  FFMA R41, R49, R0, R9 ;  /* 0x0000000031297223 */ /* 0x000fc60000000009 */
[----:B------:R-:W-:Y:S01]  /*79b0*/  IADD3.X R9, R11, c[0x0][0x2d4], RZ, P2, !PT ;  /* 0x0000b5000b097a10 */ /* 0x000fe200017fe4ff */
[-C--:B-1----:R-:W-:Y:S02]  /*79c0*/  FMUL R5, R30, R2.reuse ;  /* 0x000000021e057220 */ /* 0x082fe40000400000 */
[----:B------:R-:W-:Y:S02]  /*79d0*/  FMUL R4, R31, R2 ;  /* 0x000000021f047220 */ /* 0x000fe40000400000 */
[-C--:B------:R-:W-:Y:S02]  /*79e0*/  FFMA R42, R50, R0.reuse, R5 ;  /* 0x00000000322a7223 */ /* 0x080fe40000000005 */
[----:B------:R-:W-:Y:S01]  /*79f0*/  FFMA R43, R51, R0, R4 ;  /* 0x00000000332b7223 */ /* 0x000fe20000000004 */
[----:B------:R-:W-:Y:S01]  /*7a00*/  IADD3 R4, P2, R10, UR4, RZ ;  /* 0x000000040a047c10 */ /* 0x000fe2000ff5e0ff */
[-C--:B-----5:R-:W-:Y:S02]  /*7a10*/  FMUL R5, R32, R2.reuse ;  /* 0x0000000220057220 */ /* 0x0a0fe40000400000 */
[----:B------:R-:W-:Y:S01]  /*7a20*/  FMUL R10, R34, R2 ;  /* 0x00000002220a7220 */ /* 0x000fe20000400000 */
[----:B------:R-:W-:Y:S01]  /*7a30*/  @P3 STG.E.128 [R8.64], R40 ;  /* 0x0000002808003986 */ /* 0x000fe2000c101d14 */
[----:B------:R-:W-:Y:S01]  /*7a40*/  ISETP.LT.AND P3, PT, R44, UR6, P1 ;  /* 0x000000062c007c0c */ /* 0x000fe20008f61270 */
[----:B------:R-:W-:Y:S01]  /*7a50*/  FFMA R36, R52, R0, R5 ;  /* 0x0000000034247223 */ /* 0x000fe20000000005 */
[----:B------:R-:W-:Y:S01]  /*7a60*/  IADD3.X R5, R11, UR5, RZ, P2, !PT ;  /* 0x000000050b057c10 */ /* 0x000fe200097fe4ff */
[----:B------:R-:W-:Y:S01]  /*7a70*/  FMUL R11, R33, R2 ;  /* 0x00000002210b7220 */ /* 0x000fe20000400000 */
[----:B------:R-:W-:Y:S01]  /*7a80*/  IADD3 R12, P2, R135, R14, RZ ;  /* 0x0000000e870c7210 */ /* 0x000fe20007f5e0ff */
[----:B------:R-:W-:-:S02]  /*7a90*/  FMUL R39, R35, R2 ;  /* 0x0000000223277220 */ /* 0x000fc40000400000 */
[-C--:B------:R-:W-:Y:S01]  /*7aa0*/  FFMA R37, R53, R0.reuse, R11 ;  /* 0x0000000035257223 */ /* 0x080fe2000000000b */
[----:B------:R-:W-:Y:S01]  /*7ab0*/  IADD3.X R13, R136, R15, RZ, P2, !PT ;  /* 0x0000000f880d7210 */ /* 0x000fe200017fe4ff */
[-C--:B------:R-:W-:Y:S01]  /*7ac0*/  FFMA R38, R54, R0.reuse, R10 ;  /* 0x0000000036267223 */ /* 0x080fe2000000000a */
[----:B------:R-:W-:Y:S01]  /*7ad0*/  ISETP.LT.AND P2, PT, R44, UR6, P0 ;  /* 0x000000062c007c0c */ /* 0x000fe20008741270 */
[----:B------:R-:W-:-:S05]  /*7ae0*/  FFMA R39, R55, R0, R39 ;  /* 0x0000000037277223 */ /* 0x000fca0000000027 */
[----:B------:R1:W-:Y:S04]  /*7af0*/  @P4 STG.E.128 [R4.64], R36 ;  /* 0x0000002404004986 */ /* 0x0003e8000c101d14 */
[----:B------:R-:W2:Y:S01]  /*7b00*/  @P3 LDG.E.LTC128B.128 R20, [R12.64] ;  /* 0x000000140c143981 */ /* 0x000ea2000c1e1d20 */
[----:B-1----:R-:W-:-:S04]  /*7b10*/  IADD3 R4, P3, R14, R3, RZ ;  /* 0x000000030e047210 */ /* 0x002fc80007f7e0ff */
[----:B------:R-:W-:Y:S02]  /*7b20*/  IADD3.X R5, R15, R139, RZ, P3, !PT ;  /* 0x0000008b0f057210 */ /* 0x000fe40001ffe4ff */
[----:B------:R-:W-:-:S03]  /*7b30*/  IADD3 R15, R134, 0x2a, RZ ;  /* 0x0000002a860f7810 */ /* 0x000fc60007ffe0ff */
[----:B------:R1:W3:Y:S01]  /*7b40*/  @P2 LDG.E.LTC128B.128 R24, [R4.64] ;  /* 0x0000001404182981 */ /* 0x0002e2000c1e1d20 */
[----:B------:R-:W-:Y:S02]  /*7b50*/  ISETP.LT.AND P4, PT, R15, UR6, P1 ;  /* 0x000000060f007c0c */ /* 0x000fe40008f81270 */
[----:B------:R-:W-:Y:S02]  /*7b60*/  IADD3 R16, P2, R135, R18, RZ ;  /* 0x0000001287107210 */ /* 0x000fe40007f5e0ff */
[----:B------:R-:W-:Y:S02]  /*7b70*/  ISETP.LT.AND P3, PT, R15, UR6, P0 ;  /* 0x000000060f007c0c */ /* 0x000fe40008761270 */
[----:B------:R-:W-:-:S07]  /*7b80*/  IADD3.X R17, R136, R19, RZ, P2, !PT ;  /* 0x0000001388117210 */ /* 0x000fce00017fe4ff */
[----:B------:R-:W4:Y:S01]  /*7b90*/  @P4 LDG.E.LTC128B.128 R28, [R16.64] ;  /* 0x00000014101c4981 */ /* 0x000f22000c1e1d20 */
[----:B-1----:R-:W-:-:S04]  /*7ba0*/  IADD3 R4, P2, R18, R3, RZ ;  /* 0x0000000312047210 */ /* 0x002fc80007f5e0ff */
[----:B------:R-:W-:-:S05]  /*7bb0*/  IADD3.X R5, R19, R139, RZ, P2, !PT ;  /* 0x0000008b13057210 */ /* 0x000fca00017fe4ff */
[----:B------:R2:W5:Y:S04]  /*7bc0*/  @P3 LDG.E.LTC128B.128 R32, [R4.64] ;  /* 0x0000001404203981 */ /* 0x000568000c1e1d20 */
[----:B------:R-:W-:Y:S06]  /*7bd0*/  BAR.SYNC.DEFER_BLOCKING 0x0 ;  /* 0x0000000000007b1d */ /* 0x000fec0000010000 */
        /* <DEDUP_REMOVED lines=13> */
[----:B------:R-:W-:-:S02]  /*7cb0*/  ISETP.LT.AND P3, PT, R44, UR6, P5 ;  /* 0x000000062c007c0c */ /* 0x000fc4000af61270 */
[----:B------:R-:W-:Y:S01]  /*7cc0*/  ISETP.LT.AND P4, PT, R15, UR6, P5 ;  /* 0x000000060f007c0c */ /* 0x000fe2000af81270 */
[-C--:B--2---:R-:W-:Y:S02]  /*7cd0*/  FMUL R4, R20, R2.reuse ;  /* 0x0000000214047220 */ /* 0x084fe40000400000 */
[----:B------:R-:W-:Y:S02]  /*7ce0*/  FMUL R5, R22, R2 ;  /* 0x0000000216057220 */ /* 0x000fe40000400000 */
[----:B-1----:R-:W-:Y:S01]  /*7cf0*/  FFMA R36, R36, R0, R4 ;  /* 0x0000000024247223 */ /* 0x002fe20000000004 */
[----:B------:R-:W-:Y:S01]  /*7d00*/  IADD3 R4, P2, R6, c[0x0][0x2d0], RZ ;  /* 0x0000b40006047a10 */ /* 0x000fe20007f5e0ff */
[-C--:B------:R-:W-:Y:S02]  /*7d10*/  FMUL R10, R21, R2.reuse ;  /* 0x00000002150a7220 */ /* 0x080fe40000400000 */
[----:B------:R-:W-:Y:S02]  /*7d20*/  FMUL R11, R23, R2 ;  /* 0x00000002170b7220 */ /* 0x000fe40000400000 */
[-C--:B------:R-:W-:Y:S01]  /*7d30*/  FFMA R38, R38, R0.reuse, R5 ;  /* 0x0000000026267223 */ /* 0x080fe20000000005 */
[----:B------:R-:W-:Y:S01]  /*7d40*/  IADD3.X R5, R7, c[0x0][0x2d4], RZ, P2, !PT ;  /* 0x0000b50007057a10 */ /* 0x000fe200017fe4ff */
[----:B------:R-:W-:-:S02]  /*7d50*/  FFMA R37, R37, R0, R10 ;  /* 0x0000000025257223 */ /* 0x000fc4000000000a */
[----:B------:R-:W-:Y:S01]  /*7d60*/  FFMA R39, R39, R0, R11 ;  /* 0x0000000027277223 */ /* 0x000fe2000000000b */
[----:B------:R-:W-:-:S04]  /*7d70*/  ISETP.LT.AND P2, PT, R44, UR6, P6 ;  /* 0x000000062c007c0c */ /* 0x000fc8000b741270 */
[----:B------:R1:W-:Y:S01]  /*7d80*/  @P3 STG.E.128 [R4.64], R36 ;  /* 0x0000002404003986 */ /* 0x0003e2000c101d14 */
[----:B------:R-:W-:-:S04]  /*7d90*/  IADD3 R6, P3, R6, UR4, RZ ;  /* 0x0000000406067c10 */ /* 0x000fc8000ff7e0ff */
[----:B------:R-:W-:Y:S01]  /*7da0*/  IADD3.X R7, R7, UR5, RZ, P3, !PT ;  /* 0x0000000507077c10 */ /* 0x000fe20009ffe4ff */
[-C--:B---3--:R-:W-:Y:S02]  /*7db0*/  FMUL R10, R24, R2.reuse ;  /* 0x00000002180a7220 */ /* 0x088fe40000400000 */
[-C--:B------:R-:W-:Y:S02]  /*7dc0*/  FMUL R14, R25, R2.reuse ;  /* 0x00000002190e7220 */ /* 0x080fe40000400000 */
[----:B------:R-:W-:Y:S02]  /*7dd0*/  FMUL R11, R26, R2 ;  /* 0x000000021a0b7220 */ /* 0x000fe40000400000 */
[----:B-1----:R-:W-:Y:S02]  /*7de0*/  FFMA R36, R40, R0, R10 ;  /* 0x0000000028247223 */ /* 0x002fe4000000000a */
[----:B------:R-:W-:-:S04]  /*7df0*/  FMUL R10, R27, R2 ;  /* 0x000000021b0a7220 */ /* 0x000fc80000400000 */
[----:B------:R-:W-:Y:S02]  /*7e00*/  FFMA R39, R43, R0, R10 ;  /* 0x000000002b277223 */ /* 0x000fe4000000000a */
[----:B----4-:R-:W-:Y:S02]  /*7e10*/  FMUL R10, R28, R2 ;  /* 0x000000021c0a7220 */ /* 0x010fe40000400000 */
[-C--:B------:R-:W-:Y:S02]  /*7e20*/  FFMA R37, R41, R0.reuse, R14 ;  /* 0x0000000029257223 */ /* 0x080fe4000000000e */
[-C--:B------:R-:W-:Y:S02]  /*7e30*/  FFMA R38, R42, R0.reuse, R11 ;  /* 0x000000002a267223 */ /* 0x080fe4000000000b */
[----:B------:R-:W-:Y:S02]  /*7e40*/  FFMA R40, R48, R0, R10 ;  /* 0x0000000030287223 */ /* 0x000fe4000000000a */
[----:B------:R-:W-:Y:S01]  /*7e50*/  FMUL R10, R30, R2 ;  /* 0x000000021e0a7220 */ /* 0x000fe20000400000 */
[----:B------:R1:W-:Y:S01]  /*7e60*/  @P2 STG.E.128 [R6.64], R36 ;  /* 0x0000002406002986 */ /* 0x0003e2000c101d14 */
[----:B------:R-:W-:-:S02]  /*7e70*/  IADD3 R14, P2, R8, c[0x0][0x2d0], RZ ;  /* 0x0000b400080e7a10 */ /* 0x000fc40007f5e0ff */
[----:B------:R-:W-:Y:S01]  /*7e80*/  FFMA R42, R50, R0, R10 ;  /* 0x00000000322a7223 */ /* 0x000fe2000000000a */
[----:B------:R-:W-:Y:S01]  /*7e90*/  ISETP.LT.AND P3, PT, R15, UR6, P6 ;  /* 0x000000060f007c0c */ /* 0x000fe2000b761270 */
[-C--:B-----5:R-:W-:Y:S01]  /*7ea0*/  FMUL R10, R33, R2.reuse ;  /* 0x00000002210a7220 */ /* 0x0a0fe20000400000 */
[----:B------:R-:W-:Y:S01]  /*7eb0*/  IADD3.X R15, R9, c[0x0][0x2d4], RZ, P2, !PT ;  /* 0x0000b500090f7a10 */ /* 0x000fe200017fe4ff */
[----:B------:R-:W-:Y:S01]  /*7ec0*/  FMUL R11, R29, R2 ;  /* 0x000000021d0b7220 */ /* 0x000fe20000400000 */
[----:B------:R-:W-:-:S03]  /*7ed0*/  IADD3 R48, R134, 0x30, RZ ;  /* 0x0000003086307810 */ /* 0x000fc60007ffe0ff */
[----:B------:R-:W-:Y:S02]  /*7ee0*/  FFMA R41, R49, R0, R11 ;  /* 0x0000000031297223 */ /* 0x000fe4000000000b */
[-C--:B-1----:R-:W-:Y:S02]  /*7ef0*/  FMUL R7, R31, R2.reuse ;  /* 0x000000021f077220 */ /* 0x082fe40000400000 */
[----:B------:R-:W-:Y:S02]  /*7f00*/  FMUL R6, R32, R2 ;  /* 0x0000000220067220 */ /* 0x000fe40000400000 */
[-C--:B------:R-:W-:Y:S02]  /*7f10*/  FFMA R43, R51, R0.reuse, R7 ;  /* 0x00000000332b7223 */ /* 0x080fe40000000007 */
[-C--:B------:R-:W-:Y:S01]  /*7f20*/  FFMA R36, R52, R0.reuse, R6 ;  /* 0x0000000034247223 */ /* 0x080fe20000000006 */
[----:B------:R-:W-:Y:S01]  /*7f30*/  IADD3 R6, P2, R8, UR4, RZ ;  /* 0x0000000408067c10 */ /* 0x000fe2000ff5e0ff */
[----:B------:R-:W-:-:S02]  /*7f40*/  FFMA R37, R53, R0, R10 ;  /* 0x0000000035257223 */ /* 0x000fc4000000000a */
[-C--:B------:R-:W-:Y:S02]  /*7f50*/  FMUL R7, R35, R2.reuse ;  /* 0x0000000223077220 */ /* 0x080fe40000400000 */
[----:B------:R-:W-:Y:S02]  /*7f60*/  FMUL R10, R34, R2 ;  /* 0x00000002220a7220 */ /* 0x000fe40000400000 */
[-C--:B------:R-:W-:Y:S01]  /*7f70*/  FFMA R39, R55, R0.reuse, R7 ;  /* 0x0000000037277223 */ /* 0x080fe20000000007 */
[----:B------:R-:W-:Y:S01]  /*7f80*/  IADD3.X R7, R9, UR5, RZ, P2, !PT ;  /* 0x0000000509077c10 */ /* 0x000fe200097fe4ff */
[----:B------:R-:W-:Y:S01]  /*7f90*/  FFMA R38, R54, R0, R10 ;  /* 0x0000000036267223 */ /* 0x000fe2000000000a */
[----:B------:R-:W-:Y:S01]  /*7fa0*/  @P4 STG.E.128 [R14.64], R40 ;  /* 0x000000280e004986 */ /* 0x000fe2000c101d14 */
[----:B------:R-:W-:-:S03]  /*7fb0*/  IADD3 R10, P2, R135, R12, RZ ;  /* 0x0000000c870a7210 */ /* 0x000fc60007f5e0ff */
[----:B------:R1:W-:Y:S01]  /*7fc0*/  @P3 STG.E.128 [R6.64], R36 ;  /* 0x0000002406003986 */ /* 0x0003e2000c101d14 */
[C---:B------:R-:W-:Y:S02]  /*7fd0*/  ISETP.LT.AND P3, PT, R48.reuse, UR6, P0 ;  /* 0x0000000630007c0c */ /* 0x040fe40008761270 */
[----:B------:R-:W-:Y:S02]  /*7fe0*/  ISETP.LT.AND P4, PT, R48, UR6, P1 ;  /* 0x0000000630007c0c */ /* 0x000fe40008f81270 */
[----:B------:R-:W-:Y:S02]  /*7ff0*/  IADD3.X R11, R136, R13, RZ, P2, !PT ;  /* 0x0000000d880b7210 */ /* 0x000fe400017fe4ff */
[----:B------:R-:W-:-:S09]  /*8000*/  IADD3 R49, R134, 0x32, RZ ;  /* 0x0000003286317810 */ /* 0x000fd20007ffe0ff */
[----:B------:R-:W2:Y:S01]  /*8010*/  @P4 LDG.E.LTC128B.128 R20, [R10.64] ;  /* 0x000000140a144981 */ /* 0x000ea2000c1e1d20 */
[----:B-1----:R-:W-:-:S04]  /*8020*/  IADD3 R6, P2, R12, R3, RZ ;  /* 0x000000030c067210 */ /* 0x002fc80007f5e0ff */
[----:B------:R-:W-:-:S05]  /*8030*/  IADD3.X R7, R13, R139, RZ, P2, !PT ;  /* 0x0000008b0d077210 */ /* 0x000fca00017fe4ff */
[----:B------:R1:W3:Y:S01]  /*8040*/  @P3 LDG.E.LTC128B.128 R24, [R6.64] ;  /* 0x0000001406183981 */ /* 0x0002e2000c1e1d20 */
[----:B------:R-:W-:Y:S02]  /*8050*/  ISETP.LT.AND P3, PT, R49, UR6, P1 ;  /* 0x0000000631007c0c */ /* 0x000fe40008f61270 */
[----:B------:R-:W-:-:S04]  /*8060*/  IADD3 R8, P2, R135, R16, RZ ;  /* 0x0000001087087210 */ /* 0x000fc80007f5e0ff */
[----:B------:R-:W-:-:S07]  /*8070*/  IADD3.X R9, R136, R17, RZ, P2, !PT ;  /* 0x0000001188097210 */ /* 0x000fce00017fe4ff */
        /* <DEDUP_REMOVED lines=27> */
[-C--:B-1----:R-:W-:Y:S02]  /*8230*/  FFMA R32, R16, R0.reuse, R7 ;  /* 0x0000000010207223 */ /* 0x082fe40000000007 */
[----:B------:R-:W-:Y:S01]  /*8240*/  FFMA R33, R17, R0, R6 ;  /* 0x0000000011217223 */ /* 0x000fe20000000006 */
[----:B------:R-:W-:Y:S01]  /*8250*/  IADD3 R6, P2, R4, c[0x0][0x2d0], RZ ;  /* 0x0000b40004067a10 */ /* 0x000fe20007f5e0ff */
[-C--:B------:R-:W-:Y:S02]  /*8260*/  FMUL R13, R22, R2.reuse ;  /* 0x00000002160d7220 */ /* 0x080fe40000400000 */
[----:B------:R-:W-:-:S02]  /*8270*/  FMUL R12, R23, R2 ;  /* 0x00000002170c7220 */ /* 0x000fc40000400000 */
[-C--:B------:R-:W-:Y:S02]  /*8280*/  FFMA R34, R18, R0.reuse, R13 ;  /* 0x0000000012227223 */ /* 0x080fe4000000000d */
[----:B------:R-:W-:Y:S02]  /*8290*/  FFMA R35, R19, R0, R12 ;  /* 0x0000000013237223 */ /* 0x000fe4000000000c */
[-C--:B---3--:R-:W-:Y:S02]  /*82a0*/  FMUL R7, R24, R2.reuse ;  /* 0x0000000218077220 */ /* 0x088fe40000400000 */
[----:B------:R-:W-:Y:S02]  /*82b0*/  FMUL R13, R25, R2 ;  /* 0x00000002190d7220 */ /* 0x000fe40000400000 */
[----:B------:R-:W-:Y:S01]  /*82c0*/  FFMA R16, R36, R0, R7 ;  /* 0x0000000024107223 */ /* 0x000fe20000000007 */
[----:B------:R-:W-:Y:S01]  /*82d0*/  IADD3.X R7, R5, c[0x0][0x2d4], RZ, P2, !PT ;  /* 0x0000b50005077a10 */ /* 0x000fe200017fe4ff */
[-C--:B------:R-:W-:Y:S01]  /*82e0*/  FMUL R12, R26, R2.reuse ;  /* 0x000000021a0c7220 */ /* 0x080fe20000400000 */
[----:B------:R-:W-:Y:S01]  /*82f0*/  IADD3 R4, P2, R4, UR4, RZ ;  /* 0x0000000404047c10 */ /* 0x000fe2000ff5e0ff */
[----:B------:R-:W-:-:S02]  /*8300*/  FMUL R19, R27, R2 ;  /* 0x000000021b137220 */ /* 0x000fc40000400000 */
[-C--:B------:R-:W-:Y:S01]  /*8310*/  FFMA R17, R37, R0.reuse, R13 ;  /* 0x0000000025117223 */ /* 0x080fe2000000000d */
[----:B------:R-:W-:Y:S01]  /*8320*/  IADD3.X R5, R5, UR5, RZ, P2, !PT ;  /* 0x0000000505057c10 */ /* 0x000fe200097fe4ff */
[-C--:B------:R-:W-:Y:S02]  /*8330*/  FFMA R18, R38, R0.reuse, R12 ;  /* 0x0000000026127223 */ /* 0x080fe4000000000c */
[----:B------:R-:W-:Y:S01]  /*8340*/  FFMA R19, R39, R0, R19 ;  /* 0x0000000027137223 */ /* 0x000fe20000000013 */
[----:B------:R-:W-:Y:S01]  /*8350*/  ISETP.LT.AND P2, PT, R49, UR6, P5 ;  /* 0x0000000631007c0c */ /* 0x000fe2000af41270 */
[-C--:B----4-:R-:W-:Y:S01]  /*8360*/  FMUL R12, R28, R2.reuse ;  /* 0x000000021c0c7220 */ /* 0x090fe20000400000 */
[----:B------:R-:W-:Y:S01]  /*8370*/  @P4 STG.E.128 [R6.64], R32 ;  /* 0x0000002006004986 */ /* 0x000fe2000c101d14 */
[----:B------:R-:W-:-:S03]  /*8380*/  FMUL R13, R29, R2 ;  /* 0x000000021d0d7220 */ /* 0x000fc60000400000 */
[----:B------:R1:W-:Y:S02]  /*8390*/  @P3 STG.E.128 [R4.64], R16 ;  /* 0x0000001004003986 */ /* 0x0003e4000c101d14 */
[----:B-1----:R-:W-:Y:S01]  /*83a0*/  FFMA R16, R40, R0, R12 ;  /* 0x0000000028107223 */ /* 0x002fe2000000000c */
[----:B------:R-:W-:Y:S01]  /*83b0*/  IADD3 R12, P3, R14, c[0x0][0x2d0], RZ ;  /* 0x0000b4000e0c7a10 */ /* 0x000fe20007f7e0ff */
[-C--:B------:R-:W-:Y:S02]  /*83c0*/  FMUL R5, R30, R2.reuse ;  /* 0x000000021e057220 */ /* 0x080fe40000400000 */
[----:B------:R-:W-:Y:S02]  /*83d0*/  FMUL R4, R31, R2 ;  /* 0x000000021f047220 */ /* 0x000fe40000400000 */
[-C--:B------:R-:W-:Y:S01]  /*83e0*/  FFMA R17, R41, R0.reuse, R13 ;  /* 0x0000000029117223 */ /* 0x080fe2000000000d */
[----:B------:R-:W-:Y:S01]  /*83f0*/  IADD3.X R13, R15, c[0x0][0x2d4], RZ, P3, !PT ;  /* 0x0000b5000f0d7a10 */ /* 0x000fe20001ffe4ff */
[----:B------:R-:W-:-:S02]  /*8400*/  FFMA R18, R42, R0, R5 ;  /* 0x000000002a127223 */ /* 0x000fc40000000005 */
[----:B------:R-:W-:Y:S02]  /*8410*/  FFMA R19, R43, R0, R4 ;  /* 0x000000002b137223 */ /* 0x000fe40000000004 */
[-C--:B-----5:R-:W-:Y:S01]  /*8420*/  FMUL R5, R44, R2.reuse ;  /* 0x000000022c057220 */ /* 0x0a0fe20000400000 */
[----:B------:R-:W-:Y:S01]  /*8430*/  ISETP.LT.AND P3, PT, R49, UR6, P6 ;  /* 0x0000000631007c0c */ /* 0x000fe2000b761270 */
[----:B------:R-:W-:Y:S01]  /*8440*/  FMUL R4, R45, R2 ;  /* 0x000000022d047220 */ /* 0x000fe20000400000 */
[----:B------:R1:W-:Y:S01]  /*8450*/  @P2 STG.E.128 [R12.64], R16 ;  /* 0x000000100c002986 */ /* 0x0003e2000c101d14 */
[-C--:B------:R-:W-:Y:S02]  /*8460*/  FFMA R32, R52, R0.reuse, R5 ;  /* 0x0000000034207223 */ /* 0x080fe40000000005 */
[----:B------:R-:W-:Y:S01]  /*8470*/  FFMA R33, R53, R0, R4 ;  /* 0x0000000035217223 */ /* 0x000fe20000000004 */
[----:B------:R-:W-:Y:S01]  /*8480*/  IADD3 R4, P2, R14, UR4, RZ ;  /* 0x000000040e047c10 */ /* 0x000fe2000ff5e0ff */
[----:B------:R-:W-:Y:S01]  /*8490*/  FMUL R5, R47, R2 ;  /* 0x000000022f057220 */ /* 0x000fe20000400000 */
[----:B------:R-:W-:-:S03]  /*84a0*/  IADD3 R40, R134, 0x38, RZ ;  /* 0x0000003886287810 */ /* 0x000fc60007ffe0ff */
[----:B------:R-:W-:Y:S01]  /*84b0*/  FFMA R35, R55, R0, R5 ;  /* 0x0000000037237223 */ /* 0x000fe20000000005 */
[----:B------:R-:W-:Y:S02]  /*84c0*/  IADD3.X R5, R15, UR5, RZ, P2, !PT ;  /* 0x000000050f057c10 */ /* 0x000fe400097fe4ff */
[----:B------:R-:W-:Y:S02]  /*84d0*/  IADD3 R14, P2, R135, R10, RZ ;  /* 0x0000000a870e7210 */ /* 0x000fe40007f5e0ff */
[----:B------:R-:W-:Y:S02]  /*84e0*/  IADD3 R41, R134, 0x3a, RZ ;  /* 0x0000003a86297810 */ /* 0x000fe40007ffe0ff */
[----:B------:R-:W-:Y:S02]  /*84f0*/  ISETP.LT.AND P4, PT, R40, UR6, P1 ;  /* 0x0000000628007c0c */ /* 0x000fe40008f81270 */
[----:B------:R-:W-:Y:S02]  /*8500*/  IADD3.X R15, R136, R11, RZ, P2, !PT ;  /* 0x0000000b880f7210 */ /* 0x000fe400017fe4ff */
[----:B------:R-:W-:-:S02]  /*8510*/  IADD3 R10, P2, R10, R3, RZ ;  /* 0x000000030a0a7210 */ /* 0x000fc40007f5e0ff */
[----:B------:R-:W-:Y:S01]  /*8520*/  ISETP.LT.AND P1, PT, R41, UR6, P1 ;  /* 0x0000000629007c0c */ /* 0x000fe20008f21270 */
[----:B-1----:R-:W-:-:S04]  /*8530*/  FMUL R16, R46, R2 ;  /* 0x000000022e107220 */ /* 0x002fc80000400000 */
[----:B------:R-:W-:-:S05]  /*8540*/  FFMA R34, R54, R0, R16 ;  /* 0x0000000036227223 */ /* 0x000fca0000000010 */
[----:B------:R1:W-:Y:S01]  /*8550*/  @P3 STG.E.128 [R4.64], R32 ;  /* 0x0000002004003986 */ /* 0x0003e2000c101d14 */
[----:B------:R-:W-:Y:S02]  /*8560*/  ISETP.LT.AND P3, PT, R40, UR6, P0 ;  /* 0x0000000628007c0c */ /* 0x000fe40008761270 */
[----:B------:R-:W-:Y:S01]  /*8570*/  IADD3.X R11, R11, R139, RZ, P2, !PT ;  /* 0x0000008b0b0b7210 */ /* 0x000fe200017fe4ff */
[----:B------:R-:W2:Y:S10]  /*8580*/  @P4 LDG.E.LTC128B.128 R20, [R14.64] ;  /* 0x000000140e144981 */ /* 0x000eb4000c1e1d20 */
[----:B------:R3:W4:Y:S01]  /*8590*/  @P3 LDG.E.LTC128B.128 R24, [R10.64] ;  /* 0x000000140a183981 */ /* 0x000722000c1e1d20 */
[----:B-1----:R-:W-:-:S04]  /*85a0*/  IADD3 R4, P2, R135, R8, RZ ;  /* 0x0000000887047210 */ /* 0x002fc80007f5e0ff */
[----:B------:R-:W-:-:S05]  /*85b0*/  IADD3.X R5, R136, R9, RZ, P2, !PT ;  /* 0x0000000988057210 */ /* 0x000fca00017fe4ff */
[----:B------:R1:W5:Y:S01]  /*85c0*/  @P1 LDG.E.LTC128B.128 R28, [R4.64] ;  /* 0x00000014041c1981 */ /* 0x000362000c1e1d20 */
[----:B------:R-:W-:Y:S02]  /*85d0*/  ISETP.LT.AND P1, PT, R41, UR6, P0 ;  /* 0x0000000629007c0c */ /* 0x000fe40008721270 */
[----:B-1----:R-:W-:-:S04]  /*85e0*/  IADD3 R4, P0, R8, R3, RZ ;  /* 0x0000000308047210 */ /* 0x002fc80007f1e0ff */
[----:B------:R-:W-:-:S07]  /*85f0*/  IADD3.X R5, R9, R139, RZ, P0, !PT ;  /* 0x0000008b09057210 */ /* 0x000fce00007fe4ff */
        /* <DEDUP_REMOVED lines=11> */
[----:B------:R-:W-:Y:S04]  /*86b0*/  LDS.128 R16, [R133] ;  /* 0x0000000085107984 */ /* 0x000fe80000000c00 */
[----:B------:R-:W1:Y:S04]  /*86c0*/  LDS.128 R32, [R133+0x100] ;  /* 0x0001000085207984 */ /* 0x000e680000000c00 */
[----:B------:R-:W1:Y:S04]  /*86d0*/  LDS.128 R36, [R133+0x440] ;  /* 0x0004400085247984 */ /* 0x000e680000000c00 */
[----:B------:R-:W1:Y:S01]  /*86e0*/  LDS.128 R132, [R133+0x540] ;  /* 0x0005400085847984 */ /* 0x000e620000000c00 */
[----:B------:R-:W-:-:S02]  /*86f0*/  ISETP.LT.AND P2, PT, R40, UR6, P5 ;  /* 0x0000000628007c0c */ /* 0x000fc4000af41270 */
[----:B------:R-:W-:Y:S02]  /*8700*/  ISETP.LT.AND P1, PT, R40, UR6, P6 ;  /* 0x0000000628007c0c */ /* 0x000fe4000b721270 */
[C---:B------:R-:W-:Y:S02]  /*8710*/  ISETP.LT.AND P5, PT, R41.reuse, UR6, P5 ;  /* 0x0000000629007c0c */ /* 0x040fe4000afa1270 */
[----:B------:R-:W-:Y:S01]  /*8720*/  ISETP.LT.AND P6, PT, R41, UR6, P6 ;  /* 0x0000000629007c0c */ /* 0x000fe2000b7c1270 */
[-C--:B--2---:R-:W-:Y:S02]  /*8730*/  FMUL R8, R23, R2.reuse ;  /* 0x0000000217087220 */ /* 0x084fe40000400000 */
[-C--:B------:R-:W-:Y:S02]  /*8740*/  FMUL R9, R22, R2.reuse ;  /* 0x0000000216097220 */ /* 0x080fe40000400000 */
[-C--:B---3--:R-:W-:Y:S02]  /*8750*/  FMUL R11, R20, R2.reuse ;  /* 0x00000002140b7220 */ /* 0x088fe40000400000 */
[----:B----4-:R-:W-:-:S02]  /*8760*/  FMUL R4, R25, R2 ;  /* 0x0000000219047220 */ /* 0x010fc40000400000 */
[-C--:B------:R-:W-:Y:S02]  /*8770*/  FMUL R3, R26, R2.reuse ;  /* 0x000000021a037220 */ /* 0x080fe40000400000 */
[-C--:B------:R-:W-:Y:S02]  /*8780*/  FMUL R10, R21, R2.reuse ;  /* 0x00000002150a7220 */ /* 0x080fe40000400000 */
[-C--:B------:R-:W-:Y:S02]  /*8790*/  FMUL R5, R24, R2.reuse ;  /* 0x0000000218057220 */ /* 0x080fe40000400000 */
[----:B------:R-:W-:Y:S02]  /*87a0*/  FMUL R14, R27, R2 ;  /* 0x000000021b0e7220 */ /* 0x000fe40000400000 */
[-C--:B-1----:R-:W-:Y:S02]  /*87b0*/  FFMA R21, R33, R0.reuse, R4 ;  /* 0x0000000021157223 */ /* 0x082fe40000000004 */
[----:B------:R-:W-:-:S02]  /*87c0*/  FFMA R20, R32, R0, R5 ;  /* 0x0000000020147223 */ /* 0x000fc40000000005 */
[-C--:B------:R-:W-:Y:S02]  /*87d0*/  FFMA R22, R34, R0.reuse, R3 ;  /* 0x0000000022167223 */ /* 0x080fe40000000003 */
[----:B------:R-:W-:Y:S02]  /*87e0*/  FFMA R23, R35, R0, R14 ;  /* 0x0000000023177223 */ /* 0x000fe4000000000e */
[----:B-----5:R-:W-:Y:S02]  /*87f0*/  FMUL R25, R31, R2 ;  /* 0x000000021f197220 */ /* 0x020fe40000400000 */
[----:B------:R-:W-:Y:S01]  /*8800*/  FFMA R31, R19, R0, R8 ;  /* 0x00000000131f7223 */ /* 0x000fe20000000008 */
[----:B------:R-:W-:Y:S01]  /*8810*/  IADD3 R8, P0, R6, c[0x0][0x2d0], RZ ;  /* 0x0000b40006087a10 */ /* 0x000fe20007f1e0ff */
[----:B------:R-:W-:Y:S01]  /*8820*/  FMUL R26, R30, R2 ;  /* 0x000000021e1a7220 */ /* 0x000fe20000400000 */
[----:B------:R-:W-:Y:S01]  /*8830*/  IADD3 R6, P3, R6, UR4, RZ ;  /* 0x0000000406067c10 */ /* 0x000fe2000ff7e0ff */
[----:B------:R-:W-:Y:S01]  /*8840*/  FFMA R30, R18, R0, R9 ;  /* 0x00000000121e7223 */ /* 0x000fe20000000009 */
[----:B------:R-:W-:Y:S01]  /*8850*/  IADD3.X R9, R7, c[0x0][0x2d4], RZ, P0, !PT ;  /* 0x0000b50007097a10 */ /* 0x000fe200007fe4ff */
[-C--:B------:R-:W-:Y:S01]  /*8860*/  FMUL R15, R28, R2.reuse ;  /* 0x000000021c0f7220 */ /* 0x080fe20000400000 */
[----:B------:R-:W-:Y:S01]  /*8870*/  IADD3 R4, P0, R12, c[0x0][0x2d0], RZ ;  /* 0x0000b4000c047a10 */ /* 0x000fe20007f1e0ff */
[----:B------:R-:W-:Y:S01]  /*8880*/  FMUL R24, R29, R2 ;  /* 0x000000021d187220 */ /* 0x000fe20000400000 */
[----:B------:R-:W-:Y:S01]  /*8890*/  IADD3.X R7, R7, UR5, RZ, P3, !PT ;  /* 0x0000000507077c10 */ /* 0x000fe20009ffe4ff */
[----:B------:R-:W-:-:S02]  /*88a0*/  FFMA R28, R16, R0, R11 ;  /* 0x00000000101c7223 */ /* 0x000fc4000000000b */
[-C--:B------:R-:W-:Y:S01]  /*88b0*/  FFMA R29, R17, R0.reuse, R10 ;  /* 0x00000000111d7223 */ /* 0x080fe2000000000a */
[----:B------:R-:W-:Y:S01]  /*88c0*/  IADD3.X R5, R13, c[0x0][0x2d4], RZ, P0, !PT ;  /* 0x0000b5000d057a10 */ /* 0x000fe200007fe4ff */
[-C--:B------:R-:W-:Y:S02]  /*88d0*/  FFMA R16, R36, R0.reuse, R15 ;  /* 0x0000000024107223 */ /* 0x080fe4000000000f */
[-C--:B------:R-:W-:Y:S02]  /*88e0*/  FFMA R17, R37, R0.reuse, R24 ;  /* 0x0000000025117223 */ /* 0x080fe40000000018 */
[-C--:B------:R-:W-:Y:S02]  /*88f0*/  FFMA R18, R38, R0.reuse, R26 ;  /* 0x0000000026127223 */ /* 0x080fe4000000001a */
[----:B------:R-:W-:Y:S01]  /*8900*/  FFMA R19, R39, R0, R25 ;  /* 0x0000000027137223 */ /* 0x000fe20000000019 */
[----:B------:R-:W-:Y:S04]  /*8910*/  @P2 STG.E.128 [R8.64], R28 ;  /* 0x0000001c08002986 */ /* 0x000fe8000c101d14 */
[----:B------:R1:W-:Y:S04]  /*8920*/  @P1 STG.E.128 [R6.64], R20 ;  /* 0x0000001406001986 */ /* 0x0003e8000c101d14 */
[----:B------:R2:W-:Y:S01]  /*8930*/  @P5 STG.E.128 [R4.64], R16 ;  /* 0x0000001004005986 */ /* 0x0005e2000c101d14 */
[----:B------:R-:W-:-:S02]  /*8940*/  FMUL R3, R44, R2 ;  /* 0x000000022c037220 */ /* 0x000fc40000400000 */
[-C--:B-1----:R-:W-:Y:S02]  /*8950*/  FMUL R6, R46, R2.reuse ;  /* 0x000000022e067220 */ /* 0x082fe40000400000 */
[-C--:B--2---:R-:W-:Y:S01]  /*8960*/  FMUL R5, R45, R2.reuse ;  /* 0x000000022d057220 */ /* 0x084fe20000400000 */
[----:B------:R-:W-:Y:S01]  /*8970*/  IADD3 R4, P0, R12, UR4, RZ ;  /* 0x000000040c047c10 */ /* 0x000fe2000ff1e0ff */
[----:B------:R-:W-:Y:S02]  /*8980*/  FMUL R2, R47, R2 ;  /* 0x000000022f027220 */ /* 0x000fe40000400000 */
[-C--:B------:R-:W-:Y:S01]  /*8990*/  FFMA R9, R133, R0.reuse, R5 ;  /* 0x0000000085097223 */ /* 0x080fe20000000005 */
[----:B------:R-:W-:Y:S01]  /*89a0*/  IADD3.X R5, R13, UR5, RZ, P0, !PT ;  /* 0x000000050d057c10 */ /* 0x000fe200087fe4ff */
[-C--:B------:R-:W-:Y:S02]  /*89b0*/  FFMA R8, R132, R0.reuse, R3 ;  /* 0x0000000084087223 */ /* 0x080fe40000000003 */
[----:B------:R-:W-:-:S02]  /*89c0*/  FFMA R10, R134, R0, R6 ;  /* 0x00000000860a7223 */ /* 0x000fc40000000006 */
[----:B------:R-:W-:Y:S01]  /*89d0*/  FFMA R11, R135, R0, R2 ;  /* 0x00000000870b7223 */ /* 0x000fe20000000002 */
[----:B------:R-:W-:Y:S05]  /*89e0*/  @!P6 BRA `(.L_x_101) ;  /* 0x000018200000e947 */ /* 0x000fea0003800000 */
[----:B------:R1:W-:Y:S01]  /*89f0*/  STG.E.128 [R4.64], R8 ;  /* 0x0000000804007986 */ /* 0x0003e2000c101d14 */
[----:B------:R-:W-:Y:S05]  /*8a00*/  BRA `(.L_x_101) ;  /* 0x0000180000007947 */ /* 0x000fea0003800000 */
.L_x_100:
[----:B------:R-:W-:Y:S01]  /*8a10*/  BAR.SYNC.DEFER_BLOCKING 0x0 ;  /* 0x0000000000007b1d */ /* 0x000fe20000010000 */
[C---:B------:R-:W-:Y:S02]  /*8a20*/  ISETP.LT.AND P4, PT, R134.reuse, UR6, P5 ;  /* 0x0000000686007c0c */ /* 0x040fe4000af81270 */
[C---:B------:R-:W-:Y:S02]  /*8a30*/  ISETP.LT.AND P3, PT, R134.reuse, UR6, P6 ;  /* 0x0000000686007c0c */ /* 0x040fe4000b761270 */
[----:B------:R-:W-:Y:S01]  /*8a40*/  IADD3 R2, R134, 0x2, RZ ;  /* 0x0000000286027810 */ /* 0x000fe20007ffe0ff */
[----:B------:R-:W-:Y:S02]  /*8a50*/  ULDC.64 UR4, c[0x0][0x2d0] ;  /* 0x0000b40000047ab9 */ /* 0x000fe40000000a00 */
[----:B------:R-:W-:Y:S01]  /*8a60*/  UIADD3 UR4, UP0, UR4, 0x100, URZ ;  /* 0x0000010004047890 */ /* 0x000fe2000ff1e03f */
[----:B------:R-:W-:-:S02]  /*8a70*/  ISETP.LT.AND P2, PT, R2, UR6, P5 ;  /* 0x0000000602007c0c */ /* 0x000fc4000af41270 */
[----:B------:R-:W-:Y:S01]  /*8a80*/  ISETP.LT.AND P0, PT, R2, UR6, P6 ;  /* 0x0000000602007c0c */ /* 0x000fe2000b701270 */
[----:B------:R-:W-:Y:S02]  /*8a90*/  UIADD3.X UR5, URZ, UR5, URZ, UP0, !UPT ;  /* 0x000000053f057290 */ /* 0x000fe400087fe43f */
[----:B------:R-:W-:Y:S02]  /*8aa0*/  @P4 MOV R2, R138 ;  /* 0x0000008a00024202 */ /* 0x000fe40000000f00 */
[----:B------:R-:W-:Y:S01]  /*8ab0*/  @P4 MOV R3, R137 ;  /* 0x0000008900034202 */ /* 0x000fe20000000f00 */
[----:B------:R1:W-:Y:S04]  /*8ac0*/  STS.64 [R132.X8], R4 ;  /* 0x0000000484007388 */ /* 0x0003e80000008a00 */
[----:B------:R-:W-:Y:S04]  /*8ad0*/  STS.64 [R132.X8+0x20], R8 ;  /* 0x0000200884007388 */ /* 0x000fe80000008a00 */
[----:B------:R-:W-:Y:S04]  /*8ae0*/  STS.64 [R132.X8+0x40], R12 ;  /* 0x0000400c84007388 */ /* 0x000fe80000008a00 */
[----:B------:R-:W-:Y:S04]  /*8af0*/  STS.64 [R132.X8+0x60], R16 ;  /* 0x0000601084007388 */ /* 0x000fe80000008a00 */
[----:B------:R-:W-:Y:S04]  /*8b00*/  STS.64 [R132.X8+0x80], R20 ;  /* 0x0000801484007388 */ /* 0x000fe80000008a00 */
[----:B------:R-:W-:Y:S04]  /*8b10*/  STS.64 [R132.X8+0xa0], R24 ;  /* 0x0000a01884007388 */ /* 0x000fe80000008a00 */
[----:B------:R-:W-:Y:S01]  /*8b20*/  STS.64 [R132.X8+0xc0], R28 ;  /* 0x0000c01c84007388 */ /* 0x000fe20000008a00 */
[----:B-1----:R-:W-:-:S03]  /*8b30*/  IADD3 R4, P1, R138, c[0x0][0x2b8], RZ ;  /* 0x0000ae008a047a10 */ /* 0x002fc60007f3e0ff */
[----:B------:R-:W-:Y:S01]  /*8b40*/  STS.64 [R132.X8+0xe0], R32 ;  /* 0x0000e02084007388 */ /* 0x000fe20000008a00 */
[----:B------:R-:W-:-:S03]  /*8b50*/  IADD3.X R5, R137, c[0x0][0x2bc], RZ, P1, !PT ;  /* 0x0000af0089057a10 */ /* 0x000fc60000ffe4ff */
[----:B------:R-:W-:Y:S06]  /*8b60*/  BAR.SYNC.DEFER_BLOCKING 0x0 ;  /* 0x0000000000007b1d */ /* 0x000fec0000010000 */
[----:B------:R-:W1:Y:S04]  /*8b70*/  LDS.128 R144, [R133] ;  /* 0x0000000085907984 */ /* 0x000e680000000c00 */
[----:B------:R-:W2:Y:S04]  /*8b80*/  LDS.128 R148, [R133+0x100] ;  /* 0x0001000085947984 */ /* 0x000ea80000000c00 */
[----:B------:R-:W3:Y:S04]  /*8b90*/  LDS.128 R152, [R133+0x440] ;  /* 0x0004400085987984 */ /* 0x000ee80000000c00 */
[----:B------:R-:W4:Y:S01]  /*8ba0*/  LDS.128 R156, [R133+0x540] ;  /* 0x00054000859c7984 */ /* 0x000f220000000c00 */
[----:B-1----:R-:W-:-:S02]  /*8bb0*/  FMUL R144, R144, R0 ;  /* 0x0000000090907220 */ /* 0x002fc40000400000 */
[-C--:B------:R-:W-:Y:S02]  /*8bc0*/  FMUL R145, R145, R0.reuse ;  /* 0x0000000091917220 */ /* 0x080fe40000400000 */
[-C--:B------:R-:W-:Y:S02]  /*8bd0*/  FMUL R146, R146, R0.reuse ;  /* 0x0000000092927220 */ /* 0x080fe40000400000 */
[-C--:B------:R-:W-:Y:S02]  /*8be0*/  FMUL R147, R147, R0.reuse ;  /* 0x0000000093937220 */ /* 0x080fe40000400000 */
[-C--:B--2---:R-:W-:Y:S02]  /*8bf0*/  FMUL R148, R148, R0.reuse ;  /* 0x0000000094947220 */ /* 0x084fe40000400000 */
[-C--:B------:R-:W-:Y:S01]  /*8c00*/  FMUL R149, R149, R0.reuse ;  /* 0x0000000095957220 */ /* 0x080fe20000400000 */
[----:B------:R1:W-:Y:S01]  /*8c10*/  @P4 STG.E.128 [R2.64], R144 ;  /* 0x0000009002004986 */ /* 0x0003e2000c101d14 */
[----:B------:R-:W-:-:S02]  /*8c20*/  FMUL R150, R150, R0 ;  /* 0x0000000096967220 */ /* 0x000fc40000400000 */
[----:B------:R-:W-:Y:S01]  /*8c30*/  FMUL R151, R151, R0 ;  /* 0x0000000097977220 */ /* 0x000fe20000400000 */
[----:B-1----:R-:W-:Y:S01]  /*8c40*/  @P3 MOV R2, R138 ;  /* 0x0000008a00023202 */ /* 0x002fe20000000f00 */
[-C--:B---3--:R-:W-:Y:S01]  /*8c50*/  FMUL R144, R152, R0.reuse ;  /* 0x0000000098907220 */ /* 0x088fe20000400000 */
[----:B------:R-:W-:Y:S01]  /*8c60*/  @P3 MOV R3, R137 ;  /* 0x0000008900033202 */ /* 0x000fe20000000f00 */
[-C--:B------:R-:W-:Y:S02]  /*8c70*/  FMUL R145, R153, R0.reuse ;  /* 0x0000000099917220 */ /* 0x080fe40000400000 */
[-C--:B------:R-:W-:Y:S02]  /*8c80*/  FMUL R146, R154, R0.reuse ;  /* 0x000000009a927220 */ /* 0x080fe40000400000 */
[-C--:B------:R-:W-:Y:S01]  /*8c90*/  FMUL R147, R155, R0.reuse ;  /* 0x000000009b937220 */ /* 0x080fe20000400000 */
[----:B------:R1:W-:Y:S01]  /*8ca0*/  @P3 STG.E.128 [R2.64+0x100], R148 ;  /* 0x0001009402003986 */ /* 0x0003e2000c101d14 */
[----:B----4-:R-:W-:-:S02]  /*8cb0*/  FMUL R152, R156, R0 ;  /* 0x000000009c987220 */ /* 0x010fc40000400000 */
[-C--:B------:R-:W-:Y:S01]  /*8cc0*/  FMUL R153, R157, R0.reuse ;  /* 0x000000009d997220 */ /* 0x080fe20000400000 */
[----:B------:R-:W-:Y:S01]  /*8cd0*/  @P2 STG.E.128 [R4.64], R144 ;  /* 0x0000009004002986 */ /* 0x000fe2000c101d14 */
[-C--:B------:R-:W-:Y:S02]  /*8ce0*/  FMUL R154, R158, R0.reuse ;  /* 0x000000009e9a7220 */ /* 0x080fe40000400000 */
[----:B------:R-:W-:Y:S01]  /*8cf0*/  FMUL R155, R159, R0 ;  /* 0x000000009f9b7220 */ /* 0x000fe20000400000 */
[----:B-1----:R-:W-:Y:S02]  /*8d00*/  @P0 MOV R2, R4 ;  /* 0x0000000400020202 */ /* 0x002fe40000000f00 */
[----:B------:R-:W-:-:S05]  /*8d10*/  @P0 MOV R3, R5 ;  /* 0x0000000500030202 */ /* 0x000fca0000000f00 */
[----:B------:R1:W-:Y:S04]  /*8d20*/  @P0 STG.E.128 [R2.64+0x100], R152 ;  /* 0x0001009802000986 */ /* 0x0003e8000c101d14 */
[----:B------:R-:W-:Y:S06]  /*8d30*/  BAR.SYNC.DEFER_BLOCKING 0x0 ;  /* 0x0000000000007b1d */ /* 0x000fec0000010000 */
[----:B------:R2:W-:Y:S04]  /*8d40*/  STS.64 [R132.X8], R6 ;  /* 0x0000000684007388 */ /* 0x0005e80000008a00 */
[----:B------:R-:W-:Y:S01]  /*8d50*/  STS.64 [R132.X8+0x20], R10 ;  /* 0x0000200a84007388 */ /* 0x000fe20000008a00 */
[----:B-1----:R-:W-:-:S02]  /*8d60*/  IADD3 R3, R134, 0x8, RZ ;  /* 0x0000000886037810 */ /* 0x002fc40007ffe0ff */
[----:B------:R-:W-:Y:S01]  /*8d70*/  IADD3 R2, P0, R138, c[0x0][0x2d0], RZ ;  /* 0x0000b4008a027a10 */ /* 0x000fe20007f1e0ff */
[----:B------:R-:W-:Y:S01]  /*8d80*/  STS.64 [R132.X8+0x40], R14 ;  /* 0x0000400e84007388 */ /* 0x000fe20000008a00 */
[C---:B------:R-:W-:Y:S02]  /*8d90*/  ISETP.LT.AND P1, PT, R3.reuse, UR6, P5 ;  /* 0x0000000603007c0c */ /* 0x040fe4000af21270 */
[----:B------:R-:W-:Y:S01]  /*8da0*/  ISETP.LT.AND P2, PT, R3, UR6, P6 ;  /* 0x0000000603007c0c */ /* 0x000fe2000b741270 */
[----:B------:R-:W-:Y:S01]  /*8db0*/  STS.64 [R132.X8+0x60], R18 ;  /* 0x0000601284007388 */ /* 0x000fe20000008a00 */
[----:B------:R-:W-:-:S03]  /*8dc0*/  IADD3.X R3, R137, c[0x0][0x2d4], RZ, P0, !PT ;  /* 0x0000b50089037a10 */ /* 0x000fc600007fe4ff */
[----:B------:R-:W-:Y:S04]  /*8dd0*/  STS.64 [R132.X8+0x80], R22 ;  /* 0x0000801684007388 */ /* 0x000fe80000008a00 */
[----:B------:R-:W-:Y:S04]  /*8de0*/  STS.64 [R132.X8+0xa0], R26 ;  /* 0x0000a01a84007388 */ /* 0x000fe80000008a00 */
[----:B------:R-:W-:Y:S01]  /*8df0*/  STS.64 [R132.X8+0xc0], R30 ;  /* 0x0000c01e84007388 */ /* 0x000fe20000008a00 */
[----:B--2---:R-:W-:-:S03]  /*8e00*/  IADD3 R7, R134, 0xa, RZ ;  /* 0x0000000a86077810 */ /* 0x004fc60007ffe0ff */
[----:B------:R-:W-:Y:S04]  /*8e10*/  STS.64 [R132.X8+0xe0], R34 ;  /* 0x0000e02284007388 */ /* 0x000fe80000008a00 */
[----:B------:R-:W-:Y:S01]  /*8e20*/  BAR.SYNC.DEFER_BLOCKING 0x0 ;  /* 0x0000000000007b1d */ /* 0x000fe20000010000 */
[----:B------:R-:W-:Y:S02]  /*8e30*/  ISETP.LT.AND P0, PT, R7, UR6, P6 ;  /* 0x0000000607007c0c */ /* 0x000fe4000b701270 */
[C---:B------:R-:W-:Y:S02]  /*8e40*/  IADD3 R6, P4, R4.reuse, c[0x0][0x2d0], RZ ;  /* 0x0000b40004067a10 */ /* 0x040fe40007f9e0ff */
[----:B------:R-:W-:Y:S01]  /*8e50*/  IADD3 R4, P3, R4, UR4, RZ ;  /* 0x0000000404047c10 */ /* 0x000fe2000ff7e0ff */
        /* <DEDUP_REMOVED lines=11> */
[----:B------:R-:W-:Y:S01]  /*8f10*/  ISETP.LT.AND P1, PT, R7, UR6, P5 ;  /* 0x0000000607007c0c */ /* 0x000fe2000af21270 */
[-C--:B------:R-:W-:Y:S01]  /*8f20*/  FMUL R18, R18, R0.reuse ;  /* 0x0000000012127220 */ /* 0x080fe20000400000 */
[----:B------:R-:W-:Y:S01]  /*8f30*/  IADD3.X R7, R5, c[0x0][0x2d4], RZ, P4, !PT ;  /* 0x0000b50005077a10 */ /* 0x000fe200027fe4ff */
[-C--:B------:R-:W-:Y:S01]  /*8f40*/  FMUL R19, R19, R0.reuse ;  /* 0x0000000013137220 */ /* 0x080fe20000400000 */
[----:B------:R-:W-:Y:S01]  /*8f50*/  IADD3.X R5, R5, UR5, RZ, P3, !PT ;  /* 0x0000000505057c10 */ /* 0x000fe20009ffe4ff */
[----:B---3--:R-:W-:-:S02]  /*8f60*/  FMUL R12, R12, R0 ;  /* 0x000000000c0c7220 */ /* 0x008fc40000400000 */
[-C--:B------:R-:W-:Y:S01]  /*8f70*/  FMUL R13, R13, R0.reuse ;  /* 0x000000000d0d7220 */ /* 0x080fe20000400000 */
[----:B------:R-:W-:Y:S01]  /*8f80*/  @P2 STG.E.128 [R2.64+0x100], R16 ;  /* 0x0001001002002986 */ /* 0x000fe2000c101d14 */
[-C--:B------:R-:W-:Y:S02]  /*8f90*/  FMUL R14, R14, R0.reuse ;  /* 0x000000000e0e7220 */ /* 0x080fe40000400000 */
[----:B------:R-:W-:-:S05]  /*8fa0*/  FMUL R15, R15, R0 ;  /* 0x000000000f0f7220 */ /* 0x000fca0000400000 */
[----:B------:R-:W-:Y:S01]  /*8fb0*/  @P1 STG.E.128 [R6.64], R12 ;  /* 0x0000000c06001986 */ /* 0x000fe2000c101d14 */
[-C--:B----4-:R-:W-:Y:S02]  /*8fc0*/  FMUL R8, R20, R0.reuse ;  /* 0x0000000014087220 */ /* 0x090fe40000400000 */
[-C--:B------:R-:W-:Y:S02]  /*8fd0*/  FMUL R9, R21, R0.reuse ;  /* 0x0000000015097220 */ /* 0x080fe40000400000 */
[-C--:B------:R-:W-:Y:S02]  /*8fe0*/  FMUL R10, R22, R0.reuse ;  /* 0x00000000160a7220 */ /* 0x080fe40000400000 */
[----:B------:R-:W-:-:S05]  /*8ff0*/  FMUL R11, R23, R0 ;  /* 0x00000000170b7220 */ /* 0x000fca0000400000 */
[----:B------:R1:W-:Y:S04]  /*9000*/  @P0 STG.E.128 [R4.64], R8 ;  /* 0x0000000804000986 */ /* 0x0003e8000c101d14 */
[----:B------:R-:W-:Y:S06]  /*9010*/  BAR.SYNC.DEFER_BLOCKING 0x0 ;  /* 0x0000000000007b1d */ /* 0x000fec0000010000 */
[----:B------:R-:W-:Y:S04]  /*9020*/  STS.64 [R132.X8], R64 ;  /* 0x0000004084007388 */ /* 0x000fe80000008a00 */
[----:B------:R-:W-:Y:S01]  /*9030*/  STS.64 [R132.X8+0x20], R60 ;  /* 0x0000203c84007388 */ /* 0x000fe20000008a00 */
[----:B-1----:R-:W-:-:S02]  /*9040*/  IADD3 R8, R134, 0x10, RZ ;  /* 0x0000001086087810 */ /* 0x002fc40007ffe0ff */
[----:B------:R-:W-:Y:S01]  /*9050*/  IADD3 R4, P1, R2, c[0x0][0x2d0], RZ ;  /* 0x0000b40002047a10 */ /* 0x000fe20007f3e0ff */
[----:B------:R-:W-:Y:S01]  /*9060*/  STS.64 [R132.X8+0x40], R56 ;  /* 0x0000403884007388 */ /* 0x000fe20000008a00 */
[----:B------:R-:W-:Y:S02]  /*9070*/  ISETP.LT.AND P0, PT, R8, UR6, P5 ;  /* 0x0000000608007c0c */ /* 0x000fe4000af01270 */
[----:B------:R-:W-:Y:S01]  /*9080*/  IADD3.X R5, R3, c[0x0][0x2d4], RZ, P1, !PT ;  /* 0x0000b50003057a10 */ /* 0x000fe20000ffe4ff */
[----:B------:R-:W-:Y:S01]  /*9090*/  STS.64 [R132.X8+0x60], R52 ;  /* 0x0000603484007388 */ /* 0x000fe20000008a00 */
[----:B------:R-:W-:Y:S02]  /*90a0*/  IADD3 R9, R134, 0x12, RZ ;  /* 0x0000001286097810 */ /* 0x000fe40007ffe0ff */
[----:B------:R-:W-:Y:S01]  /*90b0*/  ISETP.LT.AND P2, PT, R8, UR6, P6 ;  /* 0x0000000608007c0c */ /* 0x000fe2000b741270 */
[----:B------:R-:W-:Y:S01]  /*90c0*/  STS.64 [R132.X8+0x80], R48 ;  /* 0x0000803084007388 */ /* 0x000fe20000008a00 */
[----:B------:R-:W-:-:S02]  /*90d0*/  ISETP.LT.AND P1, PT, R9, UR6, P5 ;  /* 0x0000000609007c0c */ /* 0x000fc4000af21270 */
[----:B------:R-:W-:Y:S01]  /*90e0*/  IADD3 R8, P4, R6, c[0x0][0x2d0], RZ ;  /* 0x0000b40006087a10 */ /* 0x000fe20007f9e0ff */
[----:B------:R-:W-:Y:S04]  /*90f0*/  STS.64 [R132.X8+0xa0], R44 ;  /* 0x0000a02c84007388 */ /* 0x000fe80000008a00 */
[----:B------:R-:W-:Y:S04]  /*9100*/  STS.64 [R132.X8+0xc0], R40 ;  /* 0x0000c02884007388 */ /* 0x000fe80000008a00 */
[----:B------:R-:W-:Y:S04]  /*9110*/  STS.64 [R132.X8+0xe0], R36 ;  /* 0x0000e02484007388 */ /* 0x000fe80000008a00 */
        /* <DEDUP_REMOVED lines=12> */
[----:B------:R-:W-:Y:S01]  /*91e0*/  IADD3 R10, P0, R2, UR4, RZ ;  /* 0x00000004020a7c10 */ /* 0x000fe2000ff1e0ff */
[-C--:B------:R-:W-:Y:S01]  /*91f0*/  FMUL R22, R22, R0.reuse ;  /* 0x0000000016167220 */ /* 0x080fe20000400000 */
[----:B------:R-:W-:Y:S01]  /*9200*/  IADD3 R2, P3, R6, UR4, RZ ;  /* 0x0000000406027c10 */ /* 0x000fe2000ff7e0ff */
[-C--:B------:R-:W-:Y:S01]  /*9210*/  FMUL R23, R23, R0.reuse ;  /* 0x0000000017177220 */ /* 0x080fe20000400000 */
[----:B------:R-:W-:Y:S01]  /*9220*/  IADD3.X R11, R3, UR5, RZ, P0, !PT ;  /* 0x00000005030b7c10 */ /* 0x000fe200087fe4ff */
[-C--:B---3--:R-:W-:Y:S01]  /*9230*/  FMUL R16, R16, R0.reuse ;  /* 0x0000000010107220 */ /* 0x088fe20000400000 */
[----:B------:R-:W-:Y:S01]  /*9240*/  ISETP.LT.AND P0, PT, R9, UR6, P6 ;  /* 0x0000000609007c0c */ /* 0x000fe2000b701270 */
[-C--:B------:R-:W-:Y:S01]  /*9250*/  FMUL R17, R17, R0.reuse ;  /* 0x0000000011117220 */ /* 0x080fe20000400000 */
[C---:B------:R-:W-:Y:S01]  /*9260*/  IADD3.X R9, R7.reuse, c[0x0][0x2d4], RZ, P4, !PT ;  /* 0x0000b50007097a10 */ /* 0x040fe200027fe4ff */
[-C--:B------:R-:W-:Y:S01]  /*9270*/  FMUL R18, R18, R0.reuse ;  /* 0x0000000012127220 */ /* 0x080fe20000400000 */
[----:B------:R-:W-:Y:S01]  /*9280*/  IADD3.X R3, R7, UR5, RZ, P3, !PT ;  /* 0x0000000507037c10 */ /* 0x000fe20009ffe4ff */
[----:B------:R-:W-:Y:S01]  /*9290*/  FMUL R19, R19, R0 ;  /* 0x0000000013137220 */ /* 0x000fe20000400000 */
[----:B------:R-:W-:Y:S01]  /*92a0*/  @P2 STG.E.128 [R10.64], R20 ;  /* 0x000000140a002986 */ /* 0x000fe2000c101d14 */
[----:B------:R-:W-:-:S02]  /*92b0*/  IADD3 R7, R134, 0x1a, RZ ;  /* 0x0000001a86077810 */ /* 0x000fc40007ffe0ff */
[----:B------:R-:W-:Y:S01]  /*92c0*/  IADD3 R6, P4, R8, c[0x0][0x2d0], RZ ;  /* 0x0000b40008067a10 */ /* 0x000fe20007f9e0ff */
        /* <DEDUP_REMOVED lines=10> */
[C---:B------:R-:W-:Y:S01]  /*9370*/  IADD3 R2, P1, R4.reuse, c[0x0][0x2d0], RZ ;  /* 0x0000b40004027a10 */ /* 0x040fe20007f3e0ff */
[----:B------:R-:W-:Y:S01]  /*9380*/  STS.64 [R132.X8+0x40], R58 ;  /* 0x0000403a84007388 */ /* 0x000fe20000008a00 */
[C---:B------:R-:W-:Y:S02]  /*9390*/  ISETP.LT.AND P0, PT, R3.reuse, UR6, P5 ;  /* 0x0000000603007c0c */ /* 0x040fe4000af01270 */
[----:B------:R-:W-:Y:S01]  /*93a0*/  ISETP.LT.AND P2, PT, R3, UR6, P6 ;  /* 0x0000000603007c0c */ /* 0x000fe2000b741270 */
[----:B------:R-:W-:Y:S01]  /*93b0*/  STS.64 [R132.X8+0x60], R54 ;  /* 0x0000603684007388 */ /* 0x000fe20000008a00 */
[----:B------:R-:W-:Y:S02]  /*93c0*/  IADD3.X R3, R5, c[0x0][0x2d4], RZ, P1, !PT ;  /* 0x0000b50005037a10 */ /* 0x000fe40000ffe4ff */
[----:B------:R-:W-:Y:S01]  /*93d0*/  IADD3 R10, P1, R4, UR4, RZ ;  /* 0x00000004040a7c10 */ /* 0x000fe2000ff3e0ff */
[----:B------:R-:W-:Y:S01]  /*93e0*/  STS.64 [R132.X8+0x80], R50 ;  /* 0x0000803284007388 */ /* 0x000fe20000008a00 */
[----:B------:R-:W-:-:S02]  /*93f0*/  IADD3 R4, P3, R8, UR4, RZ ;  /* 0x0000000408047c10 */ /* 0x000fc4000ff7e0ff */
[----:B------:R-:W-:Y:S01]  /*9400*/  IADD3.X R11, R5, UR5, RZ, P1, !PT ;  /* 0x00000005050b7c10 */ /* 0x000fe20008ffe4ff */
[----:B------:R-:W-:Y:S01]  /*9410*/  STS.64 [R132.X8+0xa0], R46 ;  /* 0x0000a02e84007388 */ /* 0x000fe20000008a00 */
[----:B------:R-:W-:Y:S02]  /*9420*/  ISETP.LT.AND P1, PT, R7, UR6, P5 ;  /* 0x0000000607007c0c */ /* 0x000fe4000af21270 */
[----:B------:R-:W-:Y:S01]  /*9430*/  IADD3.X R5, R9, UR5, RZ, P3, !PT ;  /* 0x0000000509057c10 */ /* 0x000fe20009ffe4ff */
        /* <DEDUP_REMOVED lines=17> */
[----:B------:R-:W-:-:S02]  /*9550*/  FMUL R23, R23, R0 ;  /* 0x0000000017177220 */ /* 0x000fc40000400000 */
[-C--:B---3--:R-:W-:Y:S02]  /*9560*/  FMUL R16, R16, R0.reuse ;  /* 0x0000000010107220 */ /* 0x088fe40000400000 */
[-C--:B------:R-:W-:Y:S01]  /*9570*/  FMUL R17, R17, R0.reuse ;  /* 0x0000000011117220 */ /* 0x080fe20000400000 */
[----:B------:R-:W-:Y:S01]  /*9580*/  @P2 STG.E.128 [R10.64], R20 ;  /* 0x000000140a002986 */ /* 0x000fe2000c101d14 */
        /* <DEDUP_REMOVED lines=27> */
[-C--:B-1----:R-:W-:Y:S01]  /*9740*/  FMUL R14, R10, R0.reuse ;  /* 0x000000000a0e7220 */ /* 0x082fe20000400000 */
[----:B------:R-:W-:Y:S01]  /*9750*/  IADD3 R10, P1, R2, UR4, RZ ;  /* 0x00000004020a7c10 */ /* 0x000fe2000ff3e0ff */
[-C--:B------:R-:W-:Y:S01]  /*9760*/  FMUL R12, R8, R0.reuse ;  /* 0x00000000080c7220 */ /* 0x080fe20000400000 */
[----:B------:R-:W-:Y:S01]  /*9770*/  IADD3 R8, P4, R6, c[0x0][0x2d0], RZ ;  /* 0x0000b40006087a10 */ /* 0x000fe20007f9e0ff */
[-C--:B------:R-:W-:Y:S01]  /*9780*/  FMUL R13, R9, R0.reuse ;  /* 0x00000000090d7220 */ /* 0x080fe20000400000 */
[----:B------:R-:W-:Y:S01]  /*9790*/  IADD3 R9, R134, 0x22, RZ ;  /* 0x0000002286097810 */ /* 0x000fe20007ffe0ff */
[-C--:B------:R-:W-:Y:S01]  /*97a0*/  FMUL R15, R11, R0.reuse ;  /* 0x000000000b0f7220 */ /* 0x080fe20000400000 */
[----:B------:R-:W-:Y:S01]  /*97b0*/  IADD3.X R11, R3, UR5, RZ, P1, !PT ;  /* 0x00000005030b7c10 */ /* 0x000fe20008ffe4ff */
[-C--:B--2---:R-:W-:Y:S01]  /*97c0*/  FMUL R20, R20, R0.reuse ;  /* 0x0000000014147220 */ /* 0x084fe20000400000 */
[----:B------:R-:W-:Y:S01]  /*97d0*/  ISETP.LT.AND P1, PT, R9, UR6, P5 ;  /* 0x0000000609007c0c */ /* 0x000fe2000af21270 */
[-C--:B------:R-:W-:Y:S01]  /*97e0*/  FMUL R21, R21, R0.reuse ;  /* 0x0000000015157220 */ /* 0x080fe20000400000 */
[----:B------:R4:W-:Y:S01]  /*97f0*/  @P0 STG.E.128 [R4.64], R12 ;  /* 0x0000000c04000986 */ /* 0x0009e2000c101d14 */
[----:B------:R-:W-:Y:S01]  /*9800*/  ISETP.LT.AND P0, PT, R9, UR6, P6 ;  /* 0x0000000609007c0c */ /* 0x000fe2000b701270 */
[-C--:B------:R-:W-:Y:S01]  /*9810*/  FMUL R22, R22, R0.reuse ;  /* 0x0000000016167220 */ /* 0x080fe20000400000 */
[----:B------:R-:W-:Y:S01]  /*9820*/  IADD3 R2, P3, R6, UR4, RZ ;  /* 0x0000000406027c10 */ /* 0x000fe2000ff7e0ff */
[-C--:B------:R-:W-:Y:S01]  /*9830*/  FMUL R23, R23, R0.reuse ;  /* 0x0000000017177220 */ /* 0x080fe20000400000 */
[C---:B------:R-:W-:Y:S01]  /*9840*/  IADD3.X R9, R7.reuse, c[0x0][0x2d4], RZ, P4, !PT ;  /* 0x0000b50007097a10 */ /* 0x040fe200027fe4ff */
[-C--:B---3--:R-:W-:Y:S01]  /*9850*/  FMUL R16, R16, R0.reuse ;  /* 0x0000000010107220 */ /* 0x088fe20000400000 */
[----:B------:R-:W-:Y:S01]  /*9860*/  IADD3.X R3, R7, UR5, RZ, P3, !PT ;  /* 0x0000000507037c10 */ /* 0x000fe20009ffe4ff */
[-C--:B------:R-:W-:Y:S01]  /*9870*/  FMUL R17, R17, R0.reuse ;  /* 0x0000000011117220 */ /* 0x080fe20000400000 */
[----:B------:R-:W-:Y:S01]  /*9880*/  @P2 STG.E.128 [R10.64], R20 ;  /* 0x000000140a002986 */ /* 0x000fe2000c101d14 */
[-C--:B------:R-:W-:Y:S01]  /*9890*/  FMUL R18, R18, R0.reuse ;  /* 0x0000000012127220 */ /* 0x080fe20000400000 */
[----:B------:R-:W-:Y:S01]  /*98a0*/  IADD3 R7, R134, 0x2a, RZ ;  /* 0x0000002a86077810 */ /* 0x000fe20007ffe0ff */
[----:B------:R-:W-:Y:S01]  /*98b0*/  FMUL R19, R19, R0 ;  /* 0x0000000013137220 */ /* 0x000fe20000400000 */
[----:B------:R-:W-:-:S04]  /*98c0*/  IADD3 R6, P4, R8, c[0x0][0x2d0], RZ ;  /* 0x0000b40008067a10 */ /* 0x000fc80007f9e0ff */
        /* <DEDUP_REMOVED lines=74> */
[----:B------:R-:W-:Y:S01]  /*9d70*/  IADD3 R2, P3, R6, UR4, RZ ;  /* 0x0000000406027c10 */ /* 0x000fe2000ff7e0ff */
[-C--:B------:R-:W-:Y:S01]  /*9d80*/  FMUL R14, R10, R0.reuse ;  /* 0x000000000a0e7220 */ /* 0x080fe20000400000 */
[----:B------:R-:W-:Y:S01]  /*9d90*/  IADD3.X R9, R3, UR5, RZ, P1, !PT ;  /* 0x0000000503097c10 */ /* 0x000fe20008ffe4ff */
[-C--:B------:R-:W-:Y:S01]  /*9da0*/  FMUL R15, R11, R0.reuse ;  /* 0x000000000b0f7220 */ /* 0x080fe20000400000 */
[----:B------:R-:W-:Y:S01]  /*9db0*/  IADD3 R11, R134, 0x32, RZ ;  /* 0x00000032860b7810 */ /* 0x000fe20007ffe0ff */
[-C--:B--2---:R-:W-:Y:S01]  /*9dc0*/  FMUL R20, R20, R0.reuse ;  /* 0x0000000014147220 */ /* 0x084fe20000400000 */
[----:B------:R-:W-:Y:S01]  /*9dd0*/  IADD3 R10, P4, R6, c[0x0][0x2d0], RZ ;  /* 0x0000b400060a7a10 */ /* 0x000fe20007f9e0ff */
[-C--:B------:R-:W-:Y:S01]  /*9de0*/  FMUL R21, R21, R0.reuse ;  /* 0x0000000015157220 */ /* 0x080fe20000400000 */
[----:B------:R4:W-:Y:S01]  /*9df0*/  @P0 STG.E.128 [R4.64], R12 ;  /* 0x0000000c04000986 */ /* 0x0009e2000c101d14 */
[C---:B------:R-:W-:Y:S01]  /*9e00*/  ISETP.LT.AND P1, PT, R11.reuse, UR6, P5 ;  /* 0x000000060b007c0c */ /* 0x040fe2000af21270 */
[-C--:B------:R-:W-:Y:S01]  /*9e10*/  FMUL R22, R22, R0.reuse ;  /* 0x0000000016167220 */ /* 0x080fe20000400000 */
[----:B------:R-:W-:Y:S01]  /*9e20*/  ISETP.LT.AND P0, PT, R11, UR6, P6 ;  /* 0x000000060b007c0c */ /* 0x000fe2000b701270 */
[-C--:B------:R-:W-:Y:S01]  /*9e30*/  FMUL R23, R23, R0.reuse ;  /* 0x0000000017177220 */ /* 0x080fe20000400000 */
[C---:B------:R-:W-:Y:S01]  /*9e40*/  IADD3.X R11, R7.reuse, c[0x0][0x2d4], RZ, P4, !PT ;  /* 0x0000b500070b7a10 */ /* 0x040fe200027fe4ff */
[-C--:B---3--:R-:W-:Y:S01]  /*9e50*/  FMUL R16, R16, R0.reuse ;  /* 0x0000000010107220 */ /* 0x088fe20000400000 */
[----:B------:R-:W-:Y:S01]  /*9e60*/  IADD3.X R3, R7, UR5, RZ, P3, !PT ;  /* 0x0000000507037c10 */ /* 0x000fe20009ffe4ff */
[-C--:B------:R-:W-:Y:S01]  /*9e70*/  FMUL R17, R17, R0.reuse ;  /* 0x0000000011117220 */ /* 0x080fe20000400000 */
[----:B------:R1:W-:Y:S01]  /*9e80*/  @P2 STG.E.128 [R8.64], R20 ;  /* 0x0000001408002986 */ /* 0x0003e2000c101d14 */
[-C--:B------:R-:W-:Y:S01]  /*9e90*/  FMUL R18, R18, R0.reuse ;  /* 0x0000000012127220 */ /* 0x080fe20000400000 */
[----:B------:R-:W-:Y:S01]  /*9ea0*/  IADD3 R6, P3, R4, UR4, RZ ;  /* 0x0000000404067c10 */ /* 0x000fe2000ff7e0ff */
[----:B------:R-:W-:-:S03]  /*9eb0*/  FMUL R19, R19, R0 ;  /* 0x0000000013137220 */ /* 0x000fc60000400000 */
[----:B------:R-:W-:Y:S02]  /*9ec0*/  IADD3.X R7, R5, UR5, RZ, P3, !PT ;  /* 0x0000000505077c10 */ /* 0x000fe40009ffe4ff */
[----:B------:R-:W-:Y:S01]  /*9ed0*/  @P1 STG.E.128 [R10.64], R16 ;  /* 0x000000100a001986 */ /* 0x000fe2000c101d14 */
[-C--:B----4-:R-:W-:Y:S02]  /*9ee0*/  FMUL R12, R24, R0.reuse ;  /* 0x00000000180c7220 */ /* 0x090fe40000400000 */
[-C--:B------:R-:W-:Y:S02]  /*9ef0*/  FMUL R13, R25, R0.reuse ;  /* 0x00000000190d7220 */ /* 0x080fe40000400000 */
[-C--:B------:R-:W-:Y:S02]  /*9f00*/  FMUL R14, R26, R0.reuse ;  /* 0x000000001a0e7220 */ /* 0x080fe40000400000 */
[----:B------:R-:W-:Y:S01]  /*9f10*/  FMUL R15, R27, R0 ;  /* 0x000000001b0f7220 */ /* 0x000fe20000400000 */
[----:B-1----:R-:W-:-:S04]  /*9f20*/  IADD3 R8, P2, R4, c[0x0][0x2d0], RZ ;  /* 0x0000b40004087a10 */ /* 0x002fc80007f5e0ff */
[----:B------:R1:W-:Y:S01]  /*9f30*/  @P0 STG.E.128 [R2.64], R12 ;  /* 0x0000000c02000986 */ /* 0x0003e2000c101d14 */
[----:B------:R-:W-:-:S03]  /*9f40*/  IADD3.X R9, R5, c[0x0][0x2d4], RZ, P2, !PT ;  /* 0x0000b50005097a10 */ /* 0x000fc600017fe4ff */
[----:B------:R-:W-:Y:S01]  /*9f50*/  BAR.SYNC.DEFER_BLOCKING 0x0 ;  /* 0x0000000000007b1d */ /* 0x000fe20000010000 */
[----:B------:R-:W-:-:S04]  /*9f60*/  IADD3 R4, P2, R10, c[0x0][0x2d0], RZ ;  /* 0x0000b4000a047a10 */ /* 0x000fc80007f5e0ff */
[----:B------:R-:W-:Y:S01]  /*9f70*/  IADD3.X R5, R11, c[0x0][0x2d4], RZ, P2, !PT ;  /* 0x0000b5000b057a10 */ /* 0x000fe200017fe4ff */
[----:B------:R-:W-:Y:S04]  /*9f80*/  STS.64 [R132.X8], R130 ;  /* 0x0000008284007388 */ /* 0x000fe80000008a00 */
[----:B------:R-:W-:Y:S01]  /*9f90*/  STS.64 [R132.X8+0x20], R126 ;  /* 0x0000207e84007388 */ /* 0x000fe20000008a00 */
[C---:B-1----:R-:W-:Y:S02]  /*9fa0*/  IADD3 R3, R134.reuse, 0x38, RZ ;  /* 0x0000003886037810 */ /* 0x042fe40007ffe0ff */
[----:B------:R-:W-:Y:S01]  /*9fb0*/  IADD3 R2, R134, 0x3a, RZ ;  /* 0x0000003a86027810 */ /* 0x000fe20007ffe0ff */
[----:B------:R-:W-:Y:S01]  /*9fc0*/  STS.64 [R132.X8+0x40], R122 ;  /* 0x0000407a84007388 */ /* 0x000fe20000008a00 */
[----:B------:R-:W-:-:S02]  /*9fd0*/  ISETP.LT.AND P1, PT, R3, UR6, P5 ;  /* 0x0000000603007c0c */ /* 0x000fc4000af21270 */
[----:B------:R-:W-:Y:S01]  /*9fe0*/  ISETP.LT.AND P0, PT, R3, UR6, P6 ;  /* 0x0000000603007c0c */ /* 0x000fe2000b701270 */
[----:B------:R-:W-:Y:S01]  /*9ff0*/  STS.64 [R132.X8+0x60], R118 ;  /* 0x0000607684007388 */ /* 0x000fe20000008a00 */
[C---:B------:R-:W-:Y:S02]  /*a000*/  ISETP.LT.AND P5, PT, R2.reuse, UR6, P5 ;  /* 0x0000000602007c0c */ /* 0x040fe4000afa1270 */
[----:B------:R-:W-:Y:S01]  /*a010*/  ISETP.LT.AND P6, PT, R2, UR6, P6 ;  /* 0x0000000602007c0c */ /* 0x000fe2000b7c1270 */
        /* <DEDUP_REMOVED lines=17> */
[----:B------:R-:W-:-:S02]  /*a130*/  FMUL R22, R22, R0 ;  /* 0x0000000016167220 */ /* 0x000fc40000400000 */
[-C--:B------:R-:W-:Y:S01]  /*a140*/  FMUL R23, R23, R0.reuse ;  /* 0x0000000017177220 */ /* 0x080fe20000400000 */
[----:B------:R-:W-:Y:S01]  /*a150*/  IADD3.X R3, R11, UR5, RZ, P1, !PT ;  /* 0x000000050b037c10 */ /* 0x000fe20008ffe4ff */
[-C--:B---3--:R-:W-:Y:S02]  /*a160*/  FMUL R16, R16, R0.reuse ;  /* 0x0000000010107220 */ /* 0x088fe40000400000 */
[-C--:B------:R-:W-:Y:S01]  /*a170*/  FMUL R17, R17, R0.reuse ;  /* 0x0000000011117220 */ /* 0x080fe20000400000 */
[----:B------:R1:W-:Y:S01]  /*a180*/  @P0 STG.E.128 [R6.64], R20 ;  /* 0x0000001406000986 */ /* 0x0003e2000c101d14 */
[-C--:B------:R-:W-:Y:S02]  /*a190*/  FMUL R18, R18, R0.reuse ;  /* 0x0000000012127220 */ /* 0x080fe40000400000 */
[----:B------:R-:W-:-:S05]  /*a1a0*/  FMUL R19, R19, R0 ;  /* 0x0000000013137220 */ /* 0x000fca0000400000 */
[----:B------:R1:W-:Y:S01]  /*a1b0*/  @P5 STG.E.128 [R4.64], R16 ;  /* 0x0000001004005986 */ /* 0x0003e2000c101d14 */
[-C--:B----4-:R-:W-:Y:S02]  /*a1c0*/  FMUL R12, R24, R0.reuse ;  /* 0x00000000180c7220 */ /* 0x090fe40000400000 */
[-C--:B------:R-:W-:Y:S02]  /*a1d0*/  FMUL R13, R25, R0.reuse ;  /* 0x00000000190d7220 */ /* 0x080fe40000400000 */
[-C--:B------:R-:W-:Y:S02]  /*a1e0*/  FMUL R14, R26, R0.reuse ;  /* 0x000000001a0e7220 */ /* 0x080fe40000400000 */
[----:B------:R-:W-:-:S05]  /*a1f0*/  FMUL R15, R27, R0 ;  /* 0x000000001b0f7220 */ /* 0x000fca0000400000 */
[----:B------:R1:W-:Y:S02]  /*a200*/  @P6 STG.E.128 [R2.64], R12 ;  /* 0x0000000c02006986 */ /* 0x0003e4000c101d14 */
.L_x_101:
[----:B------:R-:W-:Y:S05]  /*a210*/  BSYNC B0 ;  /* 0x0000000000007941 */ /* 0x000fea0003800000 */
.L_x_99:
[----:B------:R-:W-:-:S04]  /*a220*/  MOV R0, c[0x0][0x328] ;  /* 0x0000ca0000007a02 */ /* 0x000fc80000000f00 */
[----:B------:R-:W-:-:S13]  /*a230*/  ISETP.NE.AND P0, PT, R0, 0x1, PT ;  /* 0x000000010000780c */ /* 0x000fda0003f05270 */
[----:B------:R-:W-:Y:S05]  /*a240*/  @P0 EXIT ;  /* 0x000000000000094d */ /* 0x000fea0003800000 */
[----:B------:R-:W-:-:S04]  /*a250*/  MOV R0, c[0x0][0x1b0] ;  /* 0x00006c0000007a02 */ /* 0x000fc80000000f00 */
[----:B------:R-:W-:-:S13]  /*a260*/  ISETP.GE.AND P0, PT, R0, 0x2, PT ;  /* 0x000000020000780c */ /* 0x000fda0003f06270 */
[----:B------:R-:W-:Y:S05]  /*a270*/  @!P0 EXIT ;  /* 0x000000000000894d */ /* 0x000fea0003800000 */
[----:B------:R-:W-:Y:S01]  /*a280*/  BAR.SYNC.DEFER_BLOCKING 0x0 ;  /* 0x0000000000007b1d */ /* 0x000fe20000010000 */
[----:B------:R-:W-:-:S13]  /*a290*/  ISETP.GT.AND P0, PT, R226, RZ, PT ;  /* 0x000000ffe200720c */ /* 0x000fda0003f04270 */
[----:B------:R-:W-:Y:S05]  /*a2a0*/  @P0 EXIT ;  /* 0x000000000000094d */ /* 0x000fea0003800000 */
[----:B------:R-:W-:Y:S01]  /*a2b0*/  @!PT LDS RZ, [RZ] ;  /* 0x00000000fffff984 */ /* 0x000fe20000000800 */
[----:B------:R-:W-:Y:S01]  /*a2c0*/  @!PT LDS RZ, [RZ] ;  /* 0x00000000fffff984 */ /* 0x000fe20000000800 */
[----:B------:R-:W-:Y:S01]  /*a2d0*/  @!PT LDS RZ, [RZ] ;  /* 0x00000000fffff984 */ /* 0x000fe20000000800 */
[----:B------:R-:W-:Y:S01]  /*a2e0*/  @!PT LDS RZ, [RZ] ;  /* 0x00000000fffff984 */ /* 0x000fe20000000800 */
[----:B------:R-:W-:Y:S06]  /*a2f0*/  MEMBAR.ALL.GPU ;  /* 0x0000000000007992 */ /* 0x000fec000000a000 */
[----:B------:R-:W-:-:S04]  /*a300*/  IADD3 R0, R252, 0x1, RZ ;  /* 0x00000001fc007810 */ /* 0x000fc80007ffe0ff */
[----:B------:R-:W-:-:S04]  /*a310*/  ISETP.NE.AND P0, PT, R0, c[0x0][0x1b0], PT ;  /* 0x00006c0000007a0c */ /* 0x000fc80003f05270 */
[----:B------:R-:W-:-:S04]  /*a320*/  SEL R0, R0, RZ, P0 ;  /* 0x000000ff00007207 */ /* 0x000fc80000000000 */
[----:B------:R-:W-:-:S00]  /*a330*/  ERRBAR ;  /* 0x00000000000079ab */ /* 0x000fc00000000000 */
[----:B------:R-:W-:Y:S01]  /*a340*/  STG.E.STRONG.GPU [R140.64], R0 ;  /* 0x000000008c007986 */ /* 0x000fe2000c10f914 */
[----:B------:R-:W-:Y:S05]  /*a350*/  EXIT ;  /* 0x000000000000794d */ /* 0x000fea0003800000 */
.L_x_102:
        /* <DEDUP_REMOVED lines=10> */
.L_x_104:


//--------------------- .nv.shared._ZN7cutlass9reference6device6kernel11Conv2dFpropINS_6half_tENS_6layout10TensorNHWCES4_S6_fS6_ffNS_16NumericConverterIffLNS_15FloatRoundStyleE2EEENS_12multiply_addIfffEELi4ELi4ELi16ELi8EEEvNS_4conv17Conv2dProblemSizeENS_9TensorRefIT_T0_EENSE_IT1_T2_EENSE_IT3_T4_EESN_T5_SO_ --------------------------
	.section	.nv.shared._ZN7cutlass9reference6device6kernel11Conv2dFpropINS_6half_tENS_6layout10TensorNHWCES4_S6_fS6_ffNS_16NumericConverterIffLNS_15FloatRoundStyleE2EEENS_12multiply_addIfffEELi4ELi4ELi16ELi8EEEvNS_4conv17Conv2dProblemSizeENS_9TensorRefIT_T0_EENSE_IT1_T2_EENSE_IT3_T4_EESN_T5_SO_,"aw",@nobits
	.sectionflags	@""
	.align	16


//--------------------- .nv.global                --------------------------
	.section	.nv.global,"aw",@nobits
.nv.global:
	.type		_ZN34_INTERNAL_2c512592_4_k_cu_2106836d4cute1_E,@object
	.size		_ZN34_INTERNAL_2c512592_4_k_cu_2106836d4cute1_E,(_ZN34_INTERNAL_2c512592_4_k_cu_2106836d4cuda3std3__45__cpo6cbeginE - _ZN34_INTERNAL_2c512592_4_k_cu_2106836d4cute1_E)
_ZN34_INTERNAL_2c512592_4_k_cu_2106836d4cute1_E:
	.zero		1
	.type		_ZN34_INTERNAL_2c512592_4_k_cu_2106836d4cuda3std3__45__cpo6cbeginE,@object
	.size		_ZN34_INTERNAL_2c512592_4_k_cu_2106836d4cuda3std3__45__cpo6cbeginE,(_ZN34_INTERNAL_2c512592_4_k_cu_2106836d4cuda3std3__48in_placeE - _ZN34_INTERNAL_2c512592_4_k_cu_2106836d4cuda3std3__45__cpo6cbeginE)
_ZN34_INTERNAL_2c512592_4_k_cu_2106836d4cuda3std3__45__cpo6cbeginE:
	.zero		1
	.type		_ZN34_INTERNAL_2c512592_4_k_cu_2106836d4cuda3std3__48in_placeE,@object
	.size		_ZN34_INTERNAL_2c512592_4_k_cu_2106836d4cuda3std3__48in_placeE,(_ZN34_INTERNAL_2c512592_4_k_cu_2106836d4cuda3std6ranges3__45__cpo9iter_moveE - _ZN34_INTERNAL_2c512592_4_k_cu_2106836d4cuda3std3__48in_placeE)
_ZN34_INTERNAL_2c512592_4_k_cu_2106836d4cuda3std3__48in_placeE:
	.zero		1
	.type		_ZN34_INTERNAL_2c512592_4_k_cu_2106836d4cuda3std6ranges3__45__cpo9iter_moveE,@object
	.size		_ZN34_INTERNAL_2c512592_4_k_cu_2106836d4cuda3std6ranges3__45__cpo9iter_moveE,(_ZN34_INTERNAL_2c512592_4_k_cu_2106836d4cuda3std3__45__cpo5beginE - _ZN34_INTERNAL_2c512592_4_k_cu_2106836d4cuda3std6ranges3__45__cpo9iter_moveE)
_ZN34_INTERNAL_2c512592_4_k_cu_2106836d4cuda3std6ranges3__45__cpo9iter_moveE:
	.zero		1
	.type		_ZN34_INTERNAL_2c512592_4_k_cu_2106836d4cuda3std3__45__cpo5beginE,@object
	.size		_ZN34_INTERNAL_2c512592_4_k_cu_2106836d4cuda3std3__45__cpo5beginE,(_ZN34_INTERNAL_2c512592_4_k_cu_2106836d4cuda3std3__436_GLOBAL__N__2c512592_4_k_cu_2106836d6ignoreE - _ZN34_INTERNAL_2c512592_4_k_cu_2106836d4cuda3std3__45__cpo5beginE)
_ZN34_INTERNAL_2c512592_4_k_cu_2106836d4cuda3std3__45__cpo5beginE:
	.zero		1
	.type		_ZN34_INTERNAL_2c512592_4_k_cu_2106836d4cuda3std3__436_GLOBAL__N__2c512592_4_k_cu_2106836d6ignoreE,@object
	.size		_ZN34_INTERNAL_2c512592_4_k_cu_2106836d4cuda3std3__436_GLOBAL__N__2c512592_4_k_cu_2106836d6ignoreE,(_ZN34_INTERNAL_2c512592_4_k_cu_2106836d4cute7productE - _ZN34_INTERNAL_2c512592_4_k_cu_2106836d4cuda3std3__436_GLOBAL__N__2c512592_4_k_cu_2106836d6ignoreE)
_ZN34_INTERNAL_2c512592_4_k_cu_2106836d4cuda3std3__436_GLOBAL__N__2c512592_4_k_cu_2106836d6ignoreE:
	.zero		1
	.type		_ZN34_INTERNAL_2c512592_4_k_cu_2106836d4cute7productE,@object
	.size		_ZN34_INTERNAL_2c512592_4_k_cu_2106836d4cute7productE,(_ZN34_INTERNAL_2c512592_4_k_cu_2106836d4cuda3std3__45__cpo3endE - _ZN34_INTERNAL_2c512592_4_k_cu_2106836d4cute7productE)
_ZN34_INTERNAL_2c512592_4_k_cu_2106836d4cute7productE:
	.zero		1
	.type		_ZN34_INTERNAL_2c512592_4_k_cu_2106836d4cuda3std3__45__cpo3endE,@object
	.size		_ZN34_INTERNAL_2c512592_4_k_cu_2106836d4cuda3std3__45__cpo3endE,(_ZN34_INTERNAL_2c512592_4_k_cu_2106836d4cuda3std3__419piecewise_constructE - _ZN34_INTERNAL_2c512592_4_k_cu_2106836d4cuda3std3__45__cpo3endE)
_ZN34_INTERNAL_2c512592_4_k_cu_2106836d4cuda3std3__45__cpo3endE:
	.zero		1
	.type		_ZN34_INTERNAL_2c512592_4_k_cu_2106836d4cuda3std3__419piecewise_constructE,@object
	.size		_ZN34_INTERNAL_2c512592_4_k_cu_2106836d4cuda3std3__419piecewise_constructE,(_ZN34_INTERNAL_2c512592_4_k_cu_2106836d4cuda3std3__45__cpo4cendE - _ZN34_INTERNAL_2c512592_4_k_cu_2106836d4cuda3std3__419piecewise_constructE)
_ZN34_INTERNAL_2c512592_4_k_cu_2106836d4cuda3std3__419piecewise_constructE:
	.zero		1
	.type		_ZN34_INTERNAL_2c512592_4_k_cu_2106836d4cuda3std3__45__cpo4cendE,@object
	.size		_ZN34_INTERNAL_2c512592_4_k_cu_2106836d4cuda3std3__45__cpo4cendE,(_ZN34_INTERNAL_2c512592_4_k_cu_2106836d4cuda3std6ranges3__45__cpo4swapE - _ZN34_INTERNAL_2c512592_4_k_cu_2106836d4cuda3std3__45__cpo4cendE)
_ZN34_INTERNAL_2c512592_4_k_cu_2106836d4cuda3std3__45__cpo4cendE:
	.zero		1
	.type		_ZN34_INTERNAL_2c512592_4_k_cu_2106836d4cuda3std6ranges3__45__cpo4swapE,@object
	.size		_ZN34_INTERNAL_2c512592_4_k_cu_2106836d4cuda3std6ranges3__45__cpo4swapE,(.L_7 - _ZN34_INTERNAL_2c512592_4_k_cu_2106836d4cuda3std6ranges3__45__cpo4swapE)
_ZN34_INTERNAL_2c512592_4_k_cu_2106836d4cuda3std6ranges3__45__cpo4swapE:
	.zero		1
.L_7:


//--------------------- .nv.shared._ZN7cutlass6KernelINS_4conv6kernel29ImplicitGemmConvolutionFusionINS1_11threadblock33ImplicitGemmFpropFusionMultistageINS_4gemm9GemmShapeILi128ELi128ELi32EEENS4_48Conv2dFpropActivationTileAccessIteratorOptimizedINS_11MatrixShapeILi128ELi32EEENS_6half_tENS_6layout10TensorNHWCENS_9transform29PitchLinearWarpRakedThreadMapINS_16PitchLinearShapeILi32ELi128EEELi128ENSH_ILi4ELi8EEELi8EEENS_12AlignedArrayISC_Li8ELi16EEEEENSF_11threadblock25RegularTileAccessIteratorISB_SC_NSD_37RowMajorTensorOpMultiplicandCrosswiseILi16ELi32EEELi0ESK_Li16EEELNS_4arch14CacheOperation4KindE0ENS4_44Conv2dFpropFilterTileAccessIteratorOptimizedINSA_ILi32ELi128EEESC_SE_SK_SM_Lb0EEENSP_ISX_SC_NSD_40ColumnMajorTensorOpMultiplicandCrosswiseILi16ELi32EEELi1ESK_Li16EEELSV_1ENS4_39PredicatedScaleBiasVectorAccessIteratorINSA_ILi1ELi32EEESC_NSD_8RowMajorEEENSO_36RegularScaleBiasVectorAccessIteratorIS13_SC_S14_EELSV_0ENS6_11threadblock9MmaPolicyINS6_4warp11MmaTensorOpINS7_ILi64ELi64ELi32EEESC_SR_SC_S10_fS14_NS1A_17MmaTensorOpPolicyINST_3MmaINS7_ILi16ELi8ELi16EEELi32ESC_S14_SC_NSD_11ColumnMajorEfS14_NST_13OpMultiplyAddEEENSA_ILi1ELi1EEEEELi1ELb0EbEENSA_ILi0ELi0EEES1M_Li1EEENS1A_21ScaleBiasTileIteratorINSA_ILi64ELi32EEESC_S14_NSA_ILi16ELi16EEENS1A_35MmaTensorOpMultiplicandTileIteratorINSH_ILi32ELi64EEELNS6_7OperandE0ESC_NSD_29TensorOpMultiplicandCrosswiseILi16ELi32EEENSH_ILi16ELi16EEELi1ELi32ELi1EE6PolicyELi32ELi1EEELi4EbEENS_8epilogue11threadblock8EpilogueIS8_S1L_Li1ENS22_22PredicatedTileIteratorINS22_26OutputTileOptimalThreadMapINS22_15OutputTileShapeILi128ELi8ELi2ELi1ELi1EEENS26_ILi1ELi8ELi1ELi1ELi8EEELi128ELi4ELi32EEEfLb0ENSD_9NoPermuteELb0EEENS21_4warp24FragmentIteratorTensorOpIS1C_S1F_fNS_5ArrayIfLi4ELb1EEES14_EENS2C_20TileIteratorTensorOpIS1C_S1F_fS14_EENS22_18SharedLoadIteratorINS29_18CompactedThreadMapEfLi16EEENS21_6thread17LinearCombinationIfLi4EffLNS2M_9ScaleType4KindE0ELNS_15FloatRoundStyleE2EfEENSA_ILi0ELi8EEELi2ELi1EEENS18_30GemmIdentityThreadblockSwizzleILi1EEELNS1_8OperatorE0ENS1_17Conv2dProblemSizeEEEEEvNT_6ParamsE --------------------------
	.section	.nv.shared._ZN7cutlass6KernelINS_4conv6kernel29ImplicitGemmConvolutionFusionINS1_11threadblock33ImplicitGemmFpropFusionMultistageINS_4gemm9GemmShapeILi128ELi128ELi32EEENS4_48Conv2dFpropActivationTileAccessIteratorOptimizedINS_11MatrixShapeILi128ELi32EEENS_6half_tENS_6layout10TensorNHWCENS_9transform29PitchLinearWarpRakedThreadMapINS_16PitchLinearShapeILi32ELi128EEELi128ENSH_ILi4ELi8EEELi8EEENS_12AlignedArrayISC_Li8ELi16EEEEENSF_11threadblock25RegularTileAccessIteratorISB_SC_NSD_37RowMajorTensorOpMultiplicandCrosswiseILi16ELi32EEELi0ESK_Li16EEELNS_4arch14CacheOperation4KindE0ENS4_44Conv2dFpropFilterTileAccessIteratorOptimizedINSA_ILi32ELi128EEESC_SE_SK_SM_Lb0EEENSP_ISX_SC_NSD_40ColumnMajorTensorOpMultiplicandCrosswiseILi16ELi32EEELi1ESK_Li16EEELSV_1ENS4_39PredicatedScaleBiasVectorAccessIteratorINSA_ILi1ELi32EEESC_NSD_8RowMajorEEENSO_36RegularScaleBiasVectorAccessIteratorIS13_SC_S14_EELSV_0ENS6_11threadblock9MmaPolicyINS6_4warp11MmaTensorOpINS7_ILi64ELi64ELi32EEESC_SR_SC_S10_fS14_NS1A_17MmaTensorOpPolicyINST_3MmaINS7_ILi16ELi8ELi16EEELi32ESC_S14_SC_NSD_11ColumnMajorEfS14_NST_13OpMultiplyAddEEENSA_ILi1ELi1EEEEELi1ELb0EbEENSA_ILi0ELi0EEES1M_Li1EEENS1A_21ScaleBiasTileIteratorINSA_ILi64ELi32EEESC_S14_NSA_ILi16ELi16EEENS1A_35MmaTensorOpMultiplicandTileIteratorINSH_ILi32ELi64EEELNS6_7OperandE0ESC_NSD_29TensorOpMultiplicandCrosswiseILi16ELi32EEENSH_ILi16ELi16EEELi1ELi32ELi1EE6PolicyELi32ELi1EEELi4EbEENS_8epilogue11threadblock8EpilogueIS8_S1L_Li1ENS22_22PredicatedTileIteratorINS22_26OutputTileOptimalThreadMapINS22_15OutputTileShapeILi128ELi8ELi2ELi1ELi1EEENS26_ILi1ELi8ELi1ELi1ELi8EEELi128ELi4ELi32EEEfLb0ENSD_9NoPermuteELb0EEENS21_4warp24FragmentIteratorTensorOpIS1C_S1F_fNS_5ArrayIfLi4ELb1EEES14_EENS2C_20TileIteratorTensorOpIS1C_S1F_fS14_EENS22_18SharedLoadIteratorINS29_18CompactedThreadMapEfLi16EEENS21_6thread17LinearCombinationIfLi4EffLNS2M_9ScaleType4KindE0ELNS_15FloatRoundStyleE2EfEENSA_ILi0ELi8EEELi2ELi1EEENS18_30GemmIdentityThreadblockSwizzleILi1EEELNS1_8OperatorE0ENS1_17Conv2dProblemSizeEEEEEvNT_6ParamsE,"aw",@nobits
	.sectionflags	@""
	.align	16
